//
// Generated by NVIDIA NVVM Compiler
//
// Compiler Build ID: CL-36424714
// Cuda compilation tools, release 13.0, V13.0.88
// Based on NVVM 20.0.0
//

.version 9.0
.target sm_100
.address_size 64

// _ZZ25modular_determinant_tiledE16pivot_row_shared has been demoted
// _ZZ25modular_determinant_tiledE16pivot_val_shared has been demoted
// _ZZ25modular_determinant_tiledE16pivot_inv_shared has been demoted
// _ZZ25modular_determinant_tiledE8det_sign has been demoted
// _ZZ25modular_determinant_tiledE11is_singular has been demoted
// _ZZ29modular_solve_multi_rhs_tiledE16pivot_row_shared has been demoted
// _ZZ29modular_solve_multi_rhs_tiledE16pivot_inv_shared has been demoted
// _ZZ29modular_solve_multi_rhs_tiledE11is_singular has been demoted
// _ZZ32modular_solve_multi_rhs_tiled_64E16pivot_row_shared has been demoted
// _ZZ32modular_solve_multi_rhs_tiled_64E16pivot_inv_shared has been demoted
// _ZZ32modular_solve_multi_rhs_tiled_64E11is_singular has been demoted
// _ZZ30hensel_gpu_compute_digit_tiledE6s_ainv has been demoted
// _ZZ30hensel_gpu_compute_digit_tiledE3s_d has been demoted
// _ZZ30hensel_gpu_update_defect_tiledE3s_a has been demoted
// _ZZ30hensel_gpu_update_defect_tiledE7s_digit has been demoted
.extern .shared .align 16 .b8 aug[];
.extern .shared .align 16 .b8 smem[];
.extern .shared .align 16 .b8 shared[];
.extern .shared .align 16 .b8 shared_mem[];

.func  (.param .b64 func_retval0) _Z6mod1289uint128_tm(
	.param .align 16 .b8 _Z6mod1289uint128_tm_param_0[16],
	.param .b64 _Z6mod1289uint128_tm_param_1
)
{
	.reg .pred 	%p<9>;
	.reg .b32 	%r<16>;
	.reg .b64 	%rd<50>;

	ld.param.v2.u64 	{%rd48, %rd2}, [_Z6mod1289uint128_tm_param_0];
	ld.param.u64 	%rd24, [_Z6mod1289uint128_tm_param_1];
	setp.eq.s64 	%p1, %rd2, 0;
	@%p1 bra 	$L__BB0_16;
	or.b64  	%rd25, %rd2, %rd24;
	and.b64  	%rd26, %rd25, -4294967296;
	setp.ne.s64 	%p2, %rd26, 0;
	@%p2 bra 	$L__BB0_3;
	cvt.u32.u64 	%r1, %rd24;
	cvt.u32.u64 	%r2, %rd2;
	rem.u32 	%r3, %r2, %r1;
	cvt.u64.u32 	%rd44, %r3;
	bra.uni 	$L__BB0_4;
$L__BB0_3:
	rem.u64 	%rd44, %rd2, %rd24;
$L__BB0_4:
	rem.u64 	%rd27, 4294967296, %rd24;
	setp.gt.u64 	%p3, %rd24, 4611686018427387903;
	shl.b64 	%rd28, %rd24, 2;
	neg.s64 	%rd29, %rd28;
	mul.lo.s64 	%rd30, %rd27, %rd27;
	selp.b64 	%rd6, %rd29, %rd30, %p3;
	or.b64  	%rd31, %rd6, %rd24;
	and.b64  	%rd32, %rd31, -4294967296;
	setp.ne.s64 	%p4, %rd32, 0;
	@%p4 bra 	$L__BB0_6;
	cvt.u32.u64 	%r4, %rd24;
	cvt.u32.u64 	%r5, %rd6;
	rem.u32 	%r6, %r5, %r4;
	cvt.u64.u32 	%rd45, %r6;
	bra.uni 	$L__BB0_7;
$L__BB0_6:
	rem.u64 	%rd45, %rd6, %rd24;
$L__BB0_7:
	// begin inline asm
	mul.lo.u64 %rd33, %rd44, %rd45;
	mul.hi.u64 %rd34, %rd44, %rd45;
	// end inline asm
	setp.ne.s64 	%p5, %rd34, 0;
	@%p5 bra 	$L__BB0_11;
	or.b64  	%rd38, %rd33, %rd24;
	and.b64  	%rd39, %rd38, -4294967296;
	setp.ne.s64 	%p6, %rd39, 0;
	@%p6 bra 	$L__BB0_10;
	cvt.u32.u64 	%r7, %rd24;
	cvt.u32.u64 	%r8, %rd33;
	rem.u32 	%r9, %r8, %r7;
	cvt.u64.u32 	%rd46, %r9;
	bra.uni 	$L__BB0_12;
$L__BB0_10:
	rem.u64 	%rd46, %rd33, %rd24;
	bra.uni 	$L__BB0_12;
$L__BB0_11:
	{ // callseq 0, 0
	.param .align 16 .b8 param0[16];
	st.param.v2.b64 	[param0], {%rd33, %rd34};
	.param .b64 param1;
	st.param.b64 	[param1], %rd24;
	.param .b64 retval0;
	call.uni (retval0), 
	_Z6mod1289uint128_tm, 
	(
	param0, 
	param1
	);
	ld.param.b64 	%rd46, [retval0];
	} // callseq 0
$L__BB0_12:
	or.b64  	%rd40, %rd48, %rd24;
	and.b64  	%rd41, %rd40, -4294967296;
	setp.ne.s64 	%p7, %rd41, 0;
	@%p7 bra 	$L__BB0_14;
	cvt.u32.u64 	%r10, %rd24;
	cvt.u32.u64 	%r11, %rd48;
	rem.u32 	%r12, %r11, %r10;
	cvt.u64.u32 	%rd47, %r12;
	bra.uni 	$L__BB0_15;
$L__BB0_14:
	rem.u64 	%rd47, %rd48, %rd24;
$L__BB0_15:
	add.s64 	%rd48, %rd47, %rd46;
$L__BB0_16:
	or.b64  	%rd42, %rd48, %rd24;
	and.b64  	%rd43, %rd42, -4294967296;
	setp.ne.s64 	%p8, %rd43, 0;
	@%p8 bra 	$L__BB0_18;
	cvt.u32.u64 	%r13, %rd24;
	cvt.u32.u64 	%r14, %rd48;
	rem.u32 	%r15, %r14, %r13;
	cvt.u64.u32 	%rd49, %r15;
	bra.uni 	$L__BB0_19;
$L__BB0_18:
	rem.u64 	%rd49, %rd48, %rd24;
$L__BB0_19:
	st.param.b64 	[func_retval0], %rd49;
	ret;

}
	// .globl	modular_determinant
.visible .entry modular_determinant(
	.param .u64 .ptr .align 1 modular_determinant_param_0,
	.param .u64 .ptr .align 1 modular_determinant_param_1,
	.param .u64 .ptr .align 1 modular_determinant_param_2,
	.param .u64 .ptr .align 1 modular_determinant_param_3,
	.param .u64 .ptr .align 1 modular_determinant_param_4,
	.param .u32 modular_determinant_param_5,
	.param .u32 modular_determinant_param_6
)
{
	.reg .pred 	%p<77>;
	.reg .b16 	%rs<16>;
	.reg .b32 	%r<455>;
	.reg .b64 	%rd<379>;

	ld.param.u64 	%rd90, [modular_determinant_param_0];
	ld.param.u64 	%rd86, [modular_determinant_param_1];
	ld.param.u64 	%rd89, [modular_determinant_param_4];
	ld.param.u32 	%r73, [modular_determinant_param_5];
	ld.param.u32 	%r74, [modular_determinant_param_6];
	cvta.to.global.u64 	%rd1, %rd90;
	mov.u32 	%r75, %ctaid.x;
	mov.u32 	%r76, %ntid.x;
	mov.u32 	%r77, %tid.x;
	mad.lo.s32 	%r1, %r75, %r76, %r77;
	setp.ge.u32 	%p1, %r1, %r74;
	@%p1 bra 	$L__BB1_113;
	cvta.to.global.u64 	%rd91, %rd86;
	cvta.to.global.u64 	%rd92, %rd89;
	mul.wide.u32 	%rd93, %r1, 4;
	add.s64 	%rd94, %rd91, %rd93;
	ld.global.nc.u32 	%r78, [%rd94];
	cvt.u64.u32 	%rd2, %r78;
	mul.lo.s32 	%r2, %r73, %r73;
	mul.lo.s32 	%r79, %r2, %r1;
	cvt.u64.u32 	%rd3, %r79;
	mul.wide.u32 	%rd95, %r79, 4;
	add.s64 	%rd4, %rd92, %rd95;
	setp.eq.s32 	%p2, %r2, 0;
	@%p2 bra 	$L__BB1_13;
	and.b32  	%r3, %r2, 13;
	setp.lt.u32 	%p3, %r2, 16;
	mov.b32 	%r432, 0;
	@%p3 bra 	$L__BB1_5;
	and.b32  	%r432, %r2, -16;
	mov.b32 	%r435, 0;
$L__BB1_4:
	.pragma "nounroll";
	cvt.u64.u32 	%rd96, %r435;
	add.s64 	%rd97, %rd96, %rd3;
	shl.b64 	%rd98, %rd97, 2;
	add.s64 	%rd99, %rd1, %rd98;
	ld.global.nc.u32 	%r82, [%rd99];
	mul.wide.u32 	%rd100, %r435, 4;
	add.s64 	%rd101, %rd4, %rd100;
	st.global.u32 	[%rd101], %r82;
	ld.global.nc.u32 	%r83, [%rd99+4];
	st.global.u32 	[%rd101+4], %r83;
	ld.global.nc.u32 	%r84, [%rd99+8];
	st.global.u32 	[%rd101+8], %r84;
	ld.global.nc.u32 	%r85, [%rd99+12];
	st.global.u32 	[%rd101+12], %r85;
	ld.global.nc.u32 	%r86, [%rd99+16];
	st.global.u32 	[%rd101+16], %r86;
	ld.global.nc.u32 	%r87, [%rd99+20];
	st.global.u32 	[%rd101+20], %r87;
	ld.global.nc.u32 	%r88, [%rd99+24];
	st.global.u32 	[%rd101+24], %r88;
	ld.global.nc.u32 	%r89, [%rd99+28];
	st.global.u32 	[%rd101+28], %r89;
	ld.global.nc.u32 	%r90, [%rd99+32];
	st.global.u32 	[%rd101+32], %r90;
	ld.global.nc.u32 	%r91, [%rd99+36];
	st.global.u32 	[%rd101+36], %r91;
	ld.global.nc.u32 	%r92, [%rd99+40];
	st.global.u32 	[%rd101+40], %r92;
	ld.global.nc.u32 	%r93, [%rd99+44];
	st.global.u32 	[%rd101+44], %r93;
	ld.global.nc.u32 	%r94, [%rd99+48];
	st.global.u32 	[%rd101+48], %r94;
	ld.global.nc.u32 	%r95, [%rd99+52];
	st.global.u32 	[%rd101+52], %r95;
	ld.global.nc.u32 	%r96, [%rd99+56];
	st.global.u32 	[%rd101+56], %r96;
	ld.global.nc.u32 	%r97, [%rd99+60];
	st.global.u32 	[%rd101+60], %r97;
	add.s32 	%r435, %r435, 16;
	setp.eq.s32 	%p4, %r435, %r432;
	@%p4 bra 	$L__BB1_5;
	bra.uni 	$L__BB1_4;
$L__BB1_5:
	setp.eq.s32 	%p5, %r3, 0;
	@%p5 bra 	$L__BB1_13;
	and.b32  	%r6, %r2, 5;
	setp.lt.u32 	%p6, %r3, 8;
	@%p6 bra 	$L__BB1_8;
	cvt.u64.u32 	%rd102, %r432;
	add.s64 	%rd103, %rd102, %rd3;
	shl.b64 	%rd104, %rd103, 2;
	add.s64 	%rd105, %rd1, %rd104;
	ld.global.nc.u32 	%r98, [%rd105];
	mul.wide.u32 	%rd106, %r432, 4;
	add.s64 	%rd107, %rd4, %rd106;
	st.global.u32 	[%rd107], %r98;
	ld.global.nc.u32 	%r99, [%rd105+4];
	st.global.u32 	[%rd107+4], %r99;
	ld.global.nc.u32 	%r100, [%rd105+8];
	st.global.u32 	[%rd107+8], %r100;
	ld.global.nc.u32 	%r101, [%rd105+12];
	st.global.u32 	[%rd107+12], %r101;
	ld.global.nc.u32 	%r102, [%rd105+16];
	st.global.u32 	[%rd107+16], %r102;
	ld.global.nc.u32 	%r103, [%rd105+20];
	st.global.u32 	[%rd107+20], %r103;
	ld.global.nc.u32 	%r104, [%rd105+24];
	st.global.u32 	[%rd107+24], %r104;
	ld.global.nc.u32 	%r105, [%rd105+28];
	st.global.u32 	[%rd107+28], %r105;
	add.s32 	%r432, %r432, 8;
$L__BB1_8:
	setp.eq.s32 	%p7, %r6, 0;
	@%p7 bra 	$L__BB1_13;
	setp.lt.u32 	%p8, %r6, 4;
	@%p8 bra 	$L__BB1_11;
	cvt.u64.u32 	%rd108, %r432;
	add.s64 	%rd109, %rd108, %rd3;
	shl.b64 	%rd110, %rd109, 2;
	add.s64 	%rd111, %rd1, %rd110;
	ld.global.nc.u32 	%r106, [%rd111];
	mul.wide.u32 	%rd112, %r432, 4;
	add.s64 	%rd113, %rd4, %rd112;
	st.global.u32 	[%rd113], %r106;
	ld.global.nc.u32 	%r107, [%rd111+4];
	st.global.u32 	[%rd113+4], %r107;
	ld.global.nc.u32 	%r108, [%rd111+8];
	st.global.u32 	[%rd113+8], %r108;
	ld.global.nc.u32 	%r109, [%rd111+12];
	st.global.u32 	[%rd113+12], %r109;
	add.s32 	%r432, %r432, 4;
$L__BB1_11:
	and.b32  	%r110, %r2, 1;
	setp.eq.b32 	%p9, %r110, 1;
	not.pred 	%p10, %p9;
	@%p10 bra 	$L__BB1_13;
	cvt.u64.u32 	%rd114, %r432;
	add.s64 	%rd115, %rd114, %rd3;
	shl.b64 	%rd116, %rd115, 2;
	add.s64 	%rd117, %rd1, %rd116;
	ld.global.nc.u32 	%r111, [%rd117];
	mul.wide.u32 	%rd118, %r432, 4;
	add.s64 	%rd119, %rd4, %rd118;
	st.global.u32 	[%rd119], %r111;
$L__BB1_13:
	setp.eq.s32 	%p11, %r73, 0;
	mov.b32 	%r454, 1;
	mov.b32 	%r453, 0;
	@%p11 bra 	$L__BB1_112;
	cvt.u32.u64 	%r116, %rd2;
	add.s32 	%r11, %r116, -2;
	and.b32  	%r12, %r73, 15;
	cvt.u16.u32 	%rs1, %r73;
	and.b32  	%r13, %r73, 7;
	and.b32  	%r14, %r73, -16;
	and.b32  	%r15, %r73, 3;
	neg.s32 	%r16, %r14;
	mov.b32 	%r454, 1;
	mov.b32 	%r436, 0;
	mov.b16 	%rs14, 0;
	mov.u16 	%rs15, %rs14;
$L__BB1_15:
	mov.u32 	%r446, %r454;
	mov.u32 	%r19, %r436;
	sub.s16 	%rs5, %rs1, %rs14;
	mov.u32 	%r438, %r19;
$L__BB1_16:
	mad.lo.s32 	%r117, %r438, %r73, %r19;
	mul.wide.u32 	%rd120, %r117, 4;
	add.s64 	%rd121, %rd4, %rd120;
	ld.global.u32 	%r118, [%rd121];
	setp.ne.s32 	%p12, %r118, 0;
	mov.u32 	%r439, %r438;
	@%p12 bra 	$L__BB1_18;
	add.s32 	%r438, %r438, 1;
	setp.ne.s32 	%p13, %r438, %r73;
	mov.u32 	%r439, %r19;
	@%p13 bra 	$L__BB1_16;
$L__BB1_18:
	mul.lo.s32 	%r24, %r439, %r73;
	add.s32 	%r121, %r24, %r19;
	mul.wide.u32 	%rd122, %r121, 4;
	add.s64 	%rd123, %rd4, %rd122;
	ld.global.u32 	%r122, [%rd123];
	setp.eq.s32 	%p14, %r122, 0;
	mov.b32 	%r454, 0;
	mov.b32 	%r453, 1;
	@%p14 bra 	$L__BB1_112;
	setp.eq.s32 	%p15, %r439, %r19;
	@%p15 bra 	$L__BB1_34;
	setp.lt.u32 	%p16, %r73, 16;
	mul.lo.s32 	%r25, %r19, %r73;
	mov.b32 	%r444, 0;
	@%p16 bra 	$L__BB1_23;
	add.s32 	%r441, %r24, 7;
	add.s32 	%r440, %r25, 7;
	mov.u32 	%r442, %r16;
$L__BB1_22:
	.pragma "nounroll";
	add.s32 	%r124, %r440, -7;
	mul.wide.u32 	%rd124, %r124, 4;
	add.s64 	%rd125, %rd4, %rd124;
	ld.global.u32 	%r125, [%rd125];
	add.s32 	%r126, %r441, -7;
	mul.wide.u32 	%rd126, %r126, 4;
	add.s64 	%rd127, %rd4, %rd126;
	ld.global.u32 	%r127, [%rd127];
	st.global.u32 	[%rd125], %r127;
	st.global.u32 	[%rd127], %r125;
	add.s32 	%r128, %r440, -6;
	mul.wide.u32 	%rd128, %r128, 4;
	add.s64 	%rd129, %rd4, %rd128;
	ld.global.u32 	%r129, [%rd129];
	add.s32 	%r130, %r441, -6;
	mul.wide.u32 	%rd130, %r130, 4;
	add.s64 	%rd131, %rd4, %rd130;
	ld.global.u32 	%r131, [%rd131];
	st.global.u32 	[%rd129], %r131;
	st.global.u32 	[%rd131], %r129;
	add.s32 	%r132, %r440, -5;
	mul.wide.u32 	%rd132, %r132, 4;
	add.s64 	%rd133, %rd4, %rd132;
	ld.global.u32 	%r133, [%rd133];
	add.s32 	%r134, %r441, -5;
	mul.wide.u32 	%rd134, %r134, 4;
	add.s64 	%rd135, %rd4, %rd134;
	ld.global.u32 	%r135, [%rd135];
	st.global.u32 	[%rd133], %r135;
	st.global.u32 	[%rd135], %r133;
	add.s32 	%r136, %r440, -4;
	mul.wide.u32 	%rd136, %r136, 4;
	add.s64 	%rd137, %rd4, %rd136;
	ld.global.u32 	%r137, [%rd137];
	add.s32 	%r138, %r441, -4;
	mul.wide.u32 	%rd138, %r138, 4;
	add.s64 	%rd139, %rd4, %rd138;
	ld.global.u32 	%r139, [%rd139];
	st.global.u32 	[%rd137], %r139;
	st.global.u32 	[%rd139], %r137;
	add.s32 	%r140, %r440, -3;
	mul.wide.u32 	%rd140, %r140, 4;
	add.s64 	%rd141, %rd4, %rd140;
	ld.global.u32 	%r141, [%rd141];
	add.s32 	%r142, %r441, -3;
	mul.wide.u32 	%rd142, %r142, 4;
	add.s64 	%rd143, %rd4, %rd142;
	ld.global.u32 	%r143, [%rd143];
	st.global.u32 	[%rd141], %r143;
	st.global.u32 	[%rd143], %r141;
	add.s32 	%r144, %r440, -2;
	mul.wide.u32 	%rd144, %r144, 4;
	add.s64 	%rd145, %rd4, %rd144;
	ld.global.u32 	%r145, [%rd145];
	add.s32 	%r146, %r441, -2;
	mul.wide.u32 	%rd146, %r146, 4;
	add.s64 	%rd147, %rd4, %rd146;
	ld.global.u32 	%r147, [%rd147];
	st.global.u32 	[%rd145], %r147;
	st.global.u32 	[%rd147], %r145;
	add.s32 	%r148, %r440, -1;
	mul.wide.u32 	%rd148, %r148, 4;
	add.s64 	%rd149, %rd4, %rd148;
	ld.global.u32 	%r149, [%rd149];
	add.s32 	%r150, %r441, -1;
	mul.wide.u32 	%rd150, %r150, 4;
	add.s64 	%rd151, %rd4, %rd150;
	ld.global.u32 	%r151, [%rd151];
	st.global.u32 	[%rd149], %r151;
	st.global.u32 	[%rd151], %r149;
	add.s32 	%r152, %r440, 8;
	mul.wide.u32 	%rd152, %r440, 4;
	add.s64 	%rd153, %rd4, %rd152;
	ld.global.u32 	%r153, [%rd153];
	add.s32 	%r154, %r441, 8;
	mul.wide.u32 	%rd154, %r441, 4;
	add.s64 	%rd155, %rd4, %rd154;
	ld.global.u32 	%r155, [%rd155];
	st.global.u32 	[%rd153], %r155;
	st.global.u32 	[%rd155], %r153;
	add.s32 	%r156, %r440, 1;
	mul.wide.u32 	%rd156, %r156, 4;
	add.s64 	%rd157, %rd4, %rd156;
	ld.global.u32 	%r157, [%rd157];
	add.s32 	%r158, %r441, 1;
	mul.wide.u32 	%rd158, %r158, 4;
	add.s64 	%rd159, %rd4, %rd158;
	ld.global.u32 	%r159, [%rd159];
	st.global.u32 	[%rd157], %r159;
	st.global.u32 	[%rd159], %r157;
	add.s32 	%r160, %r440, 2;
	mul.wide.u32 	%rd160, %r160, 4;
	add.s64 	%rd161, %rd4, %rd160;
	ld.global.u32 	%r161, [%rd161];
	add.s32 	%r162, %r441, 2;
	mul.wide.u32 	%rd162, %r162, 4;
	add.s64 	%rd163, %rd4, %rd162;
	ld.global.u32 	%r163, [%rd163];
	st.global.u32 	[%rd161], %r163;
	st.global.u32 	[%rd163], %r161;
	add.s32 	%r164, %r440, 3;
	mul.wide.u32 	%rd164, %r164, 4;
	add.s64 	%rd165, %rd4, %rd164;
	ld.global.u32 	%r165, [%rd165];
	add.s32 	%r166, %r441, 3;
	mul.wide.u32 	%rd166, %r166, 4;
	add.s64 	%rd167, %rd4, %rd166;
	ld.global.u32 	%r167, [%rd167];
	st.global.u32 	[%rd165], %r167;
	st.global.u32 	[%rd167], %r165;
	add.s32 	%r168, %r440, 4;
	mul.wide.u32 	%rd168, %r168, 4;
	add.s64 	%rd169, %rd4, %rd168;
	ld.global.u32 	%r169, [%rd169];
	add.s32 	%r170, %r441, 4;
	mul.wide.u32 	%rd170, %r170, 4;
	add.s64 	%rd171, %rd4, %rd170;
	ld.global.u32 	%r171, [%rd171];
	st.global.u32 	[%rd169], %r171;
	st.global.u32 	[%rd171], %r169;
	add.s32 	%r172, %r440, 5;
	mul.wide.u32 	%rd172, %r172, 4;
	add.s64 	%rd173, %rd4, %rd172;
	ld.global.u32 	%r173, [%rd173];
	add.s32 	%r174, %r441, 5;
	mul.wide.u32 	%rd174, %r174, 4;
	add.s64 	%rd175, %rd4, %rd174;
	ld.global.u32 	%r175, [%rd175];
	st.global.u32 	[%rd173], %r175;
	st.global.u32 	[%rd175], %r173;
	add.s32 	%r176, %r440, 6;
	mul.wide.u32 	%rd176, %r176, 4;
	add.s64 	%rd177, %rd4, %rd176;
	ld.global.u32 	%r177, [%rd177];
	add.s32 	%r178, %r441, 6;
	mul.wide.u32 	%rd178, %r178, 4;
	add.s64 	%rd179, %rd4, %rd178;
	ld.global.u32 	%r179, [%rd179];
	st.global.u32 	[%rd177], %r179;
	st.global.u32 	[%rd179], %r177;
	add.s32 	%r180, %r440, 7;
	mul.wide.u32 	%rd180, %r180, 4;
	add.s64 	%rd181, %rd4, %rd180;
	ld.global.u32 	%r181, [%rd181];
	add.s32 	%r182, %r441, 7;
	mul.wide.u32 	%rd182, %r182, 4;
	add.s64 	%rd183, %rd4, %rd182;
	ld.global.u32 	%r183, [%rd183];
	st.global.u32 	[%rd181], %r183;
	st.global.u32 	[%rd183], %r181;
	mul.wide.u32 	%rd184, %r152, 4;
	add.s64 	%rd185, %rd4, %rd184;
	ld.global.u32 	%r184, [%rd185];
	mul.wide.u32 	%rd186, %r154, 4;
	add.s64 	%rd187, %rd4, %rd186;
	ld.global.u32 	%r185, [%rd187];
	st.global.u32 	[%rd185], %r185;
	st.global.u32 	[%rd187], %r184;
	add.s32 	%r442, %r442, 16;
	add.s32 	%r441, %r441, 16;
	add.s32 	%r440, %r440, 16;
	setp.ne.s32 	%p17, %r442, 0;
	mov.u32 	%r444, %r14;
	@%p17 bra 	$L__BB1_22;
$L__BB1_23:
	setp.eq.s32 	%p18, %r12, 0;
	@%p18 bra 	$L__BB1_33;
	add.s32 	%r186, %r12, -1;
	setp.lt.u32 	%p19, %r186, 7;
	@%p19 bra 	$L__BB1_26;
	add.s32 	%r187, %r444, %r25;
	mul.wide.u32 	%rd188, %r187, 4;
	add.s64 	%rd189, %rd4, %rd188;
	ld.global.u32 	%r188, [%rd189];
	add.s32 	%r189, %r444, %r24;
	mul.wide.u32 	%rd190, %r189, 4;
	add.s64 	%rd191, %rd4, %rd190;
	ld.global.u32 	%r190, [%rd191];
	st.global.u32 	[%rd189], %r190;
	st.global.u32 	[%rd191], %r188;
	add.s32 	%r191, %r187, 1;
	mul.wide.u32 	%rd192, %r191, 4;
	add.s64 	%rd193, %rd4, %rd192;
	ld.global.u32 	%r192, [%rd193];
	add.s32 	%r193, %r189, 1;
	mul.wide.u32 	%rd194, %r193, 4;
	add.s64 	%rd195, %rd4, %rd194;
	ld.global.u32 	%r194, [%rd195];
	st.global.u32 	[%rd193], %r194;
	st.global.u32 	[%rd195], %r192;
	add.s32 	%r195, %r187, 2;
	mul.wide.u32 	%rd196, %r195, 4;
	add.s64 	%rd197, %rd4, %rd196;
	ld.global.u32 	%r196, [%rd197];
	add.s32 	%r197, %r189, 2;
	mul.wide.u32 	%rd198, %r197, 4;
	add.s64 	%rd199, %rd4, %rd198;
	ld.global.u32 	%r198, [%rd199];
	st.global.u32 	[%rd197], %r198;
	st.global.u32 	[%rd199], %r196;
	add.s32 	%r199, %r187, 3;
	mul.wide.u32 	%rd200, %r199, 4;
	add.s64 	%rd201, %rd4, %rd200;
	ld.global.u32 	%r200, [%rd201];
	add.s32 	%r201, %r189, 3;
	mul.wide.u32 	%rd202, %r201, 4;
	add.s64 	%rd203, %rd4, %rd202;
	ld.global.u32 	%r202, [%rd203];
	st.global.u32 	[%rd201], %r202;
	st.global.u32 	[%rd203], %r200;
	add.s32 	%r203, %r187, 4;
	mul.wide.u32 	%rd204, %r203, 4;
	add.s64 	%rd205, %rd4, %rd204;
	ld.global.u32 	%r204, [%rd205];
	add.s32 	%r205, %r189, 4;
	mul.wide.u32 	%rd206, %r205, 4;
	add.s64 	%rd207, %rd4, %rd206;
	ld.global.u32 	%r206, [%rd207];
	st.global.u32 	[%rd205], %r206;
	st.global.u32 	[%rd207], %r204;
	add.s32 	%r207, %r187, 5;
	mul.wide.u32 	%rd208, %r207, 4;
	add.s64 	%rd209, %rd4, %rd208;
	ld.global.u32 	%r208, [%rd209];
	add.s32 	%r209, %r189, 5;
	mul.wide.u32 	%rd210, %r209, 4;
	add.s64 	%rd211, %rd4, %rd210;
	ld.global.u32 	%r210, [%rd211];
	st.global.u32 	[%rd209], %r210;
	st.global.u32 	[%rd211], %r208;
	add.s32 	%r211, %r187, 6;
	mul.wide.u32 	%rd212, %r211, 4;
	add.s64 	%rd213, %rd4, %rd212;
	ld.global.u32 	%r212, [%rd213];
	add.s32 	%r213, %r189, 6;
	mul.wide.u32 	%rd214, %r213, 4;
	add.s64 	%rd215, %rd4, %rd214;
	ld.global.u32 	%r214, [%rd215];
	st.global.u32 	[%rd213], %r214;
	st.global.u32 	[%rd215], %r212;
	add.s32 	%r215, %r187, 7;
	mul.wide.u32 	%rd216, %r215, 4;
	add.s64 	%rd217, %rd4, %rd216;
	ld.global.u32 	%r216, [%rd217];
	add.s32 	%r217, %r189, 7;
	mul.wide.u32 	%rd218, %r217, 4;
	add.s64 	%rd219, %rd4, %rd218;
	ld.global.u32 	%r218, [%rd219];
	st.global.u32 	[%rd217], %r218;
	st.global.u32 	[%rd219], %r216;
	add.s32 	%r444, %r444, 8;
$L__BB1_26:
	setp.eq.s32 	%p20, %r13, 0;
	@%p20 bra 	$L__BB1_33;
	add.s32 	%r219, %r13, -1;
	setp.lt.u32 	%p21, %r219, 3;
	@%p21 bra 	$L__BB1_29;
	add.s32 	%r220, %r444, %r25;
	mul.wide.u32 	%rd220, %r220, 4;
	add.s64 	%rd221, %rd4, %rd220;
	ld.global.u32 	%r221, [%rd221];
	add.s32 	%r222, %r444, %r24;
	mul.wide.u32 	%rd222, %r222, 4;
	add.s64 	%rd223, %rd4, %rd222;
	ld.global.u32 	%r223, [%rd223];
	st.global.u32 	[%rd221], %r223;
	st.global.u32 	[%rd223], %r221;
	add.s32 	%r224, %r220, 1;
	mul.wide.u32 	%rd224, %r224, 4;
	add.s64 	%rd225, %rd4, %rd224;
	ld.global.u32 	%r225, [%rd225];
	add.s32 	%r226, %r222, 1;
	mul.wide.u32 	%rd226, %r226, 4;
	add.s64 	%rd227, %rd4, %rd226;
	ld.global.u32 	%r227, [%rd227];
	st.global.u32 	[%rd225], %r227;
	st.global.u32 	[%rd227], %r225;
	add.s32 	%r228, %r220, 2;
	mul.wide.u32 	%rd228, %r228, 4;
	add.s64 	%rd229, %rd4, %rd228;
	ld.global.u32 	%r229, [%rd229];
	add.s32 	%r230, %r222, 2;
	mul.wide.u32 	%rd230, %r230, 4;
	add.s64 	%rd231, %rd4, %rd230;
	ld.global.u32 	%r231, [%rd231];
	st.global.u32 	[%rd229], %r231;
	st.global.u32 	[%rd231], %r229;
	add.s32 	%r232, %r220, 3;
	mul.wide.u32 	%rd232, %r232, 4;
	add.s64 	%rd233, %rd4, %rd232;
	ld.global.u32 	%r233, [%rd233];
	add.s32 	%r234, %r222, 3;
	mul.wide.u32 	%rd234, %r234, 4;
	add.s64 	%rd235, %rd4, %rd234;
	ld.global.u32 	%r235, [%rd235];
	st.global.u32 	[%rd233], %r235;
	st.global.u32 	[%rd235], %r233;
	add.s32 	%r444, %r444, 4;
$L__BB1_29:
	setp.eq.s32 	%p22, %r15, 0;
	@%p22 bra 	$L__BB1_33;
	setp.eq.s32 	%p23, %r15, 1;
	add.s32 	%r39, %r444, %r25;
	mul.wide.u32 	%rd236, %r39, 4;
	add.s64 	%rd237, %rd4, %rd236;
	ld.global.u32 	%r236, [%rd237];
	add.s32 	%r40, %r444, %r24;
	mul.wide.u32 	%rd238, %r40, 4;
	add.s64 	%rd239, %rd4, %rd238;
	ld.global.u32 	%r237, [%rd239];
	st.global.u32 	[%rd237], %r237;
	st.global.u32 	[%rd239], %r236;
	@%p23 bra 	$L__BB1_33;
	setp.eq.s32 	%p24, %r15, 2;
	add.s32 	%r238, %r39, 1;
	mul.wide.u32 	%rd240, %r238, 4;
	add.s64 	%rd241, %rd4, %rd240;
	ld.global.u32 	%r239, [%rd241];
	add.s32 	%r240, %r40, 1;
	mul.wide.u32 	%rd242, %r240, 4;
	add.s64 	%rd243, %rd4, %rd242;
	ld.global.u32 	%r241, [%rd243];
	st.global.u32 	[%rd241], %r241;
	st.global.u32 	[%rd243], %r239;
	@%p24 bra 	$L__BB1_33;
	add.s32 	%r242, %r39, 2;
	mul.wide.u32 	%rd244, %r242, 4;
	add.s64 	%rd245, %rd4, %rd244;
	ld.global.u32 	%r243, [%rd245];
	add.s32 	%r244, %r40, 2;
	mul.wide.u32 	%rd246, %r244, 4;
	add.s64 	%rd247, %rd4, %rd246;
	ld.global.u32 	%r245, [%rd247];
	st.global.u32 	[%rd245], %r245;
	st.global.u32 	[%rd247], %r243;
$L__BB1_33:
	cvt.u32.u64 	%r246, %rd2;
	setp.eq.s32 	%p25, %r446, 0;
	sub.s32 	%r247, %r246, %r446;
	selp.b32 	%r446, 0, %r247, %p25;
$L__BB1_34:
	mul.lo.s32 	%r43, %r19, %r73;
	add.s32 	%r248, %r43, %r19;
	mul.wide.u32 	%rd248, %r248, 4;
	add.s64 	%rd249, %rd4, %rd248;
	ld.global.u32 	%r44, [%rd249];
	mul.wide.u32 	%rd5, %r44, %r446;
	and.b64  	%rd250, %rd5, -4294967296;
	setp.ne.s64 	%p26, %rd250, 0;
	@%p26 bra 	$L__BB1_36;
	cvt.u32.u64 	%r249, %rd2;
	cvt.u32.u64 	%r250, %rd5;
	rem.u32 	%r251, %r250, %r249;
	cvt.u64.u32 	%rd357, %r251;
	bra.uni 	$L__BB1_37;
$L__BB1_36:
	rem.u64 	%rd357, %rd5, %rd2;
$L__BB1_37:
	cvt.u32.u64 	%r454, %rd357;
	setp.eq.s32 	%p27, %r44, 0;
	mov.b64 	%rd362, 0;
	@%p27 bra 	$L__BB1_49;
	setp.eq.s32 	%p28, %r11, 0;
	mov.b64 	%rd362, 1;
	@%p28 bra 	$L__BB1_49;
	cvt.u32.u64 	%r252, %rd2;
	rem.u32 	%r253, %r44, %r252;
	cvt.u64.u32 	%rd358, %r253;
	mov.b64 	%rd360, 1;
	mov.u32 	%r447, %r11;
$L__BB1_40:
	and.b32  	%r254, %r447, 1;
	setp.eq.b32 	%p29, %r254, 1;
	not.pred 	%p30, %p29;
	@%p30 bra 	$L__BB1_44;
	mul.lo.s64 	%rd12, %rd358, %rd360;
	and.b64  	%rd254, %rd12, -4294967296;
	setp.ne.s64 	%p31, %rd254, 0;
	@%p31 bra 	$L__BB1_43;
	cvt.u32.u64 	%r256, %rd12;
	rem.u32 	%r257, %r256, %r252;
	cvt.u64.u32 	%rd360, %r257;
	bra.uni 	$L__BB1_44;
$L__BB1_43:
	rem.u64 	%rd360, %rd12, %rd2;
$L__BB1_44:
	mul.lo.s64 	%rd16, %rd358, %rd358;
	and.b64  	%rd255, %rd16, -4294967296;
	setp.ne.s64 	%p32, %rd255, 0;
	@%p32 bra 	$L__BB1_46;
	cvt.u32.u64 	%r259, %rd16;
	rem.u32 	%r260, %r259, %r252;
	cvt.u64.u32 	%rd358, %r260;
	bra.uni 	$L__BB1_47;
$L__BB1_46:
	rem.u64 	%rd358, %rd16, %rd2;
$L__BB1_47:
	shr.u32 	%r47, %r447, 1;
	setp.gt.u32 	%p33, %r447, 1;
	mov.u32 	%r447, %r47;
	@%p33 bra 	$L__BB1_40;
	and.b64  	%rd362, %rd360, 4294967295;
$L__BB1_49:
	add.s32 	%r436, %r19, 1;
	setp.ge.u32 	%p34, %r436, %r73;
	@%p34 bra 	$L__BB1_111;
	sub.s32 	%r261, %r73, %r19;
	and.b32  	%r49, %r261, 7;
	sub.s32 	%r50, %r19, %r73;
	and.b32  	%r51, %r261, -8;
	mov.u32 	%r448, %r436;
$L__BB1_51:
	mul.lo.s32 	%r53, %r448, %r73;
	add.s32 	%r262, %r53, %r19;
	mul.wide.u32 	%rd256, %r262, 4;
	add.s64 	%rd257, %rd4, %rd256;
	ld.global.u32 	%r54, [%rd257];
	setp.eq.s32 	%p35, %r54, 0;
	@%p35 bra 	$L__BB1_110;
	cvt.u64.u32 	%rd258, %r54;
	mul.lo.s64 	%rd22, %rd362, %rd258;
	and.b64  	%rd259, %rd22, -4294967296;
	setp.ne.s64 	%p36, %rd259, 0;
	@%p36 bra 	$L__BB1_54;
	cvt.u32.u64 	%r263, %rd2;
	cvt.u32.u64 	%r264, %rd22;
	rem.u32 	%r265, %r264, %r263;
	cvt.u64.u32 	%rd363, %r265;
	bra.uni 	$L__BB1_55;
$L__BB1_54:
	rem.u64 	%rd363, %rd22, %rd2;
$L__BB1_55:
	setp.gt.u32 	%p37, %r50, -8;
	mov.b32 	%r450, 0;
	mov.u32 	%r449, %r19;
	@%p37 bra 	$L__BB1_81;
$L__BB1_56:
	.pragma "nounroll";
	add.s32 	%r57, %r449, %r43;
	mul.wide.u32 	%rd260, %r57, 4;
	add.s64 	%rd261, %rd4, %rd260;
	ld.global.u32 	%rd262, [%rd261];
	mul.lo.s64 	%rd26, %rd363, %rd262;
	and.b64  	%rd263, %rd26, -4294967296;
	setp.ne.s64 	%p38, %rd263, 0;
	@%p38 bra 	$L__BB1_58;
	cvt.u32.u64 	%r267, %rd2;
	cvt.u32.u64 	%r268, %rd26;
	rem.u32 	%r269, %r268, %r267;
	cvt.u64.u32 	%rd364, %r269;
	bra.uni 	$L__BB1_59;
$L__BB1_58:
	rem.u64 	%rd364, %rd26, %rd2;
$L__BB1_59:
	cvt.u32.u64 	%r270, %rd2;
	cvt.u32.u64 	%r271, %rd364;
	add.s32 	%r58, %r449, %r53;
	mul.wide.u32 	%rd264, %r58, 4;
	add.s64 	%rd265, %rd4, %rd264;
	ld.global.u32 	%r272, [%rd265];
	setp.lt.u32 	%p39, %r272, %r271;
	sub.s32 	%r273, %r272, %r271;
	selp.b32 	%r274, %r270, 0, %p39;
	add.s32 	%r275, %r273, %r274;
	st.global.u32 	[%rd265], %r275;
	add.s32 	%r276, %r57, 1;
	mul.wide.u32 	%rd266, %r276, 4;
	add.s64 	%rd267, %rd4, %rd266;
	ld.global.u32 	%rd268, [%rd267];
	mul.lo.s64 	%rd30, %rd363, %rd268;
	and.b64  	%rd269, %rd30, -4294967296;
	setp.ne.s64 	%p40, %rd269, 0;
	@%p40 bra 	$L__BB1_61;
	cvt.u32.u64 	%r277, %rd2;
	cvt.u32.u64 	%r278, %rd30;
	rem.u32 	%r279, %r278, %r277;
	cvt.u64.u32 	%rd365, %r279;
	bra.uni 	$L__BB1_62;
$L__BB1_61:
	rem.u64 	%rd365, %rd30, %rd2;
$L__BB1_62:
	cvt.u32.u64 	%r280, %rd2;
	cvt.u32.u64 	%r281, %rd365;
	add.s32 	%r282, %r58, 1;
	mul.wide.u32 	%rd270, %r282, 4;
	add.s64 	%rd271, %rd4, %rd270;
	ld.global.u32 	%r283, [%rd271];
	setp.lt.u32 	%p41, %r283, %r281;
	sub.s32 	%r284, %r283, %r281;
	selp.b32 	%r285, %r280, 0, %p41;
	add.s32 	%r286, %r284, %r285;
	st.global.u32 	[%rd271], %r286;
	add.s32 	%r287, %r57, 2;
	mul.wide.u32 	%rd272, %r287, 4;
	add.s64 	%rd273, %rd4, %rd272;
	ld.global.u32 	%rd274, [%rd273];
	mul.lo.s64 	%rd34, %rd363, %rd274;
	and.b64  	%rd275, %rd34, -4294967296;
	setp.ne.s64 	%p42, %rd275, 0;
	@%p42 bra 	$L__BB1_64;
	cvt.u32.u64 	%r288, %rd2;
	cvt.u32.u64 	%r289, %rd34;
	rem.u32 	%r290, %r289, %r288;
	cvt.u64.u32 	%rd366, %r290;
	bra.uni 	$L__BB1_65;
$L__BB1_64:
	rem.u64 	%rd366, %rd34, %rd2;
$L__BB1_65:
	cvt.u32.u64 	%r291, %rd2;
	cvt.u32.u64 	%r292, %rd366;
	add.s32 	%r293, %r58, 2;
	mul.wide.u32 	%rd276, %r293, 4;
	add.s64 	%rd277, %rd4, %rd276;
	ld.global.u32 	%r294, [%rd277];
	setp.lt.u32 	%p43, %r294, %r292;
	sub.s32 	%r295, %r294, %r292;
	selp.b32 	%r296, %r291, 0, %p43;
	add.s32 	%r297, %r295, %r296;
	st.global.u32 	[%rd277], %r297;
	add.s32 	%r298, %r57, 3;
	mul.wide.u32 	%rd278, %r298, 4;
	add.s64 	%rd279, %rd4, %rd278;
	ld.global.u32 	%rd280, [%rd279];
	mul.lo.s64 	%rd38, %rd363, %rd280;
	and.b64  	%rd281, %rd38, -4294967296;
	setp.ne.s64 	%p44, %rd281, 0;
	@%p44 bra 	$L__BB1_67;
	cvt.u32.u64 	%r299, %rd2;
	cvt.u32.u64 	%r300, %rd38;
	rem.u32 	%r301, %r300, %r299;
	cvt.u64.u32 	%rd367, %r301;
	bra.uni 	$L__BB1_68;
$L__BB1_67:
	rem.u64 	%rd367, %rd38, %rd2;
$L__BB1_68:
	cvt.u32.u64 	%r302, %rd2;
	cvt.u32.u64 	%r303, %rd367;
	add.s32 	%r304, %r58, 3;
	mul.wide.u32 	%rd282, %r304, 4;
	add.s64 	%rd283, %rd4, %rd282;
	ld.global.u32 	%r305, [%rd283];
	setp.lt.u32 	%p45, %r305, %r303;
	sub.s32 	%r306, %r305, %r303;
	selp.b32 	%r307, %r302, 0, %p45;
	add.s32 	%r308, %r306, %r307;
	st.global.u32 	[%rd283], %r308;
	add.s32 	%r309, %r57, 4;
	mul.wide.u32 	%rd284, %r309, 4;
	add.s64 	%rd285, %rd4, %rd284;
	ld.global.u32 	%rd286, [%rd285];
	mul.lo.s64 	%rd42, %rd363, %rd286;
	and.b64  	%rd287, %rd42, -4294967296;
	setp.ne.s64 	%p46, %rd287, 0;
	@%p46 bra 	$L__BB1_70;
	cvt.u32.u64 	%r310, %rd2;
	cvt.u32.u64 	%r311, %rd42;
	rem.u32 	%r312, %r311, %r310;
	cvt.u64.u32 	%rd368, %r312;
	bra.uni 	$L__BB1_71;
$L__BB1_70:
	rem.u64 	%rd368, %rd42, %rd2;
$L__BB1_71:
	cvt.u32.u64 	%r313, %rd2;
	cvt.u32.u64 	%r314, %rd368;
	add.s32 	%r315, %r58, 4;
	mul.wide.u32 	%rd288, %r315, 4;
	add.s64 	%rd289, %rd4, %rd288;
	ld.global.u32 	%r316, [%rd289];
	setp.lt.u32 	%p47, %r316, %r314;
	sub.s32 	%r317, %r316, %r314;
	selp.b32 	%r318, %r313, 0, %p47;
	add.s32 	%r319, %r317, %r318;
	st.global.u32 	[%rd289], %r319;
	add.s32 	%r320, %r57, 5;
	mul.wide.u32 	%rd290, %r320, 4;
	add.s64 	%rd291, %rd4, %rd290;
	ld.global.u32 	%rd292, [%rd291];
	mul.lo.s64 	%rd46, %rd363, %rd292;
	and.b64  	%rd293, %rd46, -4294967296;
	setp.ne.s64 	%p48, %rd293, 0;
	@%p48 bra 	$L__BB1_73;
	cvt.u32.u64 	%r321, %rd2;
	cvt.u32.u64 	%r322, %rd46;
	rem.u32 	%r323, %r322, %r321;
	cvt.u64.u32 	%rd369, %r323;
	bra.uni 	$L__BB1_74;
$L__BB1_73:
	rem.u64 	%rd369, %rd46, %rd2;
$L__BB1_74:
	cvt.u32.u64 	%r324, %rd2;
	cvt.u32.u64 	%r325, %rd369;
	add.s32 	%r326, %r58, 5;
	mul.wide.u32 	%rd294, %r326, 4;
	add.s64 	%rd295, %rd4, %rd294;
	ld.global.u32 	%r327, [%rd295];
	setp.lt.u32 	%p49, %r327, %r325;
	sub.s32 	%r328, %r327, %r325;
	selp.b32 	%r329, %r324, 0, %p49;
	add.s32 	%r330, %r328, %r329;
	st.global.u32 	[%rd295], %r330;
	add.s32 	%r331, %r57, 6;
	mul.wide.u32 	%rd296, %r331, 4;
	add.s64 	%rd297, %rd4, %rd296;
	ld.global.u32 	%rd298, [%rd297];
	mul.lo.s64 	%rd50, %rd363, %rd298;
	and.b64  	%rd299, %rd50, -4294967296;
	setp.ne.s64 	%p50, %rd299, 0;
	@%p50 bra 	$L__BB1_76;
	cvt.u32.u64 	%r332, %rd2;
	cvt.u32.u64 	%r333, %rd50;
	rem.u32 	%r334, %r333, %r332;
	cvt.u64.u32 	%rd370, %r334;
	bra.uni 	$L__BB1_77;
$L__BB1_76:
	rem.u64 	%rd370, %rd50, %rd2;
$L__BB1_77:
	cvt.u32.u64 	%r335, %rd2;
	cvt.u32.u64 	%r336, %rd370;
	add.s32 	%r337, %r58, 6;
	mul.wide.u32 	%rd300, %r337, 4;
	add.s64 	%rd301, %rd4, %rd300;
	ld.global.u32 	%r338, [%rd301];
	setp.lt.u32 	%p51, %r338, %r336;
	sub.s32 	%r339, %r338, %r336;
	selp.b32 	%r340, %r335, 0, %p51;
	add.s32 	%r341, %r339, %r340;
	st.global.u32 	[%rd301], %r341;
	add.s32 	%r342, %r57, 7;
	mul.wide.u32 	%rd302, %r342, 4;
	add.s64 	%rd303, %rd4, %rd302;
	ld.global.u32 	%rd304, [%rd303];
	mul.lo.s64 	%rd54, %rd363, %rd304;
	and.b64  	%rd305, %rd54, -4294967296;
	setp.ne.s64 	%p52, %rd305, 0;
	@%p52 bra 	$L__BB1_79;
	cvt.u32.u64 	%r343, %rd2;
	cvt.u32.u64 	%r344, %rd54;
	rem.u32 	%r345, %r344, %r343;
	cvt.u64.u32 	%rd371, %r345;
	bra.uni 	$L__BB1_80;
$L__BB1_79:
	rem.u64 	%rd371, %rd54, %rd2;
$L__BB1_80:
	cvt.u32.u64 	%r346, %rd2;
	cvt.u32.u64 	%r347, %rd371;
	add.s32 	%r348, %r58, 7;
	mul.wide.u32 	%rd306, %r348, 4;
	add.s64 	%rd307, %rd4, %rd306;
	ld.global.u32 	%r349, [%rd307];
	setp.lt.u32 	%p53, %r349, %r347;
	sub.s32 	%r350, %r349, %r347;
	selp.b32 	%r351, %r346, 0, %p53;
	add.s32 	%r352, %r350, %r351;
	st.global.u32 	[%rd307], %r352;
	add.s32 	%r449, %r449, 8;
	add.s32 	%r450, %r450, 8;
	setp.eq.s32 	%p54, %r450, %r51;
	@%p54 bra 	$L__BB1_81;
	bra.uni 	$L__BB1_56;
$L__BB1_81:
	setp.eq.s32 	%p55, %r49, 0;
	@%p55 bra 	$L__BB1_110;
	sub.s16 	%rs10, %rs1, %rs15;
	cvt.u32.u16 	%r353, %rs10;
	and.b32  	%r354, %r353, 7;
	add.s32 	%r355, %r354, -1;
	setp.lt.u32 	%p56, %r355, 3;
	@%p56 bra 	$L__BB1_96;
	add.s32 	%r63, %r449, %r43;
	mul.wide.u32 	%rd308, %r63, 4;
	add.s64 	%rd309, %rd4, %rd308;
	ld.global.u32 	%rd310, [%rd309];
	mul.lo.s64 	%rd58, %rd363, %rd310;
	and.b64  	%rd311, %rd58, -4294967296;
	setp.ne.s64 	%p57, %rd311, 0;
	@%p57 bra 	$L__BB1_85;
	cvt.u32.u64 	%r356, %rd2;
	cvt.u32.u64 	%r357, %rd58;
	rem.u32 	%r358, %r357, %r356;
	cvt.u64.u32 	%rd372, %r358;
	bra.uni 	$L__BB1_86;
$L__BB1_85:
	rem.u64 	%rd372, %rd58, %rd2;
$L__BB1_86:
	cvt.u32.u64 	%r359, %rd2;
	cvt.u32.u64 	%r360, %rd372;
	add.s32 	%r64, %r449, %r53;
	mul.wide.u32 	%rd312, %r64, 4;
	add.s64 	%rd313, %rd4, %rd312;
	ld.global.u32 	%r361, [%rd313];
	setp.lt.u32 	%p58, %r361, %r360;
	sub.s32 	%r362, %r361, %r360;
	selp.b32 	%r363, %r359, 0, %p58;
	add.s32 	%r364, %r362, %r363;
	st.global.u32 	[%rd313], %r364;
	add.s32 	%r365, %r63, 1;
	mul.wide.u32 	%rd314, %r365, 4;
	add.s64 	%rd315, %rd4, %rd314;
	ld.global.u32 	%rd316, [%rd315];
	mul.lo.s64 	%rd62, %rd363, %rd316;
	and.b64  	%rd317, %rd62, -4294967296;
	setp.ne.s64 	%p59, %rd317, 0;
	@%p59 bra 	$L__BB1_88;
	cvt.u32.u64 	%r366, %rd2;
	cvt.u32.u64 	%r367, %rd62;
	rem.u32 	%r368, %r367, %r366;
	cvt.u64.u32 	%rd373, %r368;
	bra.uni 	$L__BB1_89;
$L__BB1_88:
	rem.u64 	%rd373, %rd62, %rd2;
$L__BB1_89:
	cvt.u32.u64 	%r369, %rd2;
	cvt.u32.u64 	%r370, %rd373;
	add.s32 	%r371, %r64, 1;
	mul.wide.u32 	%rd318, %r371, 4;
	add.s64 	%rd319, %rd4, %rd318;
	ld.global.u32 	%r372, [%rd319];
	setp.lt.u32 	%p60, %r372, %r370;
	sub.s32 	%r373, %r372, %r370;
	selp.b32 	%r374, %r369, 0, %p60;
	add.s32 	%r375, %r373, %r374;
	st.global.u32 	[%rd319], %r375;
	add.s32 	%r376, %r63, 2;
	mul.wide.u32 	%rd320, %r376, 4;
	add.s64 	%rd321, %rd4, %rd320;
	ld.global.u32 	%rd322, [%rd321];
	mul.lo.s64 	%rd66, %rd363, %rd322;
	and.b64  	%rd323, %rd66, -4294967296;
	setp.ne.s64 	%p61, %rd323, 0;
	@%p61 bra 	$L__BB1_91;
	cvt.u32.u64 	%r377, %rd2;
	cvt.u32.u64 	%r378, %rd66;
	rem.u32 	%r379, %r378, %r377;
	cvt.u64.u32 	%rd374, %r379;
	bra.uni 	$L__BB1_92;
$L__BB1_91:
	rem.u64 	%rd374, %rd66, %rd2;
$L__BB1_92:
	cvt.u32.u64 	%r380, %rd2;
	cvt.u32.u64 	%r381, %rd374;
	add.s32 	%r382, %r64, 2;
	mul.wide.u32 	%rd324, %r382, 4;
	add.s64 	%rd325, %rd4, %rd324;
	ld.global.u32 	%r383, [%rd325];
	setp.lt.u32 	%p62, %r383, %r381;
	sub.s32 	%r384, %r383, %r381;
	selp.b32 	%r385, %r380, 0, %p62;
	add.s32 	%r386, %r384, %r385;
	st.global.u32 	[%rd325], %r386;
	add.s32 	%r387, %r63, 3;
	mul.wide.u32 	%rd326, %r387, 4;
	add.s64 	%rd327, %rd4, %rd326;
	ld.global.u32 	%rd328, [%rd327];
	mul.lo.s64 	%rd70, %rd363, %rd328;
	and.b64  	%rd329, %rd70, -4294967296;
	setp.ne.s64 	%p63, %rd329, 0;
	@%p63 bra 	$L__BB1_94;
	cvt.u32.u64 	%r388, %rd2;
	cvt.u32.u64 	%r389, %rd70;
	rem.u32 	%r390, %r389, %r388;
	cvt.u64.u32 	%rd375, %r390;
	bra.uni 	$L__BB1_95;
$L__BB1_94:
	rem.u64 	%rd375, %rd70, %rd2;
$L__BB1_95:
	cvt.u32.u64 	%r391, %rd2;
	cvt.u32.u64 	%r392, %rd375;
	add.s32 	%r393, %r64, 3;
	mul.wide.u32 	%rd330, %r393, 4;
	add.s64 	%rd331, %rd4, %rd330;
	ld.global.u32 	%r394, [%rd331];
	setp.lt.u32 	%p64, %r394, %r392;
	sub.s32 	%r395, %r394, %r392;
	selp.b32 	%r396, %r391, 0, %p64;
	add.s32 	%r397, %r395, %r396;
	st.global.u32 	[%rd331], %r397;
	add.s32 	%r449, %r449, 4;
$L__BB1_96:
	sub.s16 	%rs11, %rs1, %rs15;
	cvt.u32.u16 	%r398, %rs11;
	and.b32  	%r399, %r398, 3;
	setp.eq.s32 	%p65, %r399, 0;
	@%p65 bra 	$L__BB1_110;
	and.b16  	%rs12, %rs5, 3;
	setp.eq.s16 	%p66, %rs12, 1;
	@%p66 bra 	$L__BB1_105;
	add.s32 	%r67, %r449, %r43;
	mul.wide.u32 	%rd332, %r67, 4;
	add.s64 	%rd333, %rd4, %rd332;
	ld.global.u32 	%rd334, [%rd333];
	mul.lo.s64 	%rd74, %rd363, %rd334;
	and.b64  	%rd335, %rd74, -4294967296;
	setp.ne.s64 	%p67, %rd335, 0;
	@%p67 bra 	$L__BB1_100;
	cvt.u32.u64 	%r400, %rd2;
	cvt.u32.u64 	%r401, %rd74;
	rem.u32 	%r402, %r401, %r400;
	cvt.u64.u32 	%rd376, %r402;
	bra.uni 	$L__BB1_101;
$L__BB1_100:
	rem.u64 	%rd376, %rd74, %rd2;
$L__BB1_101:
	cvt.u32.u64 	%r403, %rd2;
	cvt.u32.u64 	%r404, %rd376;
	add.s32 	%r68, %r449, %r53;
	mul.wide.u32 	%rd336, %r68, 4;
	add.s64 	%rd337, %rd4, %rd336;
	ld.global.u32 	%r405, [%rd337];
	setp.lt.u32 	%p68, %r405, %r404;
	sub.s32 	%r406, %r405, %r404;
	selp.b32 	%r407, %r403, 0, %p68;
	add.s32 	%r408, %r406, %r407;
	st.global.u32 	[%rd337], %r408;
	add.s32 	%r409, %r67, 1;
	mul.wide.u32 	%rd338, %r409, 4;
	add.s64 	%rd339, %rd4, %rd338;
	ld.global.u32 	%rd340, [%rd339];
	mul.lo.s64 	%rd78, %rd363, %rd340;
	and.b64  	%rd341, %rd78, -4294967296;
	setp.ne.s64 	%p69, %rd341, 0;
	@%p69 bra 	$L__BB1_103;
	cvt.u32.u64 	%r410, %rd2;
	cvt.u32.u64 	%r411, %rd78;
	rem.u32 	%r412, %r411, %r410;
	cvt.u64.u32 	%rd377, %r412;
	bra.uni 	$L__BB1_104;
$L__BB1_103:
	rem.u64 	%rd377, %rd78, %rd2;
$L__BB1_104:
	cvt.u32.u64 	%r413, %rd2;
	cvt.u32.u64 	%r414, %rd377;
	add.s32 	%r415, %r68, 1;
	mul.wide.u32 	%rd342, %r415, 4;
	add.s64 	%rd343, %rd4, %rd342;
	ld.global.u32 	%r416, [%rd343];
	setp.lt.u32 	%p70, %r416, %r414;
	sub.s32 	%r417, %r416, %r414;
	selp.b32 	%r418, %r413, 0, %p70;
	add.s32 	%r419, %r417, %r418;
	st.global.u32 	[%rd343], %r419;
	add.s32 	%r449, %r449, 2;
$L__BB1_105:
	and.b16  	%rs13, %rs5, 1;
	setp.eq.b16 	%p71, %rs13, 1;
	not.pred 	%p72, %p71;
	@%p72 bra 	$L__BB1_110;
	add.s32 	%r420, %r449, %r43;
	mul.wide.u32 	%rd344, %r420, 4;
	add.s64 	%rd345, %rd4, %rd344;
	ld.global.u32 	%rd346, [%rd345];
	mul.lo.s64 	%rd82, %rd363, %rd346;
	and.b64  	%rd347, %rd82, -4294967296;
	setp.ne.s64 	%p73, %rd347, 0;
	@%p73 bra 	$L__BB1_108;
	cvt.u32.u64 	%r421, %rd2;
	cvt.u32.u64 	%r422, %rd82;
	rem.u32 	%r423, %r422, %r421;
	cvt.u64.u32 	%rd378, %r423;
	bra.uni 	$L__BB1_109;
$L__BB1_108:
	rem.u64 	%rd378, %rd82, %rd2;
$L__BB1_109:
	cvt.u32.u64 	%r424, %rd2;
	cvt.u32.u64 	%r425, %rd378;
	add.s32 	%r426, %r449, %r53;
	mul.wide.u32 	%rd348, %r426, 4;
	add.s64 	%rd349, %rd4, %rd348;
	ld.global.u32 	%r427, [%rd349];
	setp.lt.u32 	%p74, %r427, %r425;
	sub.s32 	%r428, %r427, %r425;
	selp.b32 	%r429, %r424, 0, %p74;
	add.s32 	%r430, %r428, %r429;
	st.global.u32 	[%rd349], %r430;
$L__BB1_110:
	add.s32 	%r448, %r448, 1;
	setp.eq.s32 	%p75, %r448, %r73;
	@%p75 bra 	$L__BB1_111;
	bra.uni 	$L__BB1_51;
$L__BB1_111:
	setp.ne.s32 	%p76, %r436, %r73;
	add.s16 	%rs15, %rs15, 1;
	add.s16 	%rs14, %rs14, 1;
	mov.b32 	%r453, 0;
	@%p76 bra 	$L__BB1_15;
$L__BB1_112:
	ld.param.u64 	%rd356, [modular_determinant_param_3];
	ld.param.u64 	%rd355, [modular_determinant_param_2];
	cvta.to.global.u64 	%rd350, %rd355;
	mul.wide.u32 	%rd351, %r1, 4;
	add.s64 	%rd352, %rd350, %rd351;
	st.global.u32 	[%rd352], %r454;
	cvta.to.global.u64 	%rd353, %rd356;
	add.s64 	%rd354, %rd353, %rd351;
	st.global.u32 	[%rd354], %r453;
$L__BB1_113:
	ret;

}
	// .globl	modular_determinant_small
.visible .entry modular_determinant_small(
	.param .u64 .ptr .align 1 modular_determinant_small_param_0,
	.param .u64 .ptr .align 1 modular_determinant_small_param_1,
	.param .u64 .ptr .align 1 modular_determinant_small_param_2,
	.param .u64 .ptr .align 1 modular_determinant_small_param_3,
	.param .u32 modular_determinant_small_param_4,
	.param .u32 modular_determinant_small_param_5
)
{
	.local .align 16 .b8 	__local_depot2[1024];
	.reg .b64 	%SP;
	.reg .b64 	%SPL;
	.reg .pred 	%p<77>;
	.reg .b16 	%rs<16>;
	.reg .b32 	%r<455>;
	.reg .b64 	%rd<377>;

	mov.u64 	%SPL, __local_depot2;
	ld.param.u64 	%rd89, [modular_determinant_small_param_0];
	ld.param.u64 	%rd86, [modular_determinant_small_param_1];
	ld.param.u32 	%r73, [modular_determinant_small_param_4];
	ld.param.u32 	%r74, [modular_determinant_small_param_5];
	cvta.to.global.u64 	%rd1, %rd89;
	add.u64 	%rd2, %SPL, 0;
	mov.u32 	%r75, %ctaid.x;
	mov.u32 	%r76, %ntid.x;
	mov.u32 	%r77, %tid.x;
	mad.lo.s32 	%r1, %r75, %r76, %r77;
	setp.ge.u32 	%p1, %r1, %r74;
	@%p1 bra 	$L__BB2_113;
	cvta.to.global.u64 	%rd91, %rd86;
	mul.wide.u32 	%rd92, %r1, 4;
	add.s64 	%rd93, %rd91, %rd92;
	ld.global.nc.u32 	%r78, [%rd93];
	cvt.u64.u32 	%rd3, %r78;
	mul.lo.s32 	%r2, %r73, %r73;
	mul.lo.s32 	%r79, %r2, %r1;
	cvt.u64.u32 	%rd4, %r79;
	setp.eq.s32 	%p2, %r2, 0;
	@%p2 bra 	$L__BB2_13;
	and.b32  	%r3, %r2, 13;
	setp.lt.u32 	%p3, %r2, 16;
	mov.b32 	%r432, 0;
	@%p3 bra 	$L__BB2_5;
	and.b32  	%r432, %r2, -16;
	mov.b32 	%r435, 0;
$L__BB2_4:
	.pragma "nounroll";
	cvt.u64.u32 	%rd94, %r435;
	add.s64 	%rd95, %rd94, %rd4;
	shl.b64 	%rd96, %rd95, 2;
	add.s64 	%rd97, %rd1, %rd96;
	ld.global.nc.u32 	%r82, [%rd97];
	mul.wide.u32 	%rd98, %r435, 4;
	add.s64 	%rd99, %rd2, %rd98;
	ld.global.nc.u32 	%r83, [%rd97+4];
	ld.global.nc.u32 	%r84, [%rd97+8];
	ld.global.nc.u32 	%r85, [%rd97+12];
	st.local.v4.u32 	[%rd99], {%r82, %r83, %r84, %r85};
	ld.global.nc.u32 	%r86, [%rd97+16];
	ld.global.nc.u32 	%r87, [%rd97+20];
	ld.global.nc.u32 	%r88, [%rd97+24];
	ld.global.nc.u32 	%r89, [%rd97+28];
	st.local.v4.u32 	[%rd99+16], {%r86, %r87, %r88, %r89};
	ld.global.nc.u32 	%r90, [%rd97+32];
	ld.global.nc.u32 	%r91, [%rd97+36];
	ld.global.nc.u32 	%r92, [%rd97+40];
	ld.global.nc.u32 	%r93, [%rd97+44];
	st.local.v4.u32 	[%rd99+32], {%r90, %r91, %r92, %r93};
	ld.global.nc.u32 	%r94, [%rd97+48];
	ld.global.nc.u32 	%r95, [%rd97+52];
	ld.global.nc.u32 	%r96, [%rd97+56];
	ld.global.nc.u32 	%r97, [%rd97+60];
	st.local.v4.u32 	[%rd99+48], {%r94, %r95, %r96, %r97};
	add.s32 	%r435, %r435, 16;
	setp.eq.s32 	%p4, %r435, %r432;
	@%p4 bra 	$L__BB2_5;
	bra.uni 	$L__BB2_4;
$L__BB2_5:
	setp.eq.s32 	%p5, %r3, 0;
	@%p5 bra 	$L__BB2_13;
	and.b32  	%r6, %r2, 5;
	setp.lt.u32 	%p6, %r3, 8;
	@%p6 bra 	$L__BB2_8;
	cvt.u64.u32 	%rd100, %r432;
	add.s64 	%rd101, %rd100, %rd4;
	shl.b64 	%rd102, %rd101, 2;
	add.s64 	%rd103, %rd1, %rd102;
	ld.global.nc.u32 	%r98, [%rd103];
	mul.wide.u32 	%rd104, %r432, 4;
	add.s64 	%rd105, %rd2, %rd104;
	st.local.u32 	[%rd105], %r98;
	ld.global.nc.u32 	%r99, [%rd103+4];
	st.local.u32 	[%rd105+4], %r99;
	ld.global.nc.u32 	%r100, [%rd103+8];
	st.local.u32 	[%rd105+8], %r100;
	ld.global.nc.u32 	%r101, [%rd103+12];
	st.local.u32 	[%rd105+12], %r101;
	ld.global.nc.u32 	%r102, [%rd103+16];
	st.local.u32 	[%rd105+16], %r102;
	ld.global.nc.u32 	%r103, [%rd103+20];
	st.local.u32 	[%rd105+20], %r103;
	ld.global.nc.u32 	%r104, [%rd103+24];
	st.local.u32 	[%rd105+24], %r104;
	ld.global.nc.u32 	%r105, [%rd103+28];
	st.local.u32 	[%rd105+28], %r105;
	add.s32 	%r432, %r432, 8;
$L__BB2_8:
	setp.eq.s32 	%p7, %r6, 0;
	@%p7 bra 	$L__BB2_13;
	setp.lt.u32 	%p8, %r6, 4;
	@%p8 bra 	$L__BB2_11;
	cvt.u64.u32 	%rd106, %r432;
	add.s64 	%rd107, %rd106, %rd4;
	shl.b64 	%rd108, %rd107, 2;
	add.s64 	%rd109, %rd1, %rd108;
	ld.global.nc.u32 	%r106, [%rd109];
	mul.wide.u32 	%rd110, %r432, 4;
	add.s64 	%rd111, %rd2, %rd110;
	st.local.u32 	[%rd111], %r106;
	ld.global.nc.u32 	%r107, [%rd109+4];
	st.local.u32 	[%rd111+4], %r107;
	ld.global.nc.u32 	%r108, [%rd109+8];
	st.local.u32 	[%rd111+8], %r108;
	ld.global.nc.u32 	%r109, [%rd109+12];
	st.local.u32 	[%rd111+12], %r109;
	add.s32 	%r432, %r432, 4;
$L__BB2_11:
	and.b32  	%r110, %r2, 1;
	setp.eq.b32 	%p9, %r110, 1;
	not.pred 	%p10, %p9;
	@%p10 bra 	$L__BB2_13;
	cvt.u64.u32 	%rd112, %r432;
	add.s64 	%rd113, %rd112, %rd4;
	shl.b64 	%rd114, %rd113, 2;
	add.s64 	%rd115, %rd1, %rd114;
	ld.global.nc.u32 	%r111, [%rd115];
	mul.wide.u32 	%rd116, %r432, 4;
	add.s64 	%rd117, %rd2, %rd116;
	st.local.u32 	[%rd117], %r111;
$L__BB2_13:
	setp.eq.s32 	%p11, %r73, 0;
	mov.b32 	%r454, 1;
	mov.b32 	%r453, 0;
	@%p11 bra 	$L__BB2_112;
	cvt.u32.u64 	%r116, %rd3;
	add.s32 	%r11, %r116, -2;
	and.b32  	%r12, %r73, 15;
	cvt.u16.u32 	%rs1, %r73;
	and.b32  	%r13, %r73, 7;
	and.b32  	%r14, %r73, -16;
	and.b32  	%r15, %r73, 3;
	neg.s32 	%r16, %r14;
	mov.b32 	%r454, 1;
	mov.b32 	%r436, 0;
	mov.b16 	%rs14, 0;
	mov.u16 	%rs15, %rs14;
$L__BB2_15:
	mov.u32 	%r446, %r454;
	mov.u32 	%r19, %r436;
	sub.s16 	%rs5, %rs1, %rs14;
	mov.u32 	%r438, %r19;
$L__BB2_16:
	mad.lo.s32 	%r117, %r438, %r73, %r19;
	mul.wide.u32 	%rd118, %r117, 4;
	add.s64 	%rd119, %rd2, %rd118;
	ld.local.u32 	%r118, [%rd119];
	setp.ne.s32 	%p12, %r118, 0;
	mov.u32 	%r439, %r438;
	@%p12 bra 	$L__BB2_18;
	add.s32 	%r438, %r438, 1;
	setp.ne.s32 	%p13, %r438, %r73;
	mov.u32 	%r439, %r19;
	@%p13 bra 	$L__BB2_16;
$L__BB2_18:
	mul.lo.s32 	%r24, %r439, %r73;
	add.s32 	%r121, %r24, %r19;
	mul.wide.u32 	%rd120, %r121, 4;
	add.s64 	%rd121, %rd2, %rd120;
	ld.local.u32 	%r122, [%rd121];
	setp.eq.s32 	%p14, %r122, 0;
	mov.b32 	%r454, 0;
	mov.b32 	%r453, 1;
	@%p14 bra 	$L__BB2_112;
	setp.eq.s32 	%p15, %r439, %r19;
	@%p15 bra 	$L__BB2_34;
	setp.lt.u32 	%p16, %r73, 16;
	mul.lo.s32 	%r25, %r19, %r73;
	mov.b32 	%r444, 0;
	@%p16 bra 	$L__BB2_23;
	add.s32 	%r441, %r24, 7;
	add.s32 	%r440, %r25, 7;
	mov.u32 	%r442, %r16;
$L__BB2_22:
	.pragma "nounroll";
	add.s32 	%r124, %r440, -7;
	mul.wide.u32 	%rd122, %r124, 4;
	add.s64 	%rd123, %rd2, %rd122;
	ld.local.u32 	%r125, [%rd123];
	add.s32 	%r126, %r441, -7;
	mul.wide.u32 	%rd124, %r126, 4;
	add.s64 	%rd125, %rd2, %rd124;
	ld.local.u32 	%r127, [%rd125];
	st.local.u32 	[%rd123], %r127;
	st.local.u32 	[%rd125], %r125;
	add.s32 	%r128, %r440, -6;
	mul.wide.u32 	%rd126, %r128, 4;
	add.s64 	%rd127, %rd2, %rd126;
	ld.local.u32 	%r129, [%rd127];
	add.s32 	%r130, %r441, -6;
	mul.wide.u32 	%rd128, %r130, 4;
	add.s64 	%rd129, %rd2, %rd128;
	ld.local.u32 	%r131, [%rd129];
	st.local.u32 	[%rd127], %r131;
	st.local.u32 	[%rd129], %r129;
	add.s32 	%r132, %r440, -5;
	mul.wide.u32 	%rd130, %r132, 4;
	add.s64 	%rd131, %rd2, %rd130;
	ld.local.u32 	%r133, [%rd131];
	add.s32 	%r134, %r441, -5;
	mul.wide.u32 	%rd132, %r134, 4;
	add.s64 	%rd133, %rd2, %rd132;
	ld.local.u32 	%r135, [%rd133];
	st.local.u32 	[%rd131], %r135;
	st.local.u32 	[%rd133], %r133;
	add.s32 	%r136, %r440, -4;
	mul.wide.u32 	%rd134, %r136, 4;
	add.s64 	%rd135, %rd2, %rd134;
	ld.local.u32 	%r137, [%rd135];
	add.s32 	%r138, %r441, -4;
	mul.wide.u32 	%rd136, %r138, 4;
	add.s64 	%rd137, %rd2, %rd136;
	ld.local.u32 	%r139, [%rd137];
	st.local.u32 	[%rd135], %r139;
	st.local.u32 	[%rd137], %r137;
	add.s32 	%r140, %r440, -3;
	mul.wide.u32 	%rd138, %r140, 4;
	add.s64 	%rd139, %rd2, %rd138;
	ld.local.u32 	%r141, [%rd139];
	add.s32 	%r142, %r441, -3;
	mul.wide.u32 	%rd140, %r142, 4;
	add.s64 	%rd141, %rd2, %rd140;
	ld.local.u32 	%r143, [%rd141];
	st.local.u32 	[%rd139], %r143;
	st.local.u32 	[%rd141], %r141;
	add.s32 	%r144, %r440, -2;
	mul.wide.u32 	%rd142, %r144, 4;
	add.s64 	%rd143, %rd2, %rd142;
	ld.local.u32 	%r145, [%rd143];
	add.s32 	%r146, %r441, -2;
	mul.wide.u32 	%rd144, %r146, 4;
	add.s64 	%rd145, %rd2, %rd144;
	ld.local.u32 	%r147, [%rd145];
	st.local.u32 	[%rd143], %r147;
	st.local.u32 	[%rd145], %r145;
	add.s32 	%r148, %r440, -1;
	mul.wide.u32 	%rd146, %r148, 4;
	add.s64 	%rd147, %rd2, %rd146;
	ld.local.u32 	%r149, [%rd147];
	add.s32 	%r150, %r441, -1;
	mul.wide.u32 	%rd148, %r150, 4;
	add.s64 	%rd149, %rd2, %rd148;
	ld.local.u32 	%r151, [%rd149];
	st.local.u32 	[%rd147], %r151;
	st.local.u32 	[%rd149], %r149;
	add.s32 	%r152, %r440, 8;
	mul.wide.u32 	%rd150, %r440, 4;
	add.s64 	%rd151, %rd2, %rd150;
	ld.local.u32 	%r153, [%rd151];
	add.s32 	%r154, %r441, 8;
	mul.wide.u32 	%rd152, %r441, 4;
	add.s64 	%rd153, %rd2, %rd152;
	ld.local.u32 	%r155, [%rd153];
	st.local.u32 	[%rd151], %r155;
	st.local.u32 	[%rd153], %r153;
	add.s32 	%r156, %r440, 1;
	mul.wide.u32 	%rd154, %r156, 4;
	add.s64 	%rd155, %rd2, %rd154;
	ld.local.u32 	%r157, [%rd155];
	add.s32 	%r158, %r441, 1;
	mul.wide.u32 	%rd156, %r158, 4;
	add.s64 	%rd157, %rd2, %rd156;
	ld.local.u32 	%r159, [%rd157];
	st.local.u32 	[%rd155], %r159;
	st.local.u32 	[%rd157], %r157;
	add.s32 	%r160, %r440, 2;
	mul.wide.u32 	%rd158, %r160, 4;
	add.s64 	%rd159, %rd2, %rd158;
	ld.local.u32 	%r161, [%rd159];
	add.s32 	%r162, %r441, 2;
	mul.wide.u32 	%rd160, %r162, 4;
	add.s64 	%rd161, %rd2, %rd160;
	ld.local.u32 	%r163, [%rd161];
	st.local.u32 	[%rd159], %r163;
	st.local.u32 	[%rd161], %r161;
	add.s32 	%r164, %r440, 3;
	mul.wide.u32 	%rd162, %r164, 4;
	add.s64 	%rd163, %rd2, %rd162;
	ld.local.u32 	%r165, [%rd163];
	add.s32 	%r166, %r441, 3;
	mul.wide.u32 	%rd164, %r166, 4;
	add.s64 	%rd165, %rd2, %rd164;
	ld.local.u32 	%r167, [%rd165];
	st.local.u32 	[%rd163], %r167;
	st.local.u32 	[%rd165], %r165;
	add.s32 	%r168, %r440, 4;
	mul.wide.u32 	%rd166, %r168, 4;
	add.s64 	%rd167, %rd2, %rd166;
	ld.local.u32 	%r169, [%rd167];
	add.s32 	%r170, %r441, 4;
	mul.wide.u32 	%rd168, %r170, 4;
	add.s64 	%rd169, %rd2, %rd168;
	ld.local.u32 	%r171, [%rd169];
	st.local.u32 	[%rd167], %r171;
	st.local.u32 	[%rd169], %r169;
	add.s32 	%r172, %r440, 5;
	mul.wide.u32 	%rd170, %r172, 4;
	add.s64 	%rd171, %rd2, %rd170;
	ld.local.u32 	%r173, [%rd171];
	add.s32 	%r174, %r441, 5;
	mul.wide.u32 	%rd172, %r174, 4;
	add.s64 	%rd173, %rd2, %rd172;
	ld.local.u32 	%r175, [%rd173];
	st.local.u32 	[%rd171], %r175;
	st.local.u32 	[%rd173], %r173;
	add.s32 	%r176, %r440, 6;
	mul.wide.u32 	%rd174, %r176, 4;
	add.s64 	%rd175, %rd2, %rd174;
	ld.local.u32 	%r177, [%rd175];
	add.s32 	%r178, %r441, 6;
	mul.wide.u32 	%rd176, %r178, 4;
	add.s64 	%rd177, %rd2, %rd176;
	ld.local.u32 	%r179, [%rd177];
	st.local.u32 	[%rd175], %r179;
	st.local.u32 	[%rd177], %r177;
	add.s32 	%r180, %r440, 7;
	mul.wide.u32 	%rd178, %r180, 4;
	add.s64 	%rd179, %rd2, %rd178;
	ld.local.u32 	%r181, [%rd179];
	add.s32 	%r182, %r441, 7;
	mul.wide.u32 	%rd180, %r182, 4;
	add.s64 	%rd181, %rd2, %rd180;
	ld.local.u32 	%r183, [%rd181];
	st.local.u32 	[%rd179], %r183;
	st.local.u32 	[%rd181], %r181;
	mul.wide.u32 	%rd182, %r152, 4;
	add.s64 	%rd183, %rd2, %rd182;
	ld.local.u32 	%r184, [%rd183];
	mul.wide.u32 	%rd184, %r154, 4;
	add.s64 	%rd185, %rd2, %rd184;
	ld.local.u32 	%r185, [%rd185];
	st.local.u32 	[%rd183], %r185;
	st.local.u32 	[%rd185], %r184;
	add.s32 	%r442, %r442, 16;
	add.s32 	%r441, %r441, 16;
	add.s32 	%r440, %r440, 16;
	setp.ne.s32 	%p17, %r442, 0;
	mov.u32 	%r444, %r14;
	@%p17 bra 	$L__BB2_22;
$L__BB2_23:
	setp.eq.s32 	%p18, %r12, 0;
	@%p18 bra 	$L__BB2_33;
	add.s32 	%r186, %r12, -1;
	setp.lt.u32 	%p19, %r186, 7;
	@%p19 bra 	$L__BB2_26;
	add.s32 	%r187, %r444, %r25;
	mul.wide.u32 	%rd186, %r187, 4;
	add.s64 	%rd187, %rd2, %rd186;
	ld.local.u32 	%r188, [%rd187];
	add.s32 	%r189, %r444, %r24;
	mul.wide.u32 	%rd188, %r189, 4;
	add.s64 	%rd189, %rd2, %rd188;
	ld.local.u32 	%r190, [%rd189];
	st.local.u32 	[%rd187], %r190;
	st.local.u32 	[%rd189], %r188;
	add.s32 	%r191, %r187, 1;
	mul.wide.u32 	%rd190, %r191, 4;
	add.s64 	%rd191, %rd2, %rd190;
	ld.local.u32 	%r192, [%rd191];
	add.s32 	%r193, %r189, 1;
	mul.wide.u32 	%rd192, %r193, 4;
	add.s64 	%rd193, %rd2, %rd192;
	ld.local.u32 	%r194, [%rd193];
	st.local.u32 	[%rd191], %r194;
	st.local.u32 	[%rd193], %r192;
	add.s32 	%r195, %r187, 2;
	mul.wide.u32 	%rd194, %r195, 4;
	add.s64 	%rd195, %rd2, %rd194;
	ld.local.u32 	%r196, [%rd195];
	add.s32 	%r197, %r189, 2;
	mul.wide.u32 	%rd196, %r197, 4;
	add.s64 	%rd197, %rd2, %rd196;
	ld.local.u32 	%r198, [%rd197];
	st.local.u32 	[%rd195], %r198;
	st.local.u32 	[%rd197], %r196;
	add.s32 	%r199, %r187, 3;
	mul.wide.u32 	%rd198, %r199, 4;
	add.s64 	%rd199, %rd2, %rd198;
	ld.local.u32 	%r200, [%rd199];
	add.s32 	%r201, %r189, 3;
	mul.wide.u32 	%rd200, %r201, 4;
	add.s64 	%rd201, %rd2, %rd200;
	ld.local.u32 	%r202, [%rd201];
	st.local.u32 	[%rd199], %r202;
	st.local.u32 	[%rd201], %r200;
	add.s32 	%r203, %r187, 4;
	mul.wide.u32 	%rd202, %r203, 4;
	add.s64 	%rd203, %rd2, %rd202;
	ld.local.u32 	%r204, [%rd203];
	add.s32 	%r205, %r189, 4;
	mul.wide.u32 	%rd204, %r205, 4;
	add.s64 	%rd205, %rd2, %rd204;
	ld.local.u32 	%r206, [%rd205];
	st.local.u32 	[%rd203], %r206;
	st.local.u32 	[%rd205], %r204;
	add.s32 	%r207, %r187, 5;
	mul.wide.u32 	%rd206, %r207, 4;
	add.s64 	%rd207, %rd2, %rd206;
	ld.local.u32 	%r208, [%rd207];
	add.s32 	%r209, %r189, 5;
	mul.wide.u32 	%rd208, %r209, 4;
	add.s64 	%rd209, %rd2, %rd208;
	ld.local.u32 	%r210, [%rd209];
	st.local.u32 	[%rd207], %r210;
	st.local.u32 	[%rd209], %r208;
	add.s32 	%r211, %r187, 6;
	mul.wide.u32 	%rd210, %r211, 4;
	add.s64 	%rd211, %rd2, %rd210;
	ld.local.u32 	%r212, [%rd211];
	add.s32 	%r213, %r189, 6;
	mul.wide.u32 	%rd212, %r213, 4;
	add.s64 	%rd213, %rd2, %rd212;
	ld.local.u32 	%r214, [%rd213];
	st.local.u32 	[%rd211], %r214;
	st.local.u32 	[%rd213], %r212;
	add.s32 	%r215, %r187, 7;
	mul.wide.u32 	%rd214, %r215, 4;
	add.s64 	%rd215, %rd2, %rd214;
	ld.local.u32 	%r216, [%rd215];
	add.s32 	%r217, %r189, 7;
	mul.wide.u32 	%rd216, %r217, 4;
	add.s64 	%rd217, %rd2, %rd216;
	ld.local.u32 	%r218, [%rd217];
	st.local.u32 	[%rd215], %r218;
	st.local.u32 	[%rd217], %r216;
	add.s32 	%r444, %r444, 8;
$L__BB2_26:
	setp.eq.s32 	%p20, %r13, 0;
	@%p20 bra 	$L__BB2_33;
	add.s32 	%r219, %r13, -1;
	setp.lt.u32 	%p21, %r219, 3;
	@%p21 bra 	$L__BB2_29;
	add.s32 	%r220, %r444, %r25;
	mul.wide.u32 	%rd218, %r220, 4;
	add.s64 	%rd219, %rd2, %rd218;
	ld.local.u32 	%r221, [%rd219];
	add.s32 	%r222, %r444, %r24;
	mul.wide.u32 	%rd220, %r222, 4;
	add.s64 	%rd221, %rd2, %rd220;
	ld.local.u32 	%r223, [%rd221];
	st.local.u32 	[%rd219], %r223;
	st.local.u32 	[%rd221], %r221;
	add.s32 	%r224, %r220, 1;
	mul.wide.u32 	%rd222, %r224, 4;
	add.s64 	%rd223, %rd2, %rd222;
	ld.local.u32 	%r225, [%rd223];
	add.s32 	%r226, %r222, 1;
	mul.wide.u32 	%rd224, %r226, 4;
	add.s64 	%rd225, %rd2, %rd224;
	ld.local.u32 	%r227, [%rd225];
	st.local.u32 	[%rd223], %r227;
	st.local.u32 	[%rd225], %r225;
	add.s32 	%r228, %r220, 2;
	mul.wide.u32 	%rd226, %r228, 4;
	add.s64 	%rd227, %rd2, %rd226;
	ld.local.u32 	%r229, [%rd227];
	add.s32 	%r230, %r222, 2;
	mul.wide.u32 	%rd228, %r230, 4;
	add.s64 	%rd229, %rd2, %rd228;
	ld.local.u32 	%r231, [%rd229];
	st.local.u32 	[%rd227], %r231;
	st.local.u32 	[%rd229], %r229;
	add.s32 	%r232, %r220, 3;
	mul.wide.u32 	%rd230, %r232, 4;
	add.s64 	%rd231, %rd2, %rd230;
	ld.local.u32 	%r233, [%rd231];
	add.s32 	%r234, %r222, 3;
	mul.wide.u32 	%rd232, %r234, 4;
	add.s64 	%rd233, %rd2, %rd232;
	ld.local.u32 	%r235, [%rd233];
	st.local.u32 	[%rd231], %r235;
	st.local.u32 	[%rd233], %r233;
	add.s32 	%r444, %r444, 4;
$L__BB2_29:
	setp.eq.s32 	%p22, %r15, 0;
	@%p22 bra 	$L__BB2_33;
	setp.eq.s32 	%p23, %r15, 1;
	add.s32 	%r39, %r444, %r25;
	mul.wide.u32 	%rd234, %r39, 4;
	add.s64 	%rd235, %rd2, %rd234;
	ld.local.u32 	%r236, [%rd235];
	add.s32 	%r40, %r444, %r24;
	mul.wide.u32 	%rd236, %r40, 4;
	add.s64 	%rd237, %rd2, %rd236;
	ld.local.u32 	%r237, [%rd237];
	st.local.u32 	[%rd235], %r237;
	st.local.u32 	[%rd237], %r236;
	@%p23 bra 	$L__BB2_33;
	setp.eq.s32 	%p24, %r15, 2;
	add.s32 	%r238, %r39, 1;
	mul.wide.u32 	%rd238, %r238, 4;
	add.s64 	%rd239, %rd2, %rd238;
	ld.local.u32 	%r239, [%rd239];
	add.s32 	%r240, %r40, 1;
	mul.wide.u32 	%rd240, %r240, 4;
	add.s64 	%rd241, %rd2, %rd240;
	ld.local.u32 	%r241, [%rd241];
	st.local.u32 	[%rd239], %r241;
	st.local.u32 	[%rd241], %r239;
	@%p24 bra 	$L__BB2_33;
	add.s32 	%r242, %r39, 2;
	mul.wide.u32 	%rd242, %r242, 4;
	add.s64 	%rd243, %rd2, %rd242;
	ld.local.u32 	%r243, [%rd243];
	add.s32 	%r244, %r40, 2;
	mul.wide.u32 	%rd244, %r244, 4;
	add.s64 	%rd245, %rd2, %rd244;
	ld.local.u32 	%r245, [%rd245];
	st.local.u32 	[%rd243], %r245;
	st.local.u32 	[%rd245], %r243;
$L__BB2_33:
	cvt.u32.u64 	%r246, %rd3;
	setp.eq.s32 	%p25, %r446, 0;
	sub.s32 	%r247, %r246, %r446;
	selp.b32 	%r446, 0, %r247, %p25;
$L__BB2_34:
	mul.lo.s32 	%r43, %r19, %r73;
	add.s32 	%r248, %r43, %r19;
	mul.wide.u32 	%rd246, %r248, 4;
	add.s64 	%rd247, %rd2, %rd246;
	ld.local.u32 	%r44, [%rd247];
	mul.wide.u32 	%rd5, %r44, %r446;
	and.b64  	%rd248, %rd5, -4294967296;
	setp.ne.s64 	%p26, %rd248, 0;
	@%p26 bra 	$L__BB2_36;
	cvt.u32.u64 	%r249, %rd3;
	cvt.u32.u64 	%r250, %rd5;
	rem.u32 	%r251, %r250, %r249;
	cvt.u64.u32 	%rd355, %r251;
	bra.uni 	$L__BB2_37;
$L__BB2_36:
	rem.u64 	%rd355, %rd5, %rd3;
$L__BB2_37:
	cvt.u32.u64 	%r454, %rd355;
	setp.eq.s32 	%p27, %r44, 0;
	mov.b64 	%rd360, 0;
	@%p27 bra 	$L__BB2_49;
	setp.eq.s32 	%p28, %r11, 0;
	mov.b64 	%rd360, 1;
	@%p28 bra 	$L__BB2_49;
	cvt.u32.u64 	%r252, %rd3;
	rem.u32 	%r253, %r44, %r252;
	cvt.u64.u32 	%rd356, %r253;
	mov.b64 	%rd358, 1;
	mov.u32 	%r447, %r11;
$L__BB2_40:
	and.b32  	%r254, %r447, 1;
	setp.eq.b32 	%p29, %r254, 1;
	not.pred 	%p30, %p29;
	@%p30 bra 	$L__BB2_44;
	mul.lo.s64 	%rd12, %rd356, %rd358;
	and.b64  	%rd252, %rd12, -4294967296;
	setp.ne.s64 	%p31, %rd252, 0;
	@%p31 bra 	$L__BB2_43;
	cvt.u32.u64 	%r256, %rd12;
	rem.u32 	%r257, %r256, %r252;
	cvt.u64.u32 	%rd358, %r257;
	bra.uni 	$L__BB2_44;
$L__BB2_43:
	rem.u64 	%rd358, %rd12, %rd3;
$L__BB2_44:
	mul.lo.s64 	%rd16, %rd356, %rd356;
	and.b64  	%rd253, %rd16, -4294967296;
	setp.ne.s64 	%p32, %rd253, 0;
	@%p32 bra 	$L__BB2_46;
	cvt.u32.u64 	%r259, %rd16;
	rem.u32 	%r260, %r259, %r252;
	cvt.u64.u32 	%rd356, %r260;
	bra.uni 	$L__BB2_47;
$L__BB2_46:
	rem.u64 	%rd356, %rd16, %rd3;
$L__BB2_47:
	shr.u32 	%r47, %r447, 1;
	setp.gt.u32 	%p33, %r447, 1;
	mov.u32 	%r447, %r47;
	@%p33 bra 	$L__BB2_40;
	and.b64  	%rd360, %rd358, 4294967295;
$L__BB2_49:
	add.s32 	%r436, %r19, 1;
	setp.ge.u32 	%p34, %r436, %r73;
	@%p34 bra 	$L__BB2_111;
	sub.s32 	%r261, %r73, %r19;
	and.b32  	%r49, %r261, 7;
	sub.s32 	%r50, %r19, %r73;
	and.b32  	%r51, %r261, -8;
	mov.u32 	%r448, %r436;
$L__BB2_51:
	mul.lo.s32 	%r53, %r448, %r73;
	add.s32 	%r262, %r53, %r19;
	mul.wide.u32 	%rd254, %r262, 4;
	add.s64 	%rd255, %rd2, %rd254;
	ld.local.u32 	%r54, [%rd255];
	setp.eq.s32 	%p35, %r54, 0;
	@%p35 bra 	$L__BB2_110;
	cvt.u64.u32 	%rd256, %r54;
	mul.lo.s64 	%rd22, %rd360, %rd256;
	and.b64  	%rd257, %rd22, -4294967296;
	setp.ne.s64 	%p36, %rd257, 0;
	@%p36 bra 	$L__BB2_54;
	cvt.u32.u64 	%r263, %rd3;
	cvt.u32.u64 	%r264, %rd22;
	rem.u32 	%r265, %r264, %r263;
	cvt.u64.u32 	%rd361, %r265;
	bra.uni 	$L__BB2_55;
$L__BB2_54:
	rem.u64 	%rd361, %rd22, %rd3;
$L__BB2_55:
	setp.gt.u32 	%p37, %r50, -8;
	mov.b32 	%r450, 0;
	mov.u32 	%r449, %r19;
	@%p37 bra 	$L__BB2_81;
$L__BB2_56:
	.pragma "nounroll";
	add.s32 	%r57, %r449, %r43;
	mul.wide.u32 	%rd258, %r57, 4;
	add.s64 	%rd259, %rd2, %rd258;
	ld.local.u32 	%rd260, [%rd259];
	mul.lo.s64 	%rd26, %rd361, %rd260;
	and.b64  	%rd261, %rd26, -4294967296;
	setp.ne.s64 	%p38, %rd261, 0;
	@%p38 bra 	$L__BB2_58;
	cvt.u32.u64 	%r267, %rd3;
	cvt.u32.u64 	%r268, %rd26;
	rem.u32 	%r269, %r268, %r267;
	cvt.u64.u32 	%rd362, %r269;
	bra.uni 	$L__BB2_59;
$L__BB2_58:
	rem.u64 	%rd362, %rd26, %rd3;
$L__BB2_59:
	cvt.u32.u64 	%r270, %rd3;
	cvt.u32.u64 	%r271, %rd362;
	add.s32 	%r58, %r449, %r53;
	mul.wide.u32 	%rd262, %r58, 4;
	add.s64 	%rd263, %rd2, %rd262;
	ld.local.u32 	%r272, [%rd263];
	setp.lt.u32 	%p39, %r272, %r271;
	sub.s32 	%r273, %r272, %r271;
	selp.b32 	%r274, %r270, 0, %p39;
	add.s32 	%r275, %r273, %r274;
	st.local.u32 	[%rd263], %r275;
	add.s32 	%r276, %r57, 1;
	mul.wide.u32 	%rd264, %r276, 4;
	add.s64 	%rd265, %rd2, %rd264;
	ld.local.u32 	%rd266, [%rd265];
	mul.lo.s64 	%rd30, %rd361, %rd266;
	and.b64  	%rd267, %rd30, -4294967296;
	setp.ne.s64 	%p40, %rd267, 0;
	@%p40 bra 	$L__BB2_61;
	cvt.u32.u64 	%r277, %rd3;
	cvt.u32.u64 	%r278, %rd30;
	rem.u32 	%r279, %r278, %r277;
	cvt.u64.u32 	%rd363, %r279;
	bra.uni 	$L__BB2_62;
$L__BB2_61:
	rem.u64 	%rd363, %rd30, %rd3;
$L__BB2_62:
	cvt.u32.u64 	%r280, %rd3;
	cvt.u32.u64 	%r281, %rd363;
	add.s32 	%r282, %r58, 1;
	mul.wide.u32 	%rd268, %r282, 4;
	add.s64 	%rd269, %rd2, %rd268;
	ld.local.u32 	%r283, [%rd269];
	setp.lt.u32 	%p41, %r283, %r281;
	sub.s32 	%r284, %r283, %r281;
	selp.b32 	%r285, %r280, 0, %p41;
	add.s32 	%r286, %r284, %r285;
	st.local.u32 	[%rd269], %r286;
	add.s32 	%r287, %r57, 2;
	mul.wide.u32 	%rd270, %r287, 4;
	add.s64 	%rd271, %rd2, %rd270;
	ld.local.u32 	%rd272, [%rd271];
	mul.lo.s64 	%rd34, %rd361, %rd272;
	and.b64  	%rd273, %rd34, -4294967296;
	setp.ne.s64 	%p42, %rd273, 0;
	@%p42 bra 	$L__BB2_64;
	cvt.u32.u64 	%r288, %rd3;
	cvt.u32.u64 	%r289, %rd34;
	rem.u32 	%r290, %r289, %r288;
	cvt.u64.u32 	%rd364, %r290;
	bra.uni 	$L__BB2_65;
$L__BB2_64:
	rem.u64 	%rd364, %rd34, %rd3;
$L__BB2_65:
	cvt.u32.u64 	%r291, %rd3;
	cvt.u32.u64 	%r292, %rd364;
	add.s32 	%r293, %r58, 2;
	mul.wide.u32 	%rd274, %r293, 4;
	add.s64 	%rd275, %rd2, %rd274;
	ld.local.u32 	%r294, [%rd275];
	setp.lt.u32 	%p43, %r294, %r292;
	sub.s32 	%r295, %r294, %r292;
	selp.b32 	%r296, %r291, 0, %p43;
	add.s32 	%r297, %r295, %r296;
	st.local.u32 	[%rd275], %r297;
	add.s32 	%r298, %r57, 3;
	mul.wide.u32 	%rd276, %r298, 4;
	add.s64 	%rd277, %rd2, %rd276;
	ld.local.u32 	%rd278, [%rd277];
	mul.lo.s64 	%rd38, %rd361, %rd278;
	and.b64  	%rd279, %rd38, -4294967296;
	setp.ne.s64 	%p44, %rd279, 0;
	@%p44 bra 	$L__BB2_67;
	cvt.u32.u64 	%r299, %rd3;
	cvt.u32.u64 	%r300, %rd38;
	rem.u32 	%r301, %r300, %r299;
	cvt.u64.u32 	%rd365, %r301;
	bra.uni 	$L__BB2_68;
$L__BB2_67:
	rem.u64 	%rd365, %rd38, %rd3;
$L__BB2_68:
	cvt.u32.u64 	%r302, %rd3;
	cvt.u32.u64 	%r303, %rd365;
	add.s32 	%r304, %r58, 3;
	mul.wide.u32 	%rd280, %r304, 4;
	add.s64 	%rd281, %rd2, %rd280;
	ld.local.u32 	%r305, [%rd281];
	setp.lt.u32 	%p45, %r305, %r303;
	sub.s32 	%r306, %r305, %r303;
	selp.b32 	%r307, %r302, 0, %p45;
	add.s32 	%r308, %r306, %r307;
	st.local.u32 	[%rd281], %r308;
	add.s32 	%r309, %r57, 4;
	mul.wide.u32 	%rd282, %r309, 4;
	add.s64 	%rd283, %rd2, %rd282;
	ld.local.u32 	%rd284, [%rd283];
	mul.lo.s64 	%rd42, %rd361, %rd284;
	and.b64  	%rd285, %rd42, -4294967296;
	setp.ne.s64 	%p46, %rd285, 0;
	@%p46 bra 	$L__BB2_70;
	cvt.u32.u64 	%r310, %rd3;
	cvt.u32.u64 	%r311, %rd42;
	rem.u32 	%r312, %r311, %r310;
	cvt.u64.u32 	%rd366, %r312;
	bra.uni 	$L__BB2_71;
$L__BB2_70:
	rem.u64 	%rd366, %rd42, %rd3;
$L__BB2_71:
	cvt.u32.u64 	%r313, %rd3;
	cvt.u32.u64 	%r314, %rd366;
	add.s32 	%r315, %r58, 4;
	mul.wide.u32 	%rd286, %r315, 4;
	add.s64 	%rd287, %rd2, %rd286;
	ld.local.u32 	%r316, [%rd287];
	setp.lt.u32 	%p47, %r316, %r314;
	sub.s32 	%r317, %r316, %r314;
	selp.b32 	%r318, %r313, 0, %p47;
	add.s32 	%r319, %r317, %r318;
	st.local.u32 	[%rd287], %r319;
	add.s32 	%r320, %r57, 5;
	mul.wide.u32 	%rd288, %r320, 4;
	add.s64 	%rd289, %rd2, %rd288;
	ld.local.u32 	%rd290, [%rd289];
	mul.lo.s64 	%rd46, %rd361, %rd290;
	and.b64  	%rd291, %rd46, -4294967296;
	setp.ne.s64 	%p48, %rd291, 0;
	@%p48 bra 	$L__BB2_73;
	cvt.u32.u64 	%r321, %rd3;
	cvt.u32.u64 	%r322, %rd46;
	rem.u32 	%r323, %r322, %r321;
	cvt.u64.u32 	%rd367, %r323;
	bra.uni 	$L__BB2_74;
$L__BB2_73:
	rem.u64 	%rd367, %rd46, %rd3;
$L__BB2_74:
	cvt.u32.u64 	%r324, %rd3;
	cvt.u32.u64 	%r325, %rd367;
	add.s32 	%r326, %r58, 5;
	mul.wide.u32 	%rd292, %r326, 4;
	add.s64 	%rd293, %rd2, %rd292;
	ld.local.u32 	%r327, [%rd293];
	setp.lt.u32 	%p49, %r327, %r325;
	sub.s32 	%r328, %r327, %r325;
	selp.b32 	%r329, %r324, 0, %p49;
	add.s32 	%r330, %r328, %r329;
	st.local.u32 	[%rd293], %r330;
	add.s32 	%r331, %r57, 6;
	mul.wide.u32 	%rd294, %r331, 4;
	add.s64 	%rd295, %rd2, %rd294;
	ld.local.u32 	%rd296, [%rd295];
	mul.lo.s64 	%rd50, %rd361, %rd296;
	and.b64  	%rd297, %rd50, -4294967296;
	setp.ne.s64 	%p50, %rd297, 0;
	@%p50 bra 	$L__BB2_76;
	cvt.u32.u64 	%r332, %rd3;
	cvt.u32.u64 	%r333, %rd50;
	rem.u32 	%r334, %r333, %r332;
	cvt.u64.u32 	%rd368, %r334;
	bra.uni 	$L__BB2_77;
$L__BB2_76:
	rem.u64 	%rd368, %rd50, %rd3;
$L__BB2_77:
	cvt.u32.u64 	%r335, %rd3;
	cvt.u32.u64 	%r336, %rd368;
	add.s32 	%r337, %r58, 6;
	mul.wide.u32 	%rd298, %r337, 4;
	add.s64 	%rd299, %rd2, %rd298;
	ld.local.u32 	%r338, [%rd299];
	setp.lt.u32 	%p51, %r338, %r336;
	sub.s32 	%r339, %r338, %r336;
	selp.b32 	%r340, %r335, 0, %p51;
	add.s32 	%r341, %r339, %r340;
	st.local.u32 	[%rd299], %r341;
	add.s32 	%r342, %r57, 7;
	mul.wide.u32 	%rd300, %r342, 4;
	add.s64 	%rd301, %rd2, %rd300;
	ld.local.u32 	%rd302, [%rd301];
	mul.lo.s64 	%rd54, %rd361, %rd302;
	and.b64  	%rd303, %rd54, -4294967296;
	setp.ne.s64 	%p52, %rd303, 0;
	@%p52 bra 	$L__BB2_79;
	cvt.u32.u64 	%r343, %rd3;
	cvt.u32.u64 	%r344, %rd54;
	rem.u32 	%r345, %r344, %r343;
	cvt.u64.u32 	%rd369, %r345;
	bra.uni 	$L__BB2_80;
$L__BB2_79:
	rem.u64 	%rd369, %rd54, %rd3;
$L__BB2_80:
	cvt.u32.u64 	%r346, %rd3;
	cvt.u32.u64 	%r347, %rd369;
	add.s32 	%r348, %r58, 7;
	mul.wide.u32 	%rd304, %r348, 4;
	add.s64 	%rd305, %rd2, %rd304;
	ld.local.u32 	%r349, [%rd305];
	setp.lt.u32 	%p53, %r349, %r347;
	sub.s32 	%r350, %r349, %r347;
	selp.b32 	%r351, %r346, 0, %p53;
	add.s32 	%r352, %r350, %r351;
	st.local.u32 	[%rd305], %r352;
	add.s32 	%r449, %r449, 8;
	add.s32 	%r450, %r450, 8;
	setp.eq.s32 	%p54, %r450, %r51;
	@%p54 bra 	$L__BB2_81;
	bra.uni 	$L__BB2_56;
$L__BB2_81:
	setp.eq.s32 	%p55, %r49, 0;
	@%p55 bra 	$L__BB2_110;
	sub.s16 	%rs10, %rs1, %rs15;
	cvt.u32.u16 	%r353, %rs10;
	and.b32  	%r354, %r353, 7;
	add.s32 	%r355, %r354, -1;
	setp.lt.u32 	%p56, %r355, 3;
	@%p56 bra 	$L__BB2_96;
	add.s32 	%r63, %r449, %r43;
	mul.wide.u32 	%rd306, %r63, 4;
	add.s64 	%rd307, %rd2, %rd306;
	ld.local.u32 	%rd308, [%rd307];
	mul.lo.s64 	%rd58, %rd361, %rd308;
	and.b64  	%rd309, %rd58, -4294967296;
	setp.ne.s64 	%p57, %rd309, 0;
	@%p57 bra 	$L__BB2_85;
	cvt.u32.u64 	%r356, %rd3;
	cvt.u32.u64 	%r357, %rd58;
	rem.u32 	%r358, %r357, %r356;
	cvt.u64.u32 	%rd370, %r358;
	bra.uni 	$L__BB2_86;
$L__BB2_85:
	rem.u64 	%rd370, %rd58, %rd3;
$L__BB2_86:
	cvt.u32.u64 	%r359, %rd3;
	cvt.u32.u64 	%r360, %rd370;
	add.s32 	%r64, %r449, %r53;
	mul.wide.u32 	%rd310, %r64, 4;
	add.s64 	%rd311, %rd2, %rd310;
	ld.local.u32 	%r361, [%rd311];
	setp.lt.u32 	%p58, %r361, %r360;
	sub.s32 	%r362, %r361, %r360;
	selp.b32 	%r363, %r359, 0, %p58;
	add.s32 	%r364, %r362, %r363;
	st.local.u32 	[%rd311], %r364;
	add.s32 	%r365, %r63, 1;
	mul.wide.u32 	%rd312, %r365, 4;
	add.s64 	%rd313, %rd2, %rd312;
	ld.local.u32 	%rd314, [%rd313];
	mul.lo.s64 	%rd62, %rd361, %rd314;
	and.b64  	%rd315, %rd62, -4294967296;
	setp.ne.s64 	%p59, %rd315, 0;
	@%p59 bra 	$L__BB2_88;
	cvt.u32.u64 	%r366, %rd3;
	cvt.u32.u64 	%r367, %rd62;
	rem.u32 	%r368, %r367, %r366;
	cvt.u64.u32 	%rd371, %r368;
	bra.uni 	$L__BB2_89;
$L__BB2_88:
	rem.u64 	%rd371, %rd62, %rd3;
$L__BB2_89:
	cvt.u32.u64 	%r369, %rd3;
	cvt.u32.u64 	%r370, %rd371;
	add.s32 	%r371, %r64, 1;
	mul.wide.u32 	%rd316, %r371, 4;
	add.s64 	%rd317, %rd2, %rd316;
	ld.local.u32 	%r372, [%rd317];
	setp.lt.u32 	%p60, %r372, %r370;
	sub.s32 	%r373, %r372, %r370;
	selp.b32 	%r374, %r369, 0, %p60;
	add.s32 	%r375, %r373, %r374;
	st.local.u32 	[%rd317], %r375;
	add.s32 	%r376, %r63, 2;
	mul.wide.u32 	%rd318, %r376, 4;
	add.s64 	%rd319, %rd2, %rd318;
	ld.local.u32 	%rd320, [%rd319];
	mul.lo.s64 	%rd66, %rd361, %rd320;
	and.b64  	%rd321, %rd66, -4294967296;
	setp.ne.s64 	%p61, %rd321, 0;
	@%p61 bra 	$L__BB2_91;
	cvt.u32.u64 	%r377, %rd3;
	cvt.u32.u64 	%r378, %rd66;
	rem.u32 	%r379, %r378, %r377;
	cvt.u64.u32 	%rd372, %r379;
	bra.uni 	$L__BB2_92;
$L__BB2_91:
	rem.u64 	%rd372, %rd66, %rd3;
$L__BB2_92:
	cvt.u32.u64 	%r380, %rd3;
	cvt.u32.u64 	%r381, %rd372;
	add.s32 	%r382, %r64, 2;
	mul.wide.u32 	%rd322, %r382, 4;
	add.s64 	%rd323, %rd2, %rd322;
	ld.local.u32 	%r383, [%rd323];
	setp.lt.u32 	%p62, %r383, %r381;
	sub.s32 	%r384, %r383, %r381;
	selp.b32 	%r385, %r380, 0, %p62;
	add.s32 	%r386, %r384, %r385;
	st.local.u32 	[%rd323], %r386;
	add.s32 	%r387, %r63, 3;
	mul.wide.u32 	%rd324, %r387, 4;
	add.s64 	%rd325, %rd2, %rd324;
	ld.local.u32 	%rd326, [%rd325];
	mul.lo.s64 	%rd70, %rd361, %rd326;
	and.b64  	%rd327, %rd70, -4294967296;
	setp.ne.s64 	%p63, %rd327, 0;
	@%p63 bra 	$L__BB2_94;
	cvt.u32.u64 	%r388, %rd3;
	cvt.u32.u64 	%r389, %rd70;
	rem.u32 	%r390, %r389, %r388;
	cvt.u64.u32 	%rd373, %r390;
	bra.uni 	$L__BB2_95;
$L__BB2_94:
	rem.u64 	%rd373, %rd70, %rd3;
$L__BB2_95:
	cvt.u32.u64 	%r391, %rd3;
	cvt.u32.u64 	%r392, %rd373;
	add.s32 	%r393, %r64, 3;
	mul.wide.u32 	%rd328, %r393, 4;
	add.s64 	%rd329, %rd2, %rd328;
	ld.local.u32 	%r394, [%rd329];
	setp.lt.u32 	%p64, %r394, %r392;
	sub.s32 	%r395, %r394, %r392;
	selp.b32 	%r396, %r391, 0, %p64;
	add.s32 	%r397, %r395, %r396;
	st.local.u32 	[%rd329], %r397;
	add.s32 	%r449, %r449, 4;
$L__BB2_96:
	sub.s16 	%rs11, %rs1, %rs15;
	cvt.u32.u16 	%r398, %rs11;
	and.b32  	%r399, %r398, 3;
	setp.eq.s32 	%p65, %r399, 0;
	@%p65 bra 	$L__BB2_110;
	and.b16  	%rs12, %rs5, 3;
	setp.eq.s16 	%p66, %rs12, 1;
	@%p66 bra 	$L__BB2_105;
	add.s32 	%r67, %r449, %r43;
	mul.wide.u32 	%rd330, %r67, 4;
	add.s64 	%rd331, %rd2, %rd330;
	ld.local.u32 	%rd332, [%rd331];
	mul.lo.s64 	%rd74, %rd361, %rd332;
	and.b64  	%rd333, %rd74, -4294967296;
	setp.ne.s64 	%p67, %rd333, 0;
	@%p67 bra 	$L__BB2_100;
	cvt.u32.u64 	%r400, %rd3;
	cvt.u32.u64 	%r401, %rd74;
	rem.u32 	%r402, %r401, %r400;
	cvt.u64.u32 	%rd374, %r402;
	bra.uni 	$L__BB2_101;
$L__BB2_100:
	rem.u64 	%rd374, %rd74, %rd3;
$L__BB2_101:
	cvt.u32.u64 	%r403, %rd3;
	cvt.u32.u64 	%r404, %rd374;
	add.s32 	%r68, %r449, %r53;
	mul.wide.u32 	%rd334, %r68, 4;
	add.s64 	%rd335, %rd2, %rd334;
	ld.local.u32 	%r405, [%rd335];
	setp.lt.u32 	%p68, %r405, %r404;
	sub.s32 	%r406, %r405, %r404;
	selp.b32 	%r407, %r403, 0, %p68;
	add.s32 	%r408, %r406, %r407;
	st.local.u32 	[%rd335], %r408;
	add.s32 	%r409, %r67, 1;
	mul.wide.u32 	%rd336, %r409, 4;
	add.s64 	%rd337, %rd2, %rd336;
	ld.local.u32 	%rd338, [%rd337];
	mul.lo.s64 	%rd78, %rd361, %rd338;
	and.b64  	%rd339, %rd78, -4294967296;
	setp.ne.s64 	%p69, %rd339, 0;
	@%p69 bra 	$L__BB2_103;
	cvt.u32.u64 	%r410, %rd3;
	cvt.u32.u64 	%r411, %rd78;
	rem.u32 	%r412, %r411, %r410;
	cvt.u64.u32 	%rd375, %r412;
	bra.uni 	$L__BB2_104;
$L__BB2_103:
	rem.u64 	%rd375, %rd78, %rd3;
$L__BB2_104:
	cvt.u32.u64 	%r413, %rd3;
	cvt.u32.u64 	%r414, %rd375;
	add.s32 	%r415, %r68, 1;
	mul.wide.u32 	%rd340, %r415, 4;
	add.s64 	%rd341, %rd2, %rd340;
	ld.local.u32 	%r416, [%rd341];
	setp.lt.u32 	%p70, %r416, %r414;
	sub.s32 	%r417, %r416, %r414;
	selp.b32 	%r418, %r413, 0, %p70;
	add.s32 	%r419, %r417, %r418;
	st.local.u32 	[%rd341], %r419;
	add.s32 	%r449, %r449, 2;
$L__BB2_105:
	and.b16  	%rs13, %rs5, 1;
	setp.eq.b16 	%p71, %rs13, 1;
	not.pred 	%p72, %p71;
	@%p72 bra 	$L__BB2_110;
	add.s32 	%r420, %r449, %r43;
	mul.wide.u32 	%rd342, %r420, 4;
	add.s64 	%rd343, %rd2, %rd342;
	ld.local.u32 	%rd344, [%rd343];
	mul.lo.s64 	%rd82, %rd361, %rd344;
	and.b64  	%rd345, %rd82, -4294967296;
	setp.ne.s64 	%p73, %rd345, 0;
	@%p73 bra 	$L__BB2_108;
	cvt.u32.u64 	%r421, %rd3;
	cvt.u32.u64 	%r422, %rd82;
	rem.u32 	%r423, %r422, %r421;
	cvt.u64.u32 	%rd376, %r423;
	bra.uni 	$L__BB2_109;
$L__BB2_108:
	rem.u64 	%rd376, %rd82, %rd3;
$L__BB2_109:
	cvt.u32.u64 	%r424, %rd3;
	cvt.u32.u64 	%r425, %rd376;
	add.s32 	%r426, %r449, %r53;
	mul.wide.u32 	%rd346, %r426, 4;
	add.s64 	%rd347, %rd2, %rd346;
	ld.local.u32 	%r427, [%rd347];
	setp.lt.u32 	%p74, %r427, %r425;
	sub.s32 	%r428, %r427, %r425;
	selp.b32 	%r429, %r424, 0, %p74;
	add.s32 	%r430, %r428, %r429;
	st.local.u32 	[%rd347], %r430;
$L__BB2_110:
	add.s32 	%r448, %r448, 1;
	setp.eq.s32 	%p75, %r448, %r73;
	@%p75 bra 	$L__BB2_111;
	bra.uni 	$L__BB2_51;
$L__BB2_111:
	setp.ne.s32 	%p76, %r436, %r73;
	add.s16 	%rs15, %rs15, 1;
	add.s16 	%rs14, %rs14, 1;
	mov.b32 	%r453, 0;
	@%p76 bra 	$L__BB2_15;
$L__BB2_112:
	ld.param.u64 	%rd354, [modular_determinant_small_param_3];
	ld.param.u64 	%rd353, [modular_determinant_small_param_2];
	cvta.to.global.u64 	%rd348, %rd353;
	mul.wide.u32 	%rd349, %r1, 4;
	add.s64 	%rd350, %rd348, %rd349;
	st.global.u32 	[%rd350], %r454;
	cvta.to.global.u64 	%rd351, %rd354;
	add.s64 	%rd352, %rd351, %rd349;
	st.global.u32 	[%rd352], %r453;
$L__BB2_113:
	ret;

}
	// .globl	modular_determinant_tiled
.visible .entry modular_determinant_tiled(
	.param .u64 .ptr .align 1 modular_determinant_tiled_param_0,
	.param .u64 .ptr .align 1 modular_determinant_tiled_param_1,
	.param .u64 .ptr .align 1 modular_determinant_tiled_param_2,
	.param .u64 .ptr .align 1 modular_determinant_tiled_param_3,
	.param .u64 .ptr .align 1 modular_determinant_tiled_param_4,
	.param .u32 modular_determinant_tiled_param_5,
	.param .u32 modular_determinant_tiled_param_6
)
{
	.reg .pred 	%p<47>;
	.reg .b16 	%rs<13>;
	.reg .b32 	%r<178>;
	.reg .b64 	%rd<117>;
	// demoted variable
	.shared .align 4 .u32 _ZZ25modular_determinant_tiledE16pivot_row_shared;
	// demoted variable
	.shared .align 4 .u32 _ZZ25modular_determinant_tiledE16pivot_val_shared;
	// demoted variable
	.shared .align 4 .u32 _ZZ25modular_determinant_tiledE16pivot_inv_shared;
	// demoted variable
	.shared .align 4 .u32 _ZZ25modular_determinant_tiledE8det_sign;
	// demoted variable
	.shared .align 1 .u8 _ZZ25modular_determinant_tiledE11is_singular;
	ld.param.u64 	%rd31, [modular_determinant_tiled_param_0];
	ld.param.u64 	%rd29, [modular_determinant_tiled_param_1];
	ld.param.u64 	%rd32, [modular_determinant_tiled_param_2];
	ld.param.u64 	%rd33, [modular_determinant_tiled_param_3];
	ld.param.u64 	%rd30, [modular_determinant_tiled_param_4];
	ld.param.u32 	%r60, [modular_determinant_tiled_param_5];
	ld.param.u32 	%r61, [modular_determinant_tiled_param_6];
	cvta.to.global.u64 	%rd1, %rd31;
	cvta.to.global.u64 	%rd2, %rd33;
	cvta.to.global.u64 	%rd3, %rd32;
	mov.u32 	%r1, %ctaid.x;
	setp.ge.u32 	%p1, %r1, %r61;
	@%p1 bra 	$L__BB3_63;
	cvta.to.global.u64 	%rd34, %rd29;
	cvta.to.global.u64 	%rd35, %rd30;
	mov.u32 	%r2, %tid.x;
	mov.u32 	%r62, %tid.y;
	shl.b32 	%r3, %r62, 4;
	add.s32 	%r4, %r3, %r2;
	mul.wide.u32 	%rd36, %r1, 4;
	add.s64 	%rd37, %rd34, %rd36;
	ld.global.nc.u32 	%r63, [%rd37];
	cvt.u64.u32 	%rd4, %r63;
	mul.lo.s32 	%r5, %r60, %r60;
	mul.lo.s32 	%r6, %r5, %r1;
	mul.wide.u32 	%rd38, %r6, 4;
	add.s64 	%rd5, %rd35, %rd38;
	setp.ge.u32 	%p2, %r4, %r5;
	@%p2 bra 	$L__BB3_7;
	add.s32 	%r64, %r4, 256;
	max.u32 	%r65, %r5, %r64;
	not.b32 	%r66, %r2;
	add.s32 	%r67, %r65, %r66;
	sub.s32 	%r7, %r67, %r3;
	and.b32  	%r68, %r7, 768;
	setp.eq.s32 	%p3, %r68, 768;
	mov.u32 	%r162, %r4;
	@%p3 bra 	$L__BB3_5;
	shr.u32 	%r70, %r7, 8;
	add.s32 	%r71, %r70, 1;
	and.b32  	%r8, %r71, 3;
	mov.b32 	%r161, 0;
	mov.u32 	%r162, %r4;
$L__BB3_4:
	.pragma "nounroll";
	add.s32 	%r72, %r162, %r6;
	mul.wide.u32 	%rd39, %r72, 4;
	add.s64 	%rd40, %rd1, %rd39;
	ld.global.nc.u32 	%r73, [%rd40];
	mul.wide.u32 	%rd41, %r162, 4;
	add.s64 	%rd42, %rd5, %rd41;
	st.global.u32 	[%rd42], %r73;
	add.s32 	%r162, %r162, 256;
	add.s32 	%r161, %r161, 1;
	setp.ne.s32 	%p4, %r161, %r8;
	@%p4 bra 	$L__BB3_4;
$L__BB3_5:
	setp.lt.u32 	%p5, %r7, 768;
	@%p5 bra 	$L__BB3_7;
$L__BB3_6:
	add.s32 	%r74, %r162, %r6;
	mul.wide.u32 	%rd43, %r74, 4;
	add.s64 	%rd44, %rd1, %rd43;
	ld.global.nc.u32 	%r75, [%rd44];
	mul.wide.u32 	%rd45, %r162, 4;
	add.s64 	%rd46, %rd5, %rd45;
	st.global.u32 	[%rd46], %r75;
	add.s32 	%r76, %r162, 256;
	add.s32 	%r77, %r74, 256;
	mul.wide.u32 	%rd47, %r77, 4;
	add.s64 	%rd48, %rd1, %rd47;
	ld.global.nc.u32 	%r78, [%rd48];
	mul.wide.u32 	%rd49, %r76, 4;
	add.s64 	%rd50, %rd5, %rd49;
	st.global.u32 	[%rd50], %r78;
	add.s32 	%r79, %r162, 512;
	add.s32 	%r80, %r74, 512;
	mul.wide.u32 	%rd51, %r80, 4;
	add.s64 	%rd52, %rd1, %rd51;
	ld.global.nc.u32 	%r81, [%rd52];
	mul.wide.u32 	%rd53, %r79, 4;
	add.s64 	%rd54, %rd5, %rd53;
	st.global.u32 	[%rd54], %r81;
	add.s32 	%r82, %r162, 768;
	add.s32 	%r83, %r74, 768;
	mul.wide.u32 	%rd55, %r83, 4;
	add.s64 	%rd56, %rd1, %rd55;
	ld.global.nc.u32 	%r84, [%rd56];
	mul.wide.u32 	%rd57, %r82, 4;
	add.s64 	%rd58, %rd5, %rd57;
	st.global.u32 	[%rd58], %r84;
	add.s32 	%r162, %r162, 1024;
	setp.lt.u32 	%p6, %r162, %r5;
	@%p6 bra 	$L__BB3_6;
$L__BB3_7:
	bar.sync 	0;
	setp.ne.s32 	%p7, %r4, 0;
	@%p7 bra 	$L__BB3_9;
	mov.b32 	%r85, 1;
	st.shared.u32 	[_ZZ25modular_determinant_tiledE8det_sign], %r85;
	mov.b16 	%rs5, 0;
	st.shared.u8 	[_ZZ25modular_determinant_tiledE11is_singular], %rs5;
$L__BB3_9:
	bar.sync 	0;
	setp.eq.s32 	%p8, %r60, 0;
	ld.shared.u8 	%rs12, [_ZZ25modular_determinant_tiledE11is_singular];
	setp.ne.s16 	%p9, %rs12, 0;
	mov.b32 	%r177, 1;
	or.pred  	%p10, %p8, %p9;
	@%p10 bra 	$L__BB3_59;
	cvt.u32.u64 	%r89, %rd4;
	add.s32 	%r16, %r89, -2;
	add.s32 	%r17, %r4, 256;
	max.u32 	%r90, %r60, %r17;
	not.b32 	%r91, %r2;
	add.s32 	%r92, %r90, %r91;
	sub.s32 	%r18, %r92, %r3;
	and.b32  	%r19, %r18, 768;
	mov.b32 	%r177, 1;
	mov.b32 	%r164, 0;
$L__BB3_11:
	setp.ne.s32 	%p11, %r4, 0;
	@%p11 bra 	$L__BB3_29;
	mov.u32 	%r166, %r164;
$L__BB3_13:
	mad.lo.s32 	%r93, %r166, %r60, %r164;
	mul.wide.u32 	%rd59, %r93, 4;
	add.s64 	%rd60, %rd5, %rd59;
	ld.global.u32 	%r94, [%rd60];
	setp.ne.s32 	%p12, %r94, 0;
	mov.u32 	%r167, %r166;
	@%p12 bra 	$L__BB3_15;
	add.s32 	%r166, %r166, 1;
	setp.ne.s32 	%p13, %r166, %r60;
	mov.u32 	%r167, %r164;
	@%p13 bra 	$L__BB3_13;
$L__BB3_15:
	st.shared.u32 	[_ZZ25modular_determinant_tiledE16pivot_row_shared], %r167;
	mad.lo.s32 	%r95, %r167, %r60, %r164;
	mul.wide.u32 	%rd61, %r95, 4;
	add.s64 	%rd62, %rd5, %rd61;
	ld.global.u32 	%r25, [%rd62];
	setp.ne.s32 	%p14, %r25, 0;
	@%p14 bra 	$L__BB3_17;
	mov.b16 	%rs8, 1;
	st.shared.u8 	[_ZZ25modular_determinant_tiledE11is_singular], %rs8;
	bra.uni 	$L__BB3_29;
$L__BB3_17:
	setp.eq.s32 	%p15, %r16, 0;
	st.shared.u32 	[_ZZ25modular_determinant_tiledE16pivot_val_shared], %r25;
	mov.b32 	%r169, 1;
	@%p15 bra 	$L__BB3_28;
	cvt.u32.u64 	%r97, %rd4;
	rem.u32 	%r98, %r25, %r97;
	cvt.u64.u32 	%rd110, %r98;
	mov.b64 	%rd112, 1;
	mov.u32 	%r168, %r16;
$L__BB3_19:
	and.b32  	%r99, %r168, 1;
	setp.eq.b32 	%p16, %r99, 1;
	not.pred 	%p17, %p16;
	@%p17 bra 	$L__BB3_23;
	mul.lo.s64 	%rd9, %rd110, %rd112;
	and.b64  	%rd64, %rd9, -4294967296;
	setp.ne.s64 	%p18, %rd64, 0;
	@%p18 bra 	$L__BB3_22;
	cvt.u32.u64 	%r101, %rd9;
	rem.u32 	%r102, %r101, %r97;
	cvt.u64.u32 	%rd112, %r102;
	bra.uni 	$L__BB3_23;
$L__BB3_22:
	rem.u64 	%rd112, %rd9, %rd4;
$L__BB3_23:
	mul.lo.s64 	%rd13, %rd110, %rd110;
	and.b64  	%rd65, %rd13, -4294967296;
	setp.ne.s64 	%p19, %rd65, 0;
	@%p19 bra 	$L__BB3_25;
	cvt.u32.u64 	%r104, %rd13;
	rem.u32 	%r105, %r104, %r97;
	cvt.u64.u32 	%rd110, %r105;
	bra.uni 	$L__BB3_26;
$L__BB3_25:
	rem.u64 	%rd110, %rd13, %rd4;
$L__BB3_26:
	shr.u32 	%r27, %r168, 1;
	setp.gt.u32 	%p20, %r168, 1;
	mov.u32 	%r168, %r27;
	@%p20 bra 	$L__BB3_19;
	cvt.u32.u64 	%r169, %rd112;
$L__BB3_28:
	st.shared.u32 	[_ZZ25modular_determinant_tiledE16pivot_inv_shared], %r169;
$L__BB3_29:
	bar.sync 	0;
	ld.shared.u8 	%rs12, [_ZZ25modular_determinant_tiledE11is_singular];
	setp.ne.s16 	%p21, %rs12, 0;
	@%p21 bra 	$L__BB3_59;
	ld.shared.u32 	%r30, [_ZZ25modular_determinant_tiledE16pivot_row_shared];
	setp.eq.s32 	%p22, %r30, %r164;
	@%p22 bra 	$L__BB3_41;
	setp.ge.u32 	%p23, %r4, %r60;
	@%p23 bra 	$L__BB3_39;
	setp.eq.s32 	%p24, %r19, 768;
	mul.lo.s32 	%r31, %r164, %r60;
	mul.lo.s32 	%r32, %r30, %r60;
	mov.u32 	%r170, %r4;
	@%p24 bra 	$L__BB3_36;
	setp.eq.s32 	%p25, %r19, 0;
	add.s32 	%r33, %r4, %r31;
	mul.wide.u32 	%rd66, %r33, 4;
	add.s64 	%rd67, %rd5, %rd66;
	ld.global.u32 	%r106, [%rd67];
	add.s32 	%r34, %r32, %r4;
	mul.wide.u32 	%rd68, %r34, 4;
	add.s64 	%rd69, %rd5, %rd68;
	ld.global.u32 	%r107, [%rd69];
	st.global.u32 	[%rd67], %r107;
	st.global.u32 	[%rd69], %r106;
	mov.u32 	%r170, %r17;
	@%p25 bra 	$L__BB3_36;
	add.s32 	%r170, %r4, 512;
	setp.eq.s32 	%p26, %r19, 256;
	add.s32 	%r108, %r33, 256;
	mul.wide.u32 	%rd70, %r108, 4;
	add.s64 	%rd71, %rd5, %rd70;
	ld.global.u32 	%r109, [%rd71];
	add.s32 	%r110, %r34, 256;
	mul.wide.u32 	%rd72, %r110, 4;
	add.s64 	%rd73, %rd5, %rd72;
	ld.global.u32 	%r111, [%rd73];
	st.global.u32 	[%rd71], %r111;
	st.global.u32 	[%rd73], %r109;
	@%p26 bra 	$L__BB3_36;
	add.s32 	%r170, %r4, 768;
	add.s32 	%r112, %r33, 512;
	mul.wide.u32 	%rd74, %r112, 4;
	add.s64 	%rd75, %rd5, %rd74;
	ld.global.u32 	%r113, [%rd75];
	add.s32 	%r114, %r34, 512;
	mul.wide.u32 	%rd76, %r114, 4;
	add.s64 	%rd77, %rd5, %rd76;
	ld.global.u32 	%r115, [%rd77];
	st.global.u32 	[%rd75], %r115;
	st.global.u32 	[%rd77], %r113;
$L__BB3_36:
	setp.lt.u32 	%p27, %r18, 768;
	@%p27 bra 	$L__BB3_39;
	add.s32 	%r173, %r170, 512;
	add.s32 	%r172, %r170, %r32;
	add.s32 	%r171, %r170, %r31;
$L__BB3_38:
	mul.wide.u32 	%rd78, %r171, 4;
	add.s64 	%rd79, %rd5, %rd78;
	ld.global.u32 	%r116, [%rd79];
	mul.wide.u32 	%rd80, %r172, 4;
	add.s64 	%rd81, %rd5, %rd80;
	ld.global.u32 	%r117, [%rd81];
	st.global.u32 	[%rd79], %r117;
	st.global.u32 	[%rd81], %r116;
	add.s32 	%r118, %r171, 256;
	mul.wide.u32 	%rd82, %r118, 4;
	add.s64 	%rd83, %rd5, %rd82;
	ld.global.u32 	%r119, [%rd83];
	add.s32 	%r120, %r172, 256;
	mul.wide.u32 	%rd84, %r120, 4;
	add.s64 	%rd85, %rd5, %rd84;
	ld.global.u32 	%r121, [%rd85];
	st.global.u32 	[%rd83], %r121;
	st.global.u32 	[%rd85], %r119;
	add.s32 	%r122, %r171, 512;
	mul.wide.u32 	%rd86, %r122, 4;
	add.s64 	%rd87, %rd5, %rd86;
	ld.global.u32 	%r123, [%rd87];
	add.s32 	%r124, %r172, 512;
	mul.wide.u32 	%rd88, %r124, 4;
	add.s64 	%rd89, %rd5, %rd88;
	ld.global.u32 	%r125, [%rd89];
	st.global.u32 	[%rd87], %r125;
	st.global.u32 	[%rd89], %r123;
	add.s32 	%r126, %r171, 768;
	mul.wide.u32 	%rd90, %r126, 4;
	add.s64 	%rd91, %rd5, %rd90;
	ld.global.u32 	%r127, [%rd91];
	add.s32 	%r128, %r172, 768;
	mul.wide.u32 	%rd92, %r128, 4;
	add.s64 	%rd93, %rd5, %rd92;
	ld.global.u32 	%r129, [%rd93];
	st.global.u32 	[%rd91], %r129;
	st.global.u32 	[%rd93], %r127;
	add.s32 	%r44, %r173, 1024;
	add.s32 	%r130, %r173, 512;
	add.s32 	%r172, %r172, 1024;
	add.s32 	%r171, %r171, 1024;
	setp.lt.u32 	%p28, %r130, %r60;
	mov.u32 	%r173, %r44;
	@%p28 bra 	$L__BB3_38;
$L__BB3_39:
	setp.ne.s32 	%p29, %r4, 0;
	@%p29 bra 	$L__BB3_41;
	ld.shared.u32 	%r131, [_ZZ25modular_determinant_tiledE8det_sign];
	neg.s32 	%r132, %r131;
	st.shared.u32 	[_ZZ25modular_determinant_tiledE8det_sign], %r132;
$L__BB3_41:
	bar.sync 	0;
	add.s32 	%r47, %r164, 1;
	setp.ge.u32 	%p30, %r47, %r60;
	@%p30 bra 	$L__BB3_53;
	ld.shared.u32 	%r48, [_ZZ25modular_determinant_tiledE16pivot_inv_shared];
	add.s32 	%r49, %r164, %r4;
	mul.lo.s32 	%r50, %r164, %r60;
	mov.u32 	%r174, %r47;
$L__BB3_43:
	mul.lo.s32 	%r52, %r174, %r60;
	add.s32 	%r133, %r52, %r164;
	mul.wide.u32 	%rd94, %r133, 4;
	add.s64 	%rd95, %rd5, %rd94;
	ld.global.u32 	%r53, [%rd95];
	setp.eq.s32 	%p31, %r53, 0;
	@%p31 bra 	$L__BB3_52;
	mul.wide.u32 	%rd17, %r48, %r53;
	and.b64  	%rd96, %rd17, -4294967296;
	setp.ne.s64 	%p32, %rd96, 0;
	@%p32 bra 	$L__BB3_46;
	cvt.u32.u64 	%r134, %rd4;
	cvt.u32.u64 	%r135, %rd17;
	rem.u32 	%r136, %r135, %r134;
	cvt.u64.u32 	%rd114, %r136;
	bra.uni 	$L__BB3_47;
$L__BB3_46:
	rem.u64 	%rd114, %rd17, %rd4;
$L__BB3_47:
	setp.ge.u32 	%p33, %r49, %r60;
	mov.u32 	%r175, %r49;
	@%p33 bra 	$L__BB3_52;
$L__BB3_48:
	add.s32 	%r137, %r175, %r50;
	mul.wide.u32 	%rd97, %r137, 4;
	add.s64 	%rd98, %rd5, %rd97;
	ld.global.u32 	%rd99, [%rd98];
	mul.lo.s64 	%rd21, %rd114, %rd99;
	and.b64  	%rd100, %rd21, -4294967296;
	setp.ne.s64 	%p34, %rd100, 0;
	@%p34 bra 	$L__BB3_50;
	cvt.u32.u64 	%r138, %rd4;
	cvt.u32.u64 	%r139, %rd21;
	rem.u32 	%r140, %r139, %r138;
	cvt.u64.u32 	%rd115, %r140;
	bra.uni 	$L__BB3_51;
$L__BB3_50:
	rem.u64 	%rd115, %rd21, %rd4;
$L__BB3_51:
	cvt.u32.u64 	%r141, %rd4;
	cvt.u32.u64 	%r142, %rd115;
	add.s32 	%r143, %r175, %r52;
	mul.wide.u32 	%rd101, %r143, 4;
	add.s64 	%rd102, %rd5, %rd101;
	ld.global.u32 	%r144, [%rd102];
	setp.lt.u32 	%p35, %r144, %r142;
	sub.s32 	%r145, %r144, %r142;
	selp.b32 	%r146, %r141, 0, %p35;
	add.s32 	%r147, %r145, %r146;
	st.global.u32 	[%rd102], %r147;
	add.s32 	%r175, %r175, 256;
	setp.lt.u32 	%p36, %r175, %r60;
	@%p36 bra 	$L__BB3_48;
$L__BB3_52:
	add.s32 	%r174, %r174, 1;
	setp.ne.s32 	%p37, %r174, %r60;
	@%p37 bra 	$L__BB3_43;
$L__BB3_53:
	setp.ne.s32 	%p38, %r4, 0;
	bar.sync 	0;
	@%p38 bra 	$L__BB3_58;
	ld.shared.u32 	%r148, [_ZZ25modular_determinant_tiledE16pivot_val_shared];
	mul.wide.u32 	%rd25, %r148, %r177;
	and.b64  	%rd103, %rd25, -4294967296;
	setp.ne.s64 	%p39, %rd103, 0;
	@%p39 bra 	$L__BB3_56;
	cvt.u32.u64 	%r149, %rd4;
	cvt.u32.u64 	%r150, %rd25;
	rem.u32 	%r151, %r150, %r149;
	cvt.u64.u32 	%rd116, %r151;
	bra.uni 	$L__BB3_57;
$L__BB3_56:
	rem.u64 	%rd116, %rd25, %rd4;
$L__BB3_57:
	cvt.u32.u64 	%r177, %rd116;
$L__BB3_58:
	setp.lt.u32 	%p40, %r47, %r60;
	ld.shared.u8 	%rs12, [_ZZ25modular_determinant_tiledE11is_singular];
	setp.eq.s16 	%p41, %rs12, 0;
	and.pred  	%p42, %p40, %p41;
	mov.u32 	%r164, %r47;
	@%p42 bra 	$L__BB3_11;
$L__BB3_59:
	setp.ne.s32 	%p43, %r4, 0;
	@%p43 bra 	$L__BB3_63;
	setp.eq.s16 	%p44, %rs12, 0;
	@%p44 bra 	$L__BB3_62;
	mul.wide.u32 	%rd104, %r1, 4;
	add.s64 	%rd105, %rd3, %rd104;
	mov.b32 	%r152, 0;
	st.global.u32 	[%rd105], %r152;
	add.s64 	%rd106, %rd2, %rd104;
	mov.b32 	%r153, 1;
	st.global.u32 	[%rd106], %r153;
	bra.uni 	$L__BB3_63;
$L__BB3_62:
	cvt.u32.u64 	%r154, %rd4;
	ld.shared.u32 	%r155, [_ZZ25modular_determinant_tiledE8det_sign];
	setp.lt.s32 	%p45, %r155, 0;
	setp.eq.s32 	%p46, %r177, 0;
	sub.s32 	%r156, %r154, %r177;
	selp.b32 	%r157, 0, %r156, %p46;
	selp.b32 	%r158, %r157, %r177, %p45;
	mul.wide.u32 	%rd107, %r1, 4;
	add.s64 	%rd108, %rd3, %rd107;
	st.global.u32 	[%rd108], %r158;
	add.s64 	%rd109, %rd2, %rd107;
	mov.b32 	%r159, 0;
	st.global.u32 	[%rd109], %r159;
$L__BB3_63:
	ret;

}
	// .globl	modular_solve
.visible .entry modular_solve(
	.param .u64 .ptr .align 1 modular_solve_param_0,
	.param .u64 .ptr .align 1 modular_solve_param_1,
	.param .u64 .ptr .align 1 modular_solve_param_2,
	.param .u64 .ptr .align 1 modular_solve_param_3,
	.param .u64 .ptr .align 1 modular_solve_param_4,
	.param .u32 modular_solve_param_5,
	.param .u32 modular_solve_param_6
)
{
	.reg .pred 	%p<113>;
	.reg .b32 	%r<672>;
	.reg .b64 	%rd<546>;

	ld.param.u64 	%rd157, [modular_solve_param_0];
	ld.param.u64 	%rd154, [modular_solve_param_1];
	ld.param.u64 	%rd158, [modular_solve_param_2];
	ld.param.u64 	%rd156, [modular_solve_param_4];
	ld.param.u32 	%r154, [modular_solve_param_5];
	ld.param.u32 	%r155, [modular_solve_param_6];
	cvta.to.global.u64 	%rd1, %rd157;
	cvta.to.global.u64 	%rd2, %rd158;
	mov.u32 	%r156, %ctaid.x;
	mov.u32 	%r157, %ntid.x;
	mov.u32 	%r158, %tid.x;
	mad.lo.s32 	%r1, %r156, %r157, %r158;
	setp.ge.u32 	%p3, %r1, %r155;
	@%p3 bra 	$L__BB4_207;
	cvta.to.global.u64 	%rd159, %rd154;
	cvta.to.global.u64 	%rd160, %rd156;
	mul.wide.u32 	%rd161, %r1, 4;
	add.s64 	%rd162, %rd159, %rd161;
	ld.global.nc.u32 	%r159, [%rd162];
	cvt.u64.u32 	%rd3, %r159;
	add.s32 	%r2, %r154, 1;
	mad.lo.s32 	%r3, %r154, %r154, %r154;
	mul.lo.s32 	%r160, %r3, %r1;
	cvt.u64.u32 	%rd4, %r160;
	mul.wide.u32 	%rd163, %r160, 4;
	add.s64 	%rd5, %rd160, %rd163;
	setp.eq.s32 	%p4, %r3, 0;
	@%p4 bra 	$L__BB4_14;
	and.b32  	%r4, %r3, 15;
	setp.lt.u32 	%p5, %r3, 16;
	mov.b32 	%r618, 0;
	@%p5 bra 	$L__BB4_5;
	and.b32  	%r618, %r3, -16;
	mov.b32 	%r624, 0;
$L__BB4_4:
	.pragma "nounroll";
	cvt.u64.u32 	%rd164, %r624;
	add.s64 	%rd165, %rd164, %rd4;
	shl.b64 	%rd166, %rd165, 2;
	add.s64 	%rd167, %rd1, %rd166;
	ld.global.nc.u32 	%r163, [%rd167];
	mul.wide.u32 	%rd168, %r624, 4;
	add.s64 	%rd169, %rd5, %rd168;
	st.global.u32 	[%rd169], %r163;
	ld.global.nc.u32 	%r164, [%rd167+4];
	st.global.u32 	[%rd169+4], %r164;
	ld.global.nc.u32 	%r165, [%rd167+8];
	st.global.u32 	[%rd169+8], %r165;
	ld.global.nc.u32 	%r166, [%rd167+12];
	st.global.u32 	[%rd169+12], %r166;
	ld.global.nc.u32 	%r167, [%rd167+16];
	st.global.u32 	[%rd169+16], %r167;
	ld.global.nc.u32 	%r168, [%rd167+20];
	st.global.u32 	[%rd169+20], %r168;
	ld.global.nc.u32 	%r169, [%rd167+24];
	st.global.u32 	[%rd169+24], %r169;
	ld.global.nc.u32 	%r170, [%rd167+28];
	st.global.u32 	[%rd169+28], %r170;
	ld.global.nc.u32 	%r171, [%rd167+32];
	st.global.u32 	[%rd169+32], %r171;
	ld.global.nc.u32 	%r172, [%rd167+36];
	st.global.u32 	[%rd169+36], %r172;
	ld.global.nc.u32 	%r173, [%rd167+40];
	st.global.u32 	[%rd169+40], %r173;
	ld.global.nc.u32 	%r174, [%rd167+44];
	st.global.u32 	[%rd169+44], %r174;
	ld.global.nc.u32 	%r175, [%rd167+48];
	st.global.u32 	[%rd169+48], %r175;
	ld.global.nc.u32 	%r176, [%rd167+52];
	st.global.u32 	[%rd169+52], %r176;
	ld.global.nc.u32 	%r177, [%rd167+56];
	st.global.u32 	[%rd169+56], %r177;
	ld.global.nc.u32 	%r178, [%rd167+60];
	st.global.u32 	[%rd169+60], %r178;
	add.s32 	%r624, %r624, 16;
	setp.eq.s32 	%p6, %r624, %r618;
	@%p6 bra 	$L__BB4_5;
	bra.uni 	$L__BB4_4;
$L__BB4_5:
	setp.eq.s32 	%p7, %r4, 0;
	@%p7 bra 	$L__BB4_14;
	and.b32  	%r7, %r3, 7;
	setp.lt.u32 	%p8, %r4, 8;
	@%p8 bra 	$L__BB4_8;
	cvt.u64.u32 	%rd170, %r618;
	add.s64 	%rd171, %rd170, %rd4;
	shl.b64 	%rd172, %rd171, 2;
	add.s64 	%rd173, %rd1, %rd172;
	ld.global.nc.u32 	%r179, [%rd173];
	mul.wide.u32 	%rd174, %r618, 4;
	add.s64 	%rd175, %rd5, %rd174;
	st.global.u32 	[%rd175], %r179;
	ld.global.nc.u32 	%r180, [%rd173+4];
	st.global.u32 	[%rd175+4], %r180;
	ld.global.nc.u32 	%r181, [%rd173+8];
	st.global.u32 	[%rd175+8], %r181;
	ld.global.nc.u32 	%r182, [%rd173+12];
	st.global.u32 	[%rd175+12], %r182;
	ld.global.nc.u32 	%r183, [%rd173+16];
	st.global.u32 	[%rd175+16], %r183;
	ld.global.nc.u32 	%r184, [%rd173+20];
	st.global.u32 	[%rd175+20], %r184;
	ld.global.nc.u32 	%r185, [%rd173+24];
	st.global.u32 	[%rd175+24], %r185;
	ld.global.nc.u32 	%r186, [%rd173+28];
	st.global.u32 	[%rd175+28], %r186;
	add.s32 	%r618, %r618, 8;
$L__BB4_8:
	setp.eq.s32 	%p9, %r7, 0;
	@%p9 bra 	$L__BB4_14;
	and.b32  	%r10, %r3, 3;
	setp.lt.u32 	%p10, %r7, 4;
	@%p10 bra 	$L__BB4_11;
	cvt.u64.u32 	%rd176, %r618;
	add.s64 	%rd177, %rd176, %rd4;
	shl.b64 	%rd178, %rd177, 2;
	add.s64 	%rd179, %rd1, %rd178;
	ld.global.nc.u32 	%r187, [%rd179];
	mul.wide.u32 	%rd180, %r618, 4;
	add.s64 	%rd181, %rd5, %rd180;
	st.global.u32 	[%rd181], %r187;
	ld.global.nc.u32 	%r188, [%rd179+4];
	st.global.u32 	[%rd181+4], %r188;
	ld.global.nc.u32 	%r189, [%rd179+8];
	st.global.u32 	[%rd181+8], %r189;
	ld.global.nc.u32 	%r190, [%rd179+12];
	st.global.u32 	[%rd181+12], %r190;
	add.s32 	%r618, %r618, 4;
$L__BB4_11:
	setp.eq.s32 	%p11, %r10, 0;
	@%p11 bra 	$L__BB4_14;
	mov.b32 	%r622, 0;
$L__BB4_13:
	.pragma "nounroll";
	cvt.u64.u32 	%rd182, %r618;
	add.s64 	%rd183, %rd182, %rd4;
	shl.b64 	%rd184, %rd183, 2;
	add.s64 	%rd185, %rd1, %rd184;
	ld.global.nc.u32 	%r192, [%rd185];
	mul.wide.u32 	%rd186, %r618, 4;
	add.s64 	%rd187, %rd5, %rd186;
	st.global.u32 	[%rd187], %r192;
	add.s32 	%r618, %r618, 1;
	add.s32 	%r622, %r622, 1;
	setp.ne.s32 	%p12, %r622, %r10;
	@%p12 bra 	$L__BB4_13;
$L__BB4_14:
	setp.eq.s32 	%p14, %r154, 0;
	mov.pred 	%p13, 0;
	mov.pred 	%p112, %p13;
	@%p14 bra 	$L__BB4_164;
	cvt.u32.u64 	%r193, %rd3;
	setp.ne.s32 	%p15, %r2, 0;
	add.s32 	%r17, %r193, -2;
	@%p15 bra 	$L__BB4_18;
	mov.b32 	%r623, 0;
$L__BB4_17:
	mul.wide.u32 	%rd445, %r623, 4;
	add.s64 	%rd446, %rd5, %rd445;
	ld.global.u32 	%r568, [%rd446];
	setp.eq.s32 	%p112, %r568, 0;
	add.s32 	%r623, %r623, 1;
	setp.eq.s32 	%p101, %r623, %r154;
	or.pred  	%p102, %p112, %p101;
	@%p102 bra 	$L__BB4_164;
	bra.uni 	$L__BB4_17;
$L__BB4_18:
	and.b32  	%r20, %r2, 15;
	and.b32  	%r21, %r2, 7;
	add.s32 	%r22, %r21, -1;
	and.b32  	%r23, %r2, 3;
	and.b32  	%r24, %r2, -8;
	and.b32  	%r25, %r154, 1;
	mov.b32 	%r625, 0;
$L__BB4_19:
	mov.u32 	%r626, %r625;
$L__BB4_20:
	mad.lo.s32 	%r195, %r626, %r2, %r625;
	mul.wide.u32 	%rd188, %r195, 4;
	add.s64 	%rd189, %rd5, %rd188;
	ld.global.u32 	%r196, [%rd189];
	setp.ne.s32 	%p16, %r196, 0;
	mov.u32 	%r627, %r626;
	@%p16 bra 	$L__BB4_22;
	add.s32 	%r626, %r626, 1;
	setp.lt.u32 	%p17, %r626, %r154;
	mov.u32 	%r627, %r625;
	@%p17 bra 	$L__BB4_20;
$L__BB4_22:
	mul.lo.s32 	%r32, %r627, %r2;
	add.s32 	%r197, %r32, %r625;
	mul.wide.u32 	%rd190, %r197, 4;
	add.s64 	%rd191, %rd5, %rd190;
	ld.global.u32 	%r198, [%rd191];
	setp.eq.s32 	%p19, %r198, 0;
	mov.pred 	%p112, -1;
	@%p19 bra 	$L__BB4_164;
	setp.eq.s32 	%p20, %r627, %r625;
	@%p20 bra 	$L__BB4_37;
	setp.lt.u32 	%p21, %r154, 15;
	mul.lo.s32 	%r33, %r625, %r2;
	mov.b32 	%r632, 0;
	@%p21 bra 	$L__BB4_27;
	and.b32  	%r200, %r2, -16;
	neg.s32 	%r630, %r200;
	add.s32 	%r629, %r32, 7;
	add.s32 	%r628, %r33, 7;
$L__BB4_26:
	.pragma "nounroll";
	and.b32  	%r632, %r2, -16;
	add.s32 	%r201, %r628, -7;
	mul.wide.u32 	%rd192, %r201, 4;
	add.s64 	%rd193, %rd5, %rd192;
	ld.global.u32 	%r202, [%rd193];
	add.s32 	%r203, %r629, -7;
	mul.wide.u32 	%rd194, %r203, 4;
	add.s64 	%rd195, %rd5, %rd194;
	ld.global.u32 	%r204, [%rd195];
	st.global.u32 	[%rd193], %r204;
	st.global.u32 	[%rd195], %r202;
	add.s32 	%r205, %r628, -6;
	mul.wide.u32 	%rd196, %r205, 4;
	add.s64 	%rd197, %rd5, %rd196;
	ld.global.u32 	%r206, [%rd197];
	add.s32 	%r207, %r629, -6;
	mul.wide.u32 	%rd198, %r207, 4;
	add.s64 	%rd199, %rd5, %rd198;
	ld.global.u32 	%r208, [%rd199];
	st.global.u32 	[%rd197], %r208;
	st.global.u32 	[%rd199], %r206;
	add.s32 	%r209, %r628, -5;
	mul.wide.u32 	%rd200, %r209, 4;
	add.s64 	%rd201, %rd5, %rd200;
	ld.global.u32 	%r210, [%rd201];
	add.s32 	%r211, %r629, -5;
	mul.wide.u32 	%rd202, %r211, 4;
	add.s64 	%rd203, %rd5, %rd202;
	ld.global.u32 	%r212, [%rd203];
	st.global.u32 	[%rd201], %r212;
	st.global.u32 	[%rd203], %r210;
	add.s32 	%r213, %r628, -4;
	mul.wide.u32 	%rd204, %r213, 4;
	add.s64 	%rd205, %rd5, %rd204;
	ld.global.u32 	%r214, [%rd205];
	add.s32 	%r215, %r629, -4;
	mul.wide.u32 	%rd206, %r215, 4;
	add.s64 	%rd207, %rd5, %rd206;
	ld.global.u32 	%r216, [%rd207];
	st.global.u32 	[%rd205], %r216;
	st.global.u32 	[%rd207], %r214;
	add.s32 	%r217, %r628, -3;
	mul.wide.u32 	%rd208, %r217, 4;
	add.s64 	%rd209, %rd5, %rd208;
	ld.global.u32 	%r218, [%rd209];
	add.s32 	%r219, %r629, -3;
	mul.wide.u32 	%rd210, %r219, 4;
	add.s64 	%rd211, %rd5, %rd210;
	ld.global.u32 	%r220, [%rd211];
	st.global.u32 	[%rd209], %r220;
	st.global.u32 	[%rd211], %r218;
	add.s32 	%r221, %r628, -2;
	mul.wide.u32 	%rd212, %r221, 4;
	add.s64 	%rd213, %rd5, %rd212;
	ld.global.u32 	%r222, [%rd213];
	add.s32 	%r223, %r629, -2;
	mul.wide.u32 	%rd214, %r223, 4;
	add.s64 	%rd215, %rd5, %rd214;
	ld.global.u32 	%r224, [%rd215];
	st.global.u32 	[%rd213], %r224;
	st.global.u32 	[%rd215], %r222;
	add.s32 	%r225, %r628, -1;
	mul.wide.u32 	%rd216, %r225, 4;
	add.s64 	%rd217, %rd5, %rd216;
	ld.global.u32 	%r226, [%rd217];
	add.s32 	%r227, %r629, -1;
	mul.wide.u32 	%rd218, %r227, 4;
	add.s64 	%rd219, %rd5, %rd218;
	ld.global.u32 	%r228, [%rd219];
	st.global.u32 	[%rd217], %r228;
	st.global.u32 	[%rd219], %r226;
	add.s32 	%r229, %r628, 8;
	mul.wide.u32 	%rd220, %r628, 4;
	add.s64 	%rd221, %rd5, %rd220;
	ld.global.u32 	%r230, [%rd221];
	add.s32 	%r231, %r629, 8;
	mul.wide.u32 	%rd222, %r629, 4;
	add.s64 	%rd223, %rd5, %rd222;
	ld.global.u32 	%r232, [%rd223];
	st.global.u32 	[%rd221], %r232;
	st.global.u32 	[%rd223], %r230;
	add.s32 	%r233, %r628, 1;
	mul.wide.u32 	%rd224, %r233, 4;
	add.s64 	%rd225, %rd5, %rd224;
	ld.global.u32 	%r234, [%rd225];
	add.s32 	%r235, %r629, 1;
	mul.wide.u32 	%rd226, %r235, 4;
	add.s64 	%rd227, %rd5, %rd226;
	ld.global.u32 	%r236, [%rd227];
	st.global.u32 	[%rd225], %r236;
	st.global.u32 	[%rd227], %r234;
	add.s32 	%r237, %r628, 2;
	mul.wide.u32 	%rd228, %r237, 4;
	add.s64 	%rd229, %rd5, %rd228;
	ld.global.u32 	%r238, [%rd229];
	add.s32 	%r239, %r629, 2;
	mul.wide.u32 	%rd230, %r239, 4;
	add.s64 	%rd231, %rd5, %rd230;
	ld.global.u32 	%r240, [%rd231];
	st.global.u32 	[%rd229], %r240;
	st.global.u32 	[%rd231], %r238;
	add.s32 	%r241, %r628, 3;
	mul.wide.u32 	%rd232, %r241, 4;
	add.s64 	%rd233, %rd5, %rd232;
	ld.global.u32 	%r242, [%rd233];
	add.s32 	%r243, %r629, 3;
	mul.wide.u32 	%rd234, %r243, 4;
	add.s64 	%rd235, %rd5, %rd234;
	ld.global.u32 	%r244, [%rd235];
	st.global.u32 	[%rd233], %r244;
	st.global.u32 	[%rd235], %r242;
	add.s32 	%r245, %r628, 4;
	mul.wide.u32 	%rd236, %r245, 4;
	add.s64 	%rd237, %rd5, %rd236;
	ld.global.u32 	%r246, [%rd237];
	add.s32 	%r247, %r629, 4;
	mul.wide.u32 	%rd238, %r247, 4;
	add.s64 	%rd239, %rd5, %rd238;
	ld.global.u32 	%r248, [%rd239];
	st.global.u32 	[%rd237], %r248;
	st.global.u32 	[%rd239], %r246;
	add.s32 	%r249, %r628, 5;
	mul.wide.u32 	%rd240, %r249, 4;
	add.s64 	%rd241, %rd5, %rd240;
	ld.global.u32 	%r250, [%rd241];
	add.s32 	%r251, %r629, 5;
	mul.wide.u32 	%rd242, %r251, 4;
	add.s64 	%rd243, %rd5, %rd242;
	ld.global.u32 	%r252, [%rd243];
	st.global.u32 	[%rd241], %r252;
	st.global.u32 	[%rd243], %r250;
	add.s32 	%r253, %r628, 6;
	mul.wide.u32 	%rd244, %r253, 4;
	add.s64 	%rd245, %rd5, %rd244;
	ld.global.u32 	%r254, [%rd245];
	add.s32 	%r255, %r629, 6;
	mul.wide.u32 	%rd246, %r255, 4;
	add.s64 	%rd247, %rd5, %rd246;
	ld.global.u32 	%r256, [%rd247];
	st.global.u32 	[%rd245], %r256;
	st.global.u32 	[%rd247], %r254;
	add.s32 	%r257, %r628, 7;
	mul.wide.u32 	%rd248, %r257, 4;
	add.s64 	%rd249, %rd5, %rd248;
	ld.global.u32 	%r258, [%rd249];
	add.s32 	%r259, %r629, 7;
	mul.wide.u32 	%rd250, %r259, 4;
	add.s64 	%rd251, %rd5, %rd250;
	ld.global.u32 	%r260, [%rd251];
	st.global.u32 	[%rd249], %r260;
	st.global.u32 	[%rd251], %r258;
	mul.wide.u32 	%rd252, %r229, 4;
	add.s64 	%rd253, %rd5, %rd252;
	ld.global.u32 	%r261, [%rd253];
	mul.wide.u32 	%rd254, %r231, 4;
	add.s64 	%rd255, %rd5, %rd254;
	ld.global.u32 	%r262, [%rd255];
	st.global.u32 	[%rd253], %r262;
	st.global.u32 	[%rd255], %r261;
	add.s32 	%r630, %r630, 16;
	add.s32 	%r629, %r629, 16;
	add.s32 	%r628, %r628, 16;
	setp.ne.s32 	%p22, %r630, 0;
	@%p22 bra 	$L__BB4_26;
$L__BB4_27:
	setp.eq.s32 	%p23, %r20, 0;
	@%p23 bra 	$L__BB4_37;
	add.s32 	%r263, %r20, -1;
	setp.lt.u32 	%p24, %r263, 7;
	@%p24 bra 	$L__BB4_30;
	add.s32 	%r264, %r632, %r33;
	mul.wide.u32 	%rd256, %r264, 4;
	add.s64 	%rd257, %rd5, %rd256;
	ld.global.u32 	%r265, [%rd257];
	add.s32 	%r266, %r632, %r32;
	mul.wide.u32 	%rd258, %r266, 4;
	add.s64 	%rd259, %rd5, %rd258;
	ld.global.u32 	%r267, [%rd259];
	st.global.u32 	[%rd257], %r267;
	st.global.u32 	[%rd259], %r265;
	add.s32 	%r268, %r264, 1;
	mul.wide.u32 	%rd260, %r268, 4;
	add.s64 	%rd261, %rd5, %rd260;
	ld.global.u32 	%r269, [%rd261];
	add.s32 	%r270, %r266, 1;
	mul.wide.u32 	%rd262, %r270, 4;
	add.s64 	%rd263, %rd5, %rd262;
	ld.global.u32 	%r271, [%rd263];
	st.global.u32 	[%rd261], %r271;
	st.global.u32 	[%rd263], %r269;
	add.s32 	%r272, %r264, 2;
	mul.wide.u32 	%rd264, %r272, 4;
	add.s64 	%rd265, %rd5, %rd264;
	ld.global.u32 	%r273, [%rd265];
	add.s32 	%r274, %r266, 2;
	mul.wide.u32 	%rd266, %r274, 4;
	add.s64 	%rd267, %rd5, %rd266;
	ld.global.u32 	%r275, [%rd267];
	st.global.u32 	[%rd265], %r275;
	st.global.u32 	[%rd267], %r273;
	add.s32 	%r276, %r264, 3;
	mul.wide.u32 	%rd268, %r276, 4;
	add.s64 	%rd269, %rd5, %rd268;
	ld.global.u32 	%r277, [%rd269];
	add.s32 	%r278, %r266, 3;
	mul.wide.u32 	%rd270, %r278, 4;
	add.s64 	%rd271, %rd5, %rd270;
	ld.global.u32 	%r279, [%rd271];
	st.global.u32 	[%rd269], %r279;
	st.global.u32 	[%rd271], %r277;
	add.s32 	%r280, %r264, 4;
	mul.wide.u32 	%rd272, %r280, 4;
	add.s64 	%rd273, %rd5, %rd272;
	ld.global.u32 	%r281, [%rd273];
	add.s32 	%r282, %r266, 4;
	mul.wide.u32 	%rd274, %r282, 4;
	add.s64 	%rd275, %rd5, %rd274;
	ld.global.u32 	%r283, [%rd275];
	st.global.u32 	[%rd273], %r283;
	st.global.u32 	[%rd275], %r281;
	add.s32 	%r284, %r264, 5;
	mul.wide.u32 	%rd276, %r284, 4;
	add.s64 	%rd277, %rd5, %rd276;
	ld.global.u32 	%r285, [%rd277];
	add.s32 	%r286, %r266, 5;
	mul.wide.u32 	%rd278, %r286, 4;
	add.s64 	%rd279, %rd5, %rd278;
	ld.global.u32 	%r287, [%rd279];
	st.global.u32 	[%rd277], %r287;
	st.global.u32 	[%rd279], %r285;
	add.s32 	%r288, %r264, 6;
	mul.wide.u32 	%rd280, %r288, 4;
	add.s64 	%rd281, %rd5, %rd280;
	ld.global.u32 	%r289, [%rd281];
	add.s32 	%r290, %r266, 6;
	mul.wide.u32 	%rd282, %r290, 4;
	add.s64 	%rd283, %rd5, %rd282;
	ld.global.u32 	%r291, [%rd283];
	st.global.u32 	[%rd281], %r291;
	st.global.u32 	[%rd283], %r289;
	add.s32 	%r292, %r264, 7;
	mul.wide.u32 	%rd284, %r292, 4;
	add.s64 	%rd285, %rd5, %rd284;
	ld.global.u32 	%r293, [%rd285];
	add.s32 	%r294, %r266, 7;
	mul.wide.u32 	%rd286, %r294, 4;
	add.s64 	%rd287, %rd5, %rd286;
	ld.global.u32 	%r295, [%rd287];
	st.global.u32 	[%rd285], %r295;
	st.global.u32 	[%rd287], %r293;
	add.s32 	%r632, %r632, 8;
$L__BB4_30:
	setp.eq.s32 	%p25, %r21, 0;
	@%p25 bra 	$L__BB4_37;
	setp.lt.u32 	%p26, %r22, 3;
	@%p26 bra 	$L__BB4_33;
	add.s32 	%r296, %r632, %r33;
	mul.wide.u32 	%rd288, %r296, 4;
	add.s64 	%rd289, %rd5, %rd288;
	ld.global.u32 	%r297, [%rd289];
	add.s32 	%r298, %r632, %r32;
	mul.wide.u32 	%rd290, %r298, 4;
	add.s64 	%rd291, %rd5, %rd290;
	ld.global.u32 	%r299, [%rd291];
	st.global.u32 	[%rd289], %r299;
	st.global.u32 	[%rd291], %r297;
	add.s32 	%r300, %r296, 1;
	mul.wide.u32 	%rd292, %r300, 4;
	add.s64 	%rd293, %rd5, %rd292;
	ld.global.u32 	%r301, [%rd293];
	add.s32 	%r302, %r298, 1;
	mul.wide.u32 	%rd294, %r302, 4;
	add.s64 	%rd295, %rd5, %rd294;
	ld.global.u32 	%r303, [%rd295];
	st.global.u32 	[%rd293], %r303;
	st.global.u32 	[%rd295], %r301;
	add.s32 	%r304, %r296, 2;
	mul.wide.u32 	%rd296, %r304, 4;
	add.s64 	%rd297, %rd5, %rd296;
	ld.global.u32 	%r305, [%rd297];
	add.s32 	%r306, %r298, 2;
	mul.wide.u32 	%rd298, %r306, 4;
	add.s64 	%rd299, %rd5, %rd298;
	ld.global.u32 	%r307, [%rd299];
	st.global.u32 	[%rd297], %r307;
	st.global.u32 	[%rd299], %r305;
	add.s32 	%r308, %r296, 3;
	mul.wide.u32 	%rd300, %r308, 4;
	add.s64 	%rd301, %rd5, %rd300;
	ld.global.u32 	%r309, [%rd301];
	add.s32 	%r310, %r298, 3;
	mul.wide.u32 	%rd302, %r310, 4;
	add.s64 	%rd303, %rd5, %rd302;
	ld.global.u32 	%r311, [%rd303];
	st.global.u32 	[%rd301], %r311;
	st.global.u32 	[%rd303], %r309;
	add.s32 	%r632, %r632, 4;
$L__BB4_33:
	setp.eq.s32 	%p27, %r23, 0;
	@%p27 bra 	$L__BB4_37;
	setp.eq.s32 	%p28, %r23, 1;
	add.s32 	%r49, %r632, %r33;
	mul.wide.u32 	%rd304, %r49, 4;
	add.s64 	%rd305, %rd5, %rd304;
	ld.global.u32 	%r312, [%rd305];
	add.s32 	%r50, %r632, %r32;
	mul.wide.u32 	%rd306, %r50, 4;
	add.s64 	%rd307, %rd5, %rd306;
	ld.global.u32 	%r313, [%rd307];
	st.global.u32 	[%rd305], %r313;
	st.global.u32 	[%rd307], %r312;
	@%p28 bra 	$L__BB4_37;
	setp.eq.s32 	%p29, %r23, 2;
	add.s32 	%r314, %r49, 1;
	mul.wide.u32 	%rd308, %r314, 4;
	add.s64 	%rd309, %rd5, %rd308;
	ld.global.u32 	%r315, [%rd309];
	add.s32 	%r316, %r50, 1;
	mul.wide.u32 	%rd310, %r316, 4;
	add.s64 	%rd311, %rd5, %rd310;
	ld.global.u32 	%r317, [%rd311];
	st.global.u32 	[%rd309], %r317;
	st.global.u32 	[%rd311], %r315;
	@%p29 bra 	$L__BB4_37;
	add.s32 	%r318, %r49, 2;
	mul.wide.u32 	%rd312, %r318, 4;
	add.s64 	%rd313, %rd5, %rd312;
	ld.global.u32 	%r319, [%rd313];
	add.s32 	%r320, %r50, 2;
	mul.wide.u32 	%rd314, %r320, 4;
	add.s64 	%rd315, %rd5, %rd314;
	ld.global.u32 	%r321, [%rd315];
	st.global.u32 	[%rd313], %r321;
	st.global.u32 	[%rd315], %r319;
$L__BB4_37:
	mul.lo.s32 	%r51, %r625, %r2;
	add.s32 	%r322, %r51, %r625;
	mul.wide.u32 	%rd317, %r322, 4;
	add.s64 	%rd318, %rd5, %rd317;
	ld.global.u32 	%r52, [%rd318];
	setp.eq.s32 	%p30, %r52, 0;
	mov.b64 	%rd515, 0;
	@%p30 bra 	$L__BB4_49;
	setp.eq.s32 	%p31, %r17, 0;
	mov.b64 	%rd515, 1;
	@%p31 bra 	$L__BB4_49;
	cvt.u32.u64 	%r323, %rd3;
	rem.u32 	%r324, %r52, %r323;
	cvt.u64.u32 	%rd511, %r324;
	mov.b64 	%rd513, 1;
	mov.u32 	%r634, %r17;
$L__BB4_40:
	and.b32  	%r325, %r634, 1;
	setp.eq.b32 	%p32, %r325, 1;
	not.pred 	%p33, %p32;
	@%p33 bra 	$L__BB4_44;
	mul.lo.s64 	%rd9, %rd511, %rd513;
	and.b64  	%rd321, %rd9, -4294967296;
	setp.ne.s64 	%p34, %rd321, 0;
	@%p34 bra 	$L__BB4_43;
	cvt.u32.u64 	%r327, %rd9;
	rem.u32 	%r328, %r327, %r323;
	cvt.u64.u32 	%rd513, %r328;
	bra.uni 	$L__BB4_44;
$L__BB4_43:
	rem.u64 	%rd513, %rd9, %rd3;
$L__BB4_44:
	mul.lo.s64 	%rd13, %rd511, %rd511;
	and.b64  	%rd322, %rd13, -4294967296;
	setp.ne.s64 	%p35, %rd322, 0;
	@%p35 bra 	$L__BB4_46;
	cvt.u32.u64 	%r330, %rd13;
	rem.u32 	%r331, %r330, %r323;
	cvt.u64.u32 	%rd511, %r331;
	bra.uni 	$L__BB4_47;
$L__BB4_46:
	rem.u64 	%rd511, %rd13, %rd3;
$L__BB4_47:
	shr.u32 	%r54, %r634, 1;
	setp.gt.u32 	%p36, %r634, 1;
	mov.u32 	%r634, %r54;
	@%p36 bra 	$L__BB4_40;
	and.b64  	%rd515, %rd513, 4294967295;
$L__BB4_49:
	setp.gt.u32 	%p37, %r154, 6;
	mov.b32 	%r636, 0;
	mov.u32 	%r638, %r636;
	@%p37 bra 	$L__BB4_85;
$L__BB4_50:
	setp.eq.s32 	%p47, %r21, 0;
	@%p47 bra 	$L__BB4_79;
	setp.lt.u32 	%p48, %r22, 3;
	@%p48 bra 	$L__BB4_65;
	add.s32 	%r56, %r636, %r51;
	mul.wide.u32 	%rd347, %r56, 4;
	add.s64 	%rd19, %rd5, %rd347;
	ld.global.u32 	%rd348, [%rd19];
	mul.lo.s64 	%rd20, %rd515, %rd348;
	and.b64  	%rd349, %rd20, -4294967296;
	setp.ne.s64 	%p49, %rd349, 0;
	@%p49 bra 	$L__BB4_54;
	cvt.u32.u64 	%r364, %rd3;
	cvt.u32.u64 	%r365, %rd20;
	rem.u32 	%r366, %r365, %r364;
	cvt.u64.u32 	%rd516, %r366;
	bra.uni 	$L__BB4_55;
$L__BB4_54:
	rem.u64 	%rd516, %rd20, %rd3;
$L__BB4_55:
	st.global.u32 	[%rd19], %rd516;
	add.s32 	%r367, %r56, 1;
	mul.wide.u32 	%rd350, %r367, 4;
	add.s64 	%rd24, %rd5, %rd350;
	ld.global.u32 	%rd351, [%rd24];
	mul.lo.s64 	%rd25, %rd515, %rd351;
	and.b64  	%rd352, %rd25, -4294967296;
	setp.ne.s64 	%p50, %rd352, 0;
	@%p50 bra 	$L__BB4_57;
	cvt.u32.u64 	%r368, %rd3;
	cvt.u32.u64 	%r369, %rd25;
	rem.u32 	%r370, %r369, %r368;
	cvt.u64.u32 	%rd517, %r370;
	bra.uni 	$L__BB4_58;
$L__BB4_57:
	rem.u64 	%rd517, %rd25, %rd3;
$L__BB4_58:
	st.global.u32 	[%rd24], %rd517;
	add.s32 	%r371, %r56, 2;
	mul.wide.u32 	%rd353, %r371, 4;
	add.s64 	%rd29, %rd5, %rd353;
	ld.global.u32 	%rd354, [%rd29];
	mul.lo.s64 	%rd30, %rd515, %rd354;
	and.b64  	%rd355, %rd30, -4294967296;
	setp.ne.s64 	%p51, %rd355, 0;
	@%p51 bra 	$L__BB4_60;
	cvt.u32.u64 	%r372, %rd3;
	cvt.u32.u64 	%r373, %rd30;
	rem.u32 	%r374, %r373, %r372;
	cvt.u64.u32 	%rd518, %r374;
	bra.uni 	$L__BB4_61;
$L__BB4_60:
	rem.u64 	%rd518, %rd30, %rd3;
$L__BB4_61:
	st.global.u32 	[%rd29], %rd518;
	add.s32 	%r375, %r56, 3;
	mul.wide.u32 	%rd356, %r375, 4;
	add.s64 	%rd34, %rd5, %rd356;
	ld.global.u32 	%rd357, [%rd34];
	mul.lo.s64 	%rd35, %rd515, %rd357;
	and.b64  	%rd358, %rd35, -4294967296;
	setp.ne.s64 	%p52, %rd358, 0;
	@%p52 bra 	$L__BB4_63;
	cvt.u32.u64 	%r376, %rd3;
	cvt.u32.u64 	%r377, %rd35;
	rem.u32 	%r378, %r377, %r376;
	cvt.u64.u32 	%rd519, %r378;
	bra.uni 	$L__BB4_64;
$L__BB4_63:
	rem.u64 	%rd519, %rd35, %rd3;
$L__BB4_64:
	st.global.u32 	[%rd34], %rd519;
	add.s32 	%r636, %r636, 4;
$L__BB4_65:
	setp.eq.s32 	%p53, %r23, 0;
	@%p53 bra 	$L__BB4_79;
	setp.eq.s32 	%p54, %r23, 1;
	@%p54 bra 	$L__BB4_74;
	add.s32 	%r59, %r636, %r51;
	mul.wide.u32 	%rd359, %r59, 4;
	add.s64 	%rd39, %rd5, %rd359;
	ld.global.u32 	%rd360, [%rd39];
	mul.lo.s64 	%rd40, %rd515, %rd360;
	and.b64  	%rd361, %rd40, -4294967296;
	setp.ne.s64 	%p55, %rd361, 0;
	@%p55 bra 	$L__BB4_69;
	cvt.u32.u64 	%r379, %rd3;
	cvt.u32.u64 	%r380, %rd40;
	rem.u32 	%r381, %r380, %r379;
	cvt.u64.u32 	%rd520, %r381;
	bra.uni 	$L__BB4_70;
$L__BB4_69:
	rem.u64 	%rd520, %rd40, %rd3;
$L__BB4_70:
	st.global.u32 	[%rd39], %rd520;
	add.s32 	%r382, %r59, 1;
	mul.wide.u32 	%rd362, %r382, 4;
	add.s64 	%rd44, %rd5, %rd362;
	ld.global.u32 	%rd363, [%rd44];
	mul.lo.s64 	%rd45, %rd515, %rd363;
	and.b64  	%rd364, %rd45, -4294967296;
	setp.ne.s64 	%p56, %rd364, 0;
	@%p56 bra 	$L__BB4_72;
	cvt.u32.u64 	%r383, %rd3;
	cvt.u32.u64 	%r384, %rd45;
	rem.u32 	%r385, %r384, %r383;
	cvt.u64.u32 	%rd521, %r385;
	bra.uni 	$L__BB4_73;
$L__BB4_72:
	rem.u64 	%rd521, %rd45, %rd3;
$L__BB4_73:
	st.global.u32 	[%rd44], %rd521;
	add.s32 	%r636, %r636, 2;
$L__BB4_74:
	setp.ne.s32 	%p57, %r25, 0;
	@%p57 bra 	$L__BB4_79;
	add.s32 	%r386, %r636, %r51;
	mul.wide.u32 	%rd365, %r386, 4;
	add.s64 	%rd49, %rd5, %rd365;
	ld.global.u32 	%rd366, [%rd49];
	mul.lo.s64 	%rd50, %rd515, %rd366;
	and.b64  	%rd367, %rd50, -4294967296;
	setp.ne.s64 	%p58, %rd367, 0;
	@%p58 bra 	$L__BB4_77;
	cvt.u32.u64 	%r387, %rd3;
	cvt.u32.u64 	%r388, %rd50;
	rem.u32 	%r389, %r388, %r387;
	cvt.u64.u32 	%rd522, %r389;
	bra.uni 	$L__BB4_78;
$L__BB4_77:
	rem.u64 	%rd522, %rd50, %rd3;
$L__BB4_78:
	st.global.u32 	[%rd49], %rd522;
$L__BB4_79:
	mov.b32 	%r639, 0;
$L__BB4_80:
	setp.eq.s32 	%p59, %r639, %r625;
	@%p59 bra 	$L__BB4_162;
	mul.lo.s32 	%r66, %r639, %r2;
	add.s32 	%r391, %r66, %r625;
	mul.wide.u32 	%rd368, %r391, 4;
	add.s64 	%rd369, %rd5, %rd368;
	ld.global.u32 	%r67, [%rd369];
	setp.eq.s32 	%p60, %r67, 0;
	@%p60 bra 	$L__BB4_162;
	setp.lt.u32 	%p61, %r154, 7;
	mov.b32 	%r640, 0;
	mov.u32 	%r642, %r640;
	@%p61 bra 	$L__BB4_133;
$L__BB4_83:
	.pragma "nounroll";
	add.s32 	%r69, %r640, %r51;
	mul.wide.u32 	%rd370, %r69, 4;
	add.s64 	%rd371, %rd5, %rd370;
	ld.global.u32 	%r393, [%rd371];
	mul.wide.u32 	%rd94, %r393, %r67;
	and.b64  	%rd372, %rd94, -4294967296;
	setp.ne.s64 	%p62, %rd372, 0;
	@%p62 bra 	$L__BB4_110;
	cvt.u32.u64 	%r394, %rd3;
	cvt.u32.u64 	%r395, %rd94;
	rem.u32 	%r396, %r395, %r394;
	cvt.u64.u32 	%rd531, %r396;
	bra.uni 	$L__BB4_111;
$L__BB4_85:
	.pragma "nounroll";
	add.s32 	%r63, %r638, %r51;
	mul.wide.u32 	%rd323, %r63, 4;
	add.s64 	%rd54, %rd5, %rd323;
	ld.global.u32 	%rd324, [%rd54];
	mul.lo.s64 	%rd55, %rd515, %rd324;
	and.b64  	%rd325, %rd55, -4294967296;
	setp.ne.s64 	%p38, %rd325, 0;
	@%p38 bra 	$L__BB4_87;
	cvt.u32.u64 	%r333, %rd3;
	cvt.u32.u64 	%r334, %rd55;
	rem.u32 	%r335, %r334, %r333;
	cvt.u64.u32 	%rd523, %r335;
	bra.uni 	$L__BB4_88;
$L__BB4_87:
	rem.u64 	%rd523, %rd55, %rd3;
$L__BB4_88:
	st.global.u32 	[%rd54], %rd523;
	add.s32 	%r336, %r63, 1;
	mul.wide.u32 	%rd326, %r336, 4;
	add.s64 	%rd59, %rd5, %rd326;
	ld.global.u32 	%rd327, [%rd59];
	mul.lo.s64 	%rd60, %rd515, %rd327;
	and.b64  	%rd328, %rd60, -4294967296;
	setp.ne.s64 	%p39, %rd328, 0;
	@%p39 bra 	$L__BB4_90;
	cvt.u32.u64 	%r337, %rd3;
	cvt.u32.u64 	%r338, %rd60;
	rem.u32 	%r339, %r338, %r337;
	cvt.u64.u32 	%rd524, %r339;
	bra.uni 	$L__BB4_91;
$L__BB4_90:
	rem.u64 	%rd524, %rd60, %rd3;
$L__BB4_91:
	st.global.u32 	[%rd59], %rd524;
	add.s32 	%r340, %r63, 2;
	mul.wide.u32 	%rd329, %r340, 4;
	add.s64 	%rd64, %rd5, %rd329;
	ld.global.u32 	%rd330, [%rd64];
	mul.lo.s64 	%rd65, %rd515, %rd330;
	and.b64  	%rd331, %rd65, -4294967296;
	setp.ne.s64 	%p40, %rd331, 0;
	@%p40 bra 	$L__BB4_93;
	cvt.u32.u64 	%r341, %rd3;
	cvt.u32.u64 	%r342, %rd65;
	rem.u32 	%r343, %r342, %r341;
	cvt.u64.u32 	%rd525, %r343;
	bra.uni 	$L__BB4_94;
$L__BB4_93:
	rem.u64 	%rd525, %rd65, %rd3;
$L__BB4_94:
	st.global.u32 	[%rd64], %rd525;
	add.s32 	%r344, %r63, 3;
	mul.wide.u32 	%rd332, %r344, 4;
	add.s64 	%rd69, %rd5, %rd332;
	ld.global.u32 	%rd333, [%rd69];
	mul.lo.s64 	%rd70, %rd515, %rd333;
	and.b64  	%rd334, %rd70, -4294967296;
	setp.ne.s64 	%p41, %rd334, 0;
	@%p41 bra 	$L__BB4_96;
	cvt.u32.u64 	%r345, %rd3;
	cvt.u32.u64 	%r346, %rd70;
	rem.u32 	%r347, %r346, %r345;
	cvt.u64.u32 	%rd526, %r347;
	bra.uni 	$L__BB4_97;
$L__BB4_96:
	rem.u64 	%rd526, %rd70, %rd3;
$L__BB4_97:
	st.global.u32 	[%rd69], %rd526;
	add.s32 	%r348, %r63, 4;
	mul.wide.u32 	%rd335, %r348, 4;
	add.s64 	%rd74, %rd5, %rd335;
	ld.global.u32 	%rd336, [%rd74];
	mul.lo.s64 	%rd75, %rd515, %rd336;
	and.b64  	%rd337, %rd75, -4294967296;
	setp.ne.s64 	%p42, %rd337, 0;
	@%p42 bra 	$L__BB4_99;
	cvt.u32.u64 	%r349, %rd3;
	cvt.u32.u64 	%r350, %rd75;
	rem.u32 	%r351, %r350, %r349;
	cvt.u64.u32 	%rd527, %r351;
	bra.uni 	$L__BB4_100;
$L__BB4_99:
	rem.u64 	%rd527, %rd75, %rd3;
$L__BB4_100:
	st.global.u32 	[%rd74], %rd527;
	add.s32 	%r352, %r63, 5;
	mul.wide.u32 	%rd338, %r352, 4;
	add.s64 	%rd79, %rd5, %rd338;
	ld.global.u32 	%rd339, [%rd79];
	mul.lo.s64 	%rd80, %rd515, %rd339;
	and.b64  	%rd340, %rd80, -4294967296;
	setp.ne.s64 	%p43, %rd340, 0;
	@%p43 bra 	$L__BB4_102;
	cvt.u32.u64 	%r353, %rd3;
	cvt.u32.u64 	%r354, %rd80;
	rem.u32 	%r355, %r354, %r353;
	cvt.u64.u32 	%rd528, %r355;
	bra.uni 	$L__BB4_103;
$L__BB4_102:
	rem.u64 	%rd528, %rd80, %rd3;
$L__BB4_103:
	st.global.u32 	[%rd79], %rd528;
	add.s32 	%r356, %r63, 6;
	mul.wide.u32 	%rd341, %r356, 4;
	add.s64 	%rd84, %rd5, %rd341;
	ld.global.u32 	%rd342, [%rd84];
	mul.lo.s64 	%rd85, %rd515, %rd342;
	and.b64  	%rd343, %rd85, -4294967296;
	setp.ne.s64 	%p44, %rd343, 0;
	@%p44 bra 	$L__BB4_105;
	cvt.u32.u64 	%r357, %rd3;
	cvt.u32.u64 	%r358, %rd85;
	rem.u32 	%r359, %r358, %r357;
	cvt.u64.u32 	%rd529, %r359;
	bra.uni 	$L__BB4_106;
$L__BB4_105:
	rem.u64 	%rd529, %rd85, %rd3;
$L__BB4_106:
	st.global.u32 	[%rd84], %rd529;
	add.s32 	%r360, %r63, 7;
	mul.wide.u32 	%rd344, %r360, 4;
	add.s64 	%rd89, %rd5, %rd344;
	ld.global.u32 	%rd345, [%rd89];
	mul.lo.s64 	%rd90, %rd515, %rd345;
	and.b64  	%rd346, %rd90, -4294967296;
	setp.ne.s64 	%p45, %rd346, 0;
	@%p45 bra 	$L__BB4_108;
	cvt.u32.u64 	%r361, %rd3;
	cvt.u32.u64 	%r362, %rd90;
	rem.u32 	%r363, %r362, %r361;
	cvt.u64.u32 	%rd530, %r363;
	bra.uni 	$L__BB4_109;
$L__BB4_108:
	rem.u64 	%rd530, %rd90, %rd3;
$L__BB4_109:
	st.global.u32 	[%rd89], %rd530;
	add.s32 	%r638, %r638, 8;
	setp.eq.s32 	%p46, %r638, %r24;
	mov.u32 	%r636, %r24;
	@%p46 bra 	$L__BB4_50;
	bra.uni 	$L__BB4_85;
$L__BB4_110:
	rem.u64 	%rd531, %rd94, %rd3;
$L__BB4_111:
	cvt.u32.u64 	%r397, %rd3;
	cvt.u32.u64 	%r398, %rd531;
	add.s32 	%r70, %r640, %r66;
	mul.wide.u32 	%rd373, %r70, 4;
	add.s64 	%rd374, %rd5, %rd373;
	ld.global.u32 	%r399, [%rd374];
	setp.lt.u32 	%p63, %r399, %r398;
	sub.s32 	%r400, %r399, %r398;
	selp.b32 	%r401, %r397, 0, %p63;
	add.s32 	%r402, %r400, %r401;
	st.global.u32 	[%rd374], %r402;
	add.s32 	%r403, %r69, 1;
	mul.wide.u32 	%rd375, %r403, 4;
	add.s64 	%rd376, %rd5, %rd375;
	ld.global.u32 	%r404, [%rd376];
	mul.wide.u32 	%rd98, %r404, %r67;
	and.b64  	%rd377, %rd98, -4294967296;
	setp.ne.s64 	%p64, %rd377, 0;
	@%p64 bra 	$L__BB4_113;
	cvt.u32.u64 	%r406, %rd98;
	rem.u32 	%r407, %r406, %r397;
	cvt.u64.u32 	%rd532, %r407;
	bra.uni 	$L__BB4_114;
$L__BB4_113:
	rem.u64 	%rd532, %rd98, %rd3;
$L__BB4_114:
	cvt.u32.u64 	%r409, %rd532;
	add.s32 	%r410, %r70, 1;
	mul.wide.u32 	%rd378, %r410, 4;
	add.s64 	%rd379, %rd5, %rd378;
	ld.global.u32 	%r411, [%rd379];
	setp.lt.u32 	%p65, %r411, %r409;
	sub.s32 	%r412, %r411, %r409;
	selp.b32 	%r413, %r397, 0, %p65;
	add.s32 	%r414, %r412, %r413;
	st.global.u32 	[%rd379], %r414;
	add.s32 	%r415, %r69, 2;
	mul.wide.u32 	%rd380, %r415, 4;
	add.s64 	%rd381, %rd5, %rd380;
	ld.global.u32 	%r416, [%rd381];
	mul.wide.u32 	%rd102, %r416, %r67;
	and.b64  	%rd382, %rd102, -4294967296;
	setp.ne.s64 	%p66, %rd382, 0;
	@%p66 bra 	$L__BB4_116;
	cvt.u32.u64 	%r418, %rd102;
	rem.u32 	%r419, %r418, %r397;
	cvt.u64.u32 	%rd533, %r419;
	bra.uni 	$L__BB4_117;
$L__BB4_116:
	rem.u64 	%rd533, %rd102, %rd3;
$L__BB4_117:
	cvt.u32.u64 	%r421, %rd533;
	add.s32 	%r422, %r70, 2;
	mul.wide.u32 	%rd383, %r422, 4;
	add.s64 	%rd384, %rd5, %rd383;
	ld.global.u32 	%r423, [%rd384];
	setp.lt.u32 	%p67, %r423, %r421;
	sub.s32 	%r424, %r423, %r421;
	selp.b32 	%r425, %r397, 0, %p67;
	add.s32 	%r426, %r424, %r425;
	st.global.u32 	[%rd384], %r426;
	add.s32 	%r427, %r69, 3;
	mul.wide.u32 	%rd385, %r427, 4;
	add.s64 	%rd386, %rd5, %rd385;
	ld.global.u32 	%r428, [%rd386];
	mul.wide.u32 	%rd106, %r428, %r67;
	and.b64  	%rd387, %rd106, -4294967296;
	setp.ne.s64 	%p68, %rd387, 0;
	@%p68 bra 	$L__BB4_119;
	cvt.u32.u64 	%r430, %rd106;
	rem.u32 	%r431, %r430, %r397;
	cvt.u64.u32 	%rd534, %r431;
	bra.uni 	$L__BB4_120;
$L__BB4_119:
	rem.u64 	%rd534, %rd106, %rd3;
$L__BB4_120:
	cvt.u32.u64 	%r433, %rd534;
	add.s32 	%r434, %r70, 3;
	mul.wide.u32 	%rd388, %r434, 4;
	add.s64 	%rd389, %rd5, %rd388;
	ld.global.u32 	%r435, [%rd389];
	setp.lt.u32 	%p69, %r435, %r433;
	sub.s32 	%r436, %r435, %r433;
	selp.b32 	%r437, %r397, 0, %p69;
	add.s32 	%r438, %r436, %r437;
	st.global.u32 	[%rd389], %r438;
	add.s32 	%r439, %r69, 4;
	mul.wide.u32 	%rd390, %r439, 4;
	add.s64 	%rd391, %rd5, %rd390;
	ld.global.u32 	%r440, [%rd391];
	mul.wide.u32 	%rd110, %r440, %r67;
	and.b64  	%rd392, %rd110, -4294967296;
	setp.ne.s64 	%p70, %rd392, 0;
	@%p70 bra 	$L__BB4_122;
	cvt.u32.u64 	%r442, %rd110;
	rem.u32 	%r443, %r442, %r397;
	cvt.u64.u32 	%rd535, %r443;
	bra.uni 	$L__BB4_123;
$L__BB4_122:
	rem.u64 	%rd535, %rd110, %rd3;
$L__BB4_123:
	cvt.u32.u64 	%r445, %rd535;
	add.s32 	%r446, %r70, 4;
	mul.wide.u32 	%rd393, %r446, 4;
	add.s64 	%rd394, %rd5, %rd393;
	ld.global.u32 	%r447, [%rd394];
	setp.lt.u32 	%p71, %r447, %r445;
	sub.s32 	%r448, %r447, %r445;
	selp.b32 	%r449, %r397, 0, %p71;
	add.s32 	%r450, %r448, %r449;
	st.global.u32 	[%rd394], %r450;
	add.s32 	%r451, %r69, 5;
	mul.wide.u32 	%rd395, %r451, 4;
	add.s64 	%rd396, %rd5, %rd395;
	ld.global.u32 	%r452, [%rd396];
	mul.wide.u32 	%rd114, %r452, %r67;
	and.b64  	%rd397, %rd114, -4294967296;
	setp.ne.s64 	%p72, %rd397, 0;
	@%p72 bra 	$L__BB4_125;
	cvt.u32.u64 	%r454, %rd114;
	rem.u32 	%r455, %r454, %r397;
	cvt.u64.u32 	%rd536, %r455;
	bra.uni 	$L__BB4_126;
$L__BB4_125:
	rem.u64 	%rd536, %rd114, %rd3;
$L__BB4_126:
	cvt.u32.u64 	%r457, %rd536;
	add.s32 	%r458, %r70, 5;
	mul.wide.u32 	%rd398, %r458, 4;
	add.s64 	%rd399, %rd5, %rd398;
	ld.global.u32 	%r459, [%rd399];
	setp.lt.u32 	%p73, %r459, %r457;
	sub.s32 	%r460, %r459, %r457;
	selp.b32 	%r461, %r397, 0, %p73;
	add.s32 	%r462, %r460, %r461;
	st.global.u32 	[%rd399], %r462;
	add.s32 	%r463, %r69, 6;
	mul.wide.u32 	%rd400, %r463, 4;
	add.s64 	%rd401, %rd5, %rd400;
	ld.global.u32 	%r464, [%rd401];
	mul.wide.u32 	%rd118, %r464, %r67;
	and.b64  	%rd402, %rd118, -4294967296;
	setp.ne.s64 	%p74, %rd402, 0;
	@%p74 bra 	$L__BB4_128;
	cvt.u32.u64 	%r466, %rd118;
	rem.u32 	%r467, %r466, %r397;
	cvt.u64.u32 	%rd537, %r467;
	bra.uni 	$L__BB4_129;
$L__BB4_128:
	rem.u64 	%rd537, %rd118, %rd3;
$L__BB4_129:
	cvt.u32.u64 	%r469, %rd537;
	add.s32 	%r470, %r70, 6;
	mul.wide.u32 	%rd403, %r470, 4;
	add.s64 	%rd404, %rd5, %rd403;
	ld.global.u32 	%r471, [%rd404];
	setp.lt.u32 	%p75, %r471, %r469;
	sub.s32 	%r472, %r471, %r469;
	selp.b32 	%r473, %r397, 0, %p75;
	add.s32 	%r474, %r472, %r473;
	st.global.u32 	[%rd404], %r474;
	add.s32 	%r475, %r69, 7;
	mul.wide.u32 	%rd405, %r475, 4;
	add.s64 	%rd406, %rd5, %rd405;
	ld.global.u32 	%r476, [%rd406];
	mul.wide.u32 	%rd122, %r476, %r67;
	and.b64  	%rd407, %rd122, -4294967296;
	setp.ne.s64 	%p76, %rd407, 0;
	@%p76 bra 	$L__BB4_131;
	cvt.u32.u64 	%r478, %rd122;
	rem.u32 	%r479, %r478, %r397;
	cvt.u64.u32 	%rd538, %r479;
	bra.uni 	$L__BB4_132;
$L__BB4_131:
	rem.u64 	%rd538, %rd122, %rd3;
$L__BB4_132:
	cvt.u32.u64 	%r481, %rd538;
	add.s32 	%r482, %r70, 7;
	mul.wide.u32 	%rd408, %r482, 4;
	add.s64 	%rd409, %rd5, %rd408;
	ld.global.u32 	%r483, [%rd409];
	setp.lt.u32 	%p77, %r483, %r481;
	sub.s32 	%r484, %r483, %r481;
	selp.b32 	%r485, %r397, 0, %p77;
	add.s32 	%r486, %r484, %r485;
	st.global.u32 	[%rd409], %r486;
	add.s32 	%r640, %r640, 8;
	setp.ne.s32 	%p78, %r640, %r24;
	mov.u32 	%r642, %r24;
	@%p78 bra 	$L__BB4_83;
$L__BB4_133:
	setp.eq.s32 	%p79, %r21, 0;
	@%p79 bra 	$L__BB4_162;
	setp.lt.u32 	%p80, %r22, 3;
	@%p80 bra 	$L__BB4_148;
	add.s32 	%r73, %r642, %r51;
	mul.wide.u32 	%rd410, %r73, 4;
	add.s64 	%rd411, %rd5, %rd410;
	ld.global.u32 	%r487, [%rd411];
	mul.wide.u32 	%rd126, %r487, %r67;
	and.b64  	%rd412, %rd126, -4294967296;
	setp.ne.s64 	%p81, %rd412, 0;
	@%p81 bra 	$L__BB4_137;
	cvt.u32.u64 	%r488, %rd3;
	cvt.u32.u64 	%r489, %rd126;
	rem.u32 	%r490, %r489, %r488;
	cvt.u64.u32 	%rd539, %r490;
	bra.uni 	$L__BB4_138;
$L__BB4_137:
	rem.u64 	%rd539, %rd126, %rd3;
$L__BB4_138:
	cvt.u32.u64 	%r491, %rd3;
	cvt.u32.u64 	%r492, %rd539;
	add.s32 	%r74, %r642, %r66;
	mul.wide.u32 	%rd413, %r74, 4;
	add.s64 	%rd414, %rd5, %rd413;
	ld.global.u32 	%r493, [%rd414];
	setp.lt.u32 	%p82, %r493, %r492;
	sub.s32 	%r494, %r493, %r492;
	selp.b32 	%r495, %r491, 0, %p82;
	add.s32 	%r496, %r494, %r495;
	st.global.u32 	[%rd414], %r496;
	add.s32 	%r497, %r73, 1;
	mul.wide.u32 	%rd415, %r497, 4;
	add.s64 	%rd416, %rd5, %rd415;
	ld.global.u32 	%r498, [%rd416];
	mul.wide.u32 	%rd130, %r498, %r67;
	and.b64  	%rd417, %rd130, -4294967296;
	setp.ne.s64 	%p83, %rd417, 0;
	@%p83 bra 	$L__BB4_140;
	cvt.u32.u64 	%r500, %rd130;
	rem.u32 	%r501, %r500, %r491;
	cvt.u64.u32 	%rd540, %r501;
	bra.uni 	$L__BB4_141;
$L__BB4_140:
	rem.u64 	%rd540, %rd130, %rd3;
$L__BB4_141:
	cvt.u32.u64 	%r503, %rd540;
	add.s32 	%r504, %r74, 1;
	mul.wide.u32 	%rd418, %r504, 4;
	add.s64 	%rd419, %rd5, %rd418;
	ld.global.u32 	%r505, [%rd419];
	setp.lt.u32 	%p84, %r505, %r503;
	sub.s32 	%r506, %r505, %r503;
	selp.b32 	%r507, %r491, 0, %p84;
	add.s32 	%r508, %r506, %r507;
	st.global.u32 	[%rd419], %r508;
	add.s32 	%r509, %r73, 2;
	mul.wide.u32 	%rd420, %r509, 4;
	add.s64 	%rd421, %rd5, %rd420;
	ld.global.u32 	%r510, [%rd421];
	mul.wide.u32 	%rd134, %r510, %r67;
	and.b64  	%rd422, %rd134, -4294967296;
	setp.ne.s64 	%p85, %rd422, 0;
	@%p85 bra 	$L__BB4_143;
	cvt.u32.u64 	%r512, %rd134;
	rem.u32 	%r513, %r512, %r491;
	cvt.u64.u32 	%rd541, %r513;
	bra.uni 	$L__BB4_144;
$L__BB4_143:
	rem.u64 	%rd541, %rd134, %rd3;
$L__BB4_144:
	cvt.u32.u64 	%r515, %rd541;
	add.s32 	%r516, %r74, 2;
	mul.wide.u32 	%rd423, %r516, 4;
	add.s64 	%rd424, %rd5, %rd423;
	ld.global.u32 	%r517, [%rd424];
	setp.lt.u32 	%p86, %r517, %r515;
	sub.s32 	%r518, %r517, %r515;
	selp.b32 	%r519, %r491, 0, %p86;
	add.s32 	%r520, %r518, %r519;
	st.global.u32 	[%rd424], %r520;
	add.s32 	%r521, %r73, 3;
	mul.wide.u32 	%rd425, %r521, 4;
	add.s64 	%rd426, %rd5, %rd425;
	ld.global.u32 	%r522, [%rd426];
	mul.wide.u32 	%rd138, %r522, %r67;
	and.b64  	%rd427, %rd138, -4294967296;
	setp.ne.s64 	%p87, %rd427, 0;
	@%p87 bra 	$L__BB4_146;
	cvt.u32.u64 	%r524, %rd138;
	rem.u32 	%r525, %r524, %r491;
	cvt.u64.u32 	%rd542, %r525;
	bra.uni 	$L__BB4_147;
$L__BB4_146:
	rem.u64 	%rd542, %rd138, %rd3;
$L__BB4_147:
	cvt.u32.u64 	%r527, %rd542;
	add.s32 	%r528, %r74, 3;
	mul.wide.u32 	%rd428, %r528, 4;
	add.s64 	%rd429, %rd5, %rd428;
	ld.global.u32 	%r529, [%rd429];
	setp.lt.u32 	%p88, %r529, %r527;
	sub.s32 	%r530, %r529, %r527;
	selp.b32 	%r531, %r491, 0, %p88;
	add.s32 	%r532, %r530, %r531;
	st.global.u32 	[%rd429], %r532;
	add.s32 	%r642, %r642, 4;
$L__BB4_148:
	setp.eq.s32 	%p89, %r23, 0;
	@%p89 bra 	$L__BB4_162;
	setp.eq.s32 	%p90, %r23, 1;
	@%p90 bra 	$L__BB4_157;
	add.s32 	%r77, %r642, %r51;
	mul.wide.u32 	%rd430, %r77, 4;
	add.s64 	%rd431, %rd5, %rd430;
	ld.global.u32 	%r533, [%rd431];
	mul.wide.u32 	%rd142, %r533, %r67;
	and.b64  	%rd432, %rd142, -4294967296;
	setp.ne.s64 	%p91, %rd432, 0;
	@%p91 bra 	$L__BB4_152;
	cvt.u32.u64 	%r534, %rd3;
	cvt.u32.u64 	%r535, %rd142;
	rem.u32 	%r536, %r535, %r534;
	cvt.u64.u32 	%rd543, %r536;
	bra.uni 	$L__BB4_153;
$L__BB4_152:
	rem.u64 	%rd543, %rd142, %rd3;
$L__BB4_153:
	cvt.u32.u64 	%r537, %rd3;
	cvt.u32.u64 	%r538, %rd543;
	add.s32 	%r78, %r642, %r66;
	mul.wide.u32 	%rd433, %r78, 4;
	add.s64 	%rd434, %rd5, %rd433;
	ld.global.u32 	%r539, [%rd434];
	setp.lt.u32 	%p92, %r539, %r538;
	sub.s32 	%r540, %r539, %r538;
	selp.b32 	%r541, %r537, 0, %p92;
	add.s32 	%r542, %r540, %r541;
	st.global.u32 	[%rd434], %r542;
	add.s32 	%r543, %r77, 1;
	mul.wide.u32 	%rd435, %r543, 4;
	add.s64 	%rd436, %rd5, %rd435;
	ld.global.u32 	%r544, [%rd436];
	mul.wide.u32 	%rd146, %r544, %r67;
	and.b64  	%rd437, %rd146, -4294967296;
	setp.ne.s64 	%p93, %rd437, 0;
	@%p93 bra 	$L__BB4_155;
	cvt.u32.u64 	%r546, %rd146;
	rem.u32 	%r547, %r546, %r537;
	cvt.u64.u32 	%rd544, %r547;
	bra.uni 	$L__BB4_156;
$L__BB4_155:
	rem.u64 	%rd544, %rd146, %rd3;
$L__BB4_156:
	cvt.u32.u64 	%r549, %rd544;
	add.s32 	%r550, %r78, 1;
	mul.wide.u32 	%rd438, %r550, 4;
	add.s64 	%rd439, %rd5, %rd438;
	ld.global.u32 	%r551, [%rd439];
	setp.lt.u32 	%p94, %r551, %r549;
	sub.s32 	%r552, %r551, %r549;
	selp.b32 	%r553, %r537, 0, %p94;
	add.s32 	%r554, %r552, %r553;
	st.global.u32 	[%rd439], %r554;
	add.s32 	%r642, %r642, 2;
$L__BB4_157:
	setp.ne.s32 	%p95, %r25, 0;
	@%p95 bra 	$L__BB4_162;
	add.s32 	%r555, %r642, %r51;
	mul.wide.u32 	%rd440, %r555, 4;
	add.s64 	%rd441, %rd5, %rd440;
	ld.global.u32 	%r556, [%rd441];
	mul.wide.u32 	%rd150, %r556, %r67;
	and.b64  	%rd442, %rd150, -4294967296;
	setp.ne.s64 	%p96, %rd442, 0;
	@%p96 bra 	$L__BB4_160;
	cvt.u32.u64 	%r557, %rd3;
	cvt.u32.u64 	%r558, %rd150;
	rem.u32 	%r559, %r558, %r557;
	cvt.u64.u32 	%rd545, %r559;
	bra.uni 	$L__BB4_161;
$L__BB4_160:
	rem.u64 	%rd545, %rd150, %rd3;
$L__BB4_161:
	cvt.u32.u64 	%r560, %rd3;
	cvt.u32.u64 	%r561, %rd545;
	add.s32 	%r562, %r642, %r66;
	mul.wide.u32 	%rd443, %r562, 4;
	add.s64 	%rd444, %rd5, %rd443;
	ld.global.u32 	%r563, [%rd444];
	setp.lt.u32 	%p97, %r563, %r561;
	sub.s32 	%r564, %r563, %r561;
	selp.b32 	%r565, %r560, 0, %p97;
	add.s32 	%r566, %r564, %r565;
	st.global.u32 	[%rd444], %r566;
$L__BB4_162:
	add.s32 	%r639, %r639, 1;
	setp.ne.s32 	%p98, %r639, %r154;
	@%p98 bra 	$L__BB4_80;
	add.s32 	%r625, %r625, 1;
	setp.ne.s32 	%p100, %r625, %r154;
	mov.pred 	%p112, %p13;
	@%p100 bra 	$L__BB4_19;
$L__BB4_164:
	setp.eq.s32 	%p103, %r154, 0;
	@%p103 bra 	$L__BB4_206;
	mul.lo.s32 	%r83, %r154, %r1;
	add.s32 	%r570, %r154, -1;
	and.b32  	%r84, %r154, 7;
	setp.lt.u32 	%p104, %r570, 7;
	mov.b32 	%r667, 0;
	@%p104 bra 	$L__BB4_184;
	and.b32  	%r667, %r154, -8;
	neg.s32 	%r653, %r667;
	shl.b32 	%r652, %r154, 3;
	add.s32 	%r88, %r652, 8;
	mul.lo.s32 	%r651, %r154, 7;
	mul.lo.s32 	%r650, %r154, 6;
	mul.lo.s32 	%r649, %r154, 5;
	shl.b32 	%r648, %r154, 2;
	mul.lo.s32 	%r647, %r154, 3;
	shl.b32 	%r645, %r154, 1;
	add.s32 	%r644, %r83, 3;
	mov.u32 	%r646, %r154;
$L__BB4_167:
	.pragma "nounroll";
	mov.b32 	%r654, 0;
	@%p112 bra 	$L__BB4_169;
	mul.wide.u32 	%rd447, %r646, 4;
	add.s64 	%rd448, %rd5, %rd447;
	ld.global.u32 	%r654, [%rd448];
$L__BB4_169:
	add.s32 	%r573, %r644, -3;
	mul.wide.u32 	%rd449, %r573, 4;
	add.s64 	%rd450, %rd2, %rd449;
	st.global.u32 	[%rd450], %r654;
	mov.b32 	%r655, 0;
	@%p112 bra 	$L__BB4_171;
	add.s32 	%r574, %r645, 1;
	mul.wide.u32 	%rd451, %r574, 4;
	add.s64 	%rd452, %rd5, %rd451;
	ld.global.u32 	%r655, [%rd452];
$L__BB4_171:
	add.s32 	%r576, %r644, -2;
	mul.wide.u32 	%rd453, %r576, 4;
	add.s64 	%rd454, %rd2, %rd453;
	st.global.u32 	[%rd454], %r655;
	mov.b32 	%r656, 0;
	@%p112 bra 	$L__BB4_173;
	add.s32 	%r577, %r647, 2;
	mul.wide.u32 	%rd455, %r577, 4;
	add.s64 	%rd456, %rd5, %rd455;
	ld.global.u32 	%r656, [%rd456];
$L__BB4_173:
	add.s32 	%r579, %r644, -1;
	mul.wide.u32 	%rd457, %r579, 4;
	add.s64 	%rd458, %rd2, %rd457;
	st.global.u32 	[%rd458], %r656;
	mov.b32 	%r657, 0;
	@%p112 bra 	$L__BB4_175;
	add.s32 	%r580, %r648, 3;
	mul.wide.u32 	%rd459, %r580, 4;
	add.s64 	%rd460, %rd5, %rd459;
	ld.global.u32 	%r657, [%rd460];
$L__BB4_175:
	mul.wide.u32 	%rd461, %r644, 4;
	add.s64 	%rd462, %rd2, %rd461;
	st.global.u32 	[%rd462], %r657;
	mov.b32 	%r658, 0;
	@%p112 bra 	$L__BB4_177;
	add.s32 	%r582, %r649, 4;
	mul.wide.u32 	%rd463, %r582, 4;
	add.s64 	%rd464, %rd5, %rd463;
	ld.global.u32 	%r658, [%rd464];
$L__BB4_177:
	add.s32 	%r584, %r644, 1;
	mul.wide.u32 	%rd465, %r584, 4;
	add.s64 	%rd466, %rd2, %rd465;
	st.global.u32 	[%rd466], %r658;
	mov.b32 	%r659, 0;
	@%p112 bra 	$L__BB4_179;
	add.s32 	%r585, %r650, 5;
	mul.wide.u32 	%rd467, %r585, 4;
	add.s64 	%rd468, %rd5, %rd467;
	ld.global.u32 	%r659, [%rd468];
$L__BB4_179:
	add.s32 	%r587, %r644, 2;
	mul.wide.u32 	%rd469, %r587, 4;
	add.s64 	%rd470, %rd2, %rd469;
	st.global.u32 	[%rd470], %r659;
	mov.b32 	%r660, 0;
	@%p112 bra 	$L__BB4_181;
	add.s32 	%r588, %r651, 6;
	mul.wide.u32 	%rd471, %r588, 4;
	add.s64 	%rd472, %rd5, %rd471;
	ld.global.u32 	%r660, [%rd472];
$L__BB4_181:
	add.s32 	%r590, %r644, 3;
	mul.wide.u32 	%rd473, %r590, 4;
	add.s64 	%rd474, %rd2, %rd473;
	st.global.u32 	[%rd474], %r660;
	mov.b32 	%r661, 0;
	@%p112 bra 	$L__BB4_183;
	add.s32 	%r591, %r652, 7;
	mul.wide.u32 	%rd475, %r591, 4;
	add.s64 	%rd476, %rd5, %rd475;
	ld.global.u32 	%r661, [%rd476];
$L__BB4_183:
	add.s32 	%r592, %r644, 4;
	mul.wide.u32 	%rd477, %r592, 4;
	add.s64 	%rd478, %rd2, %rd477;
	st.global.u32 	[%rd478], %r661;
	add.s32 	%r653, %r653, 8;
	add.s32 	%r652, %r652, %r88;
	add.s32 	%r651, %r651, %r88;
	add.s32 	%r650, %r650, %r88;
	add.s32 	%r649, %r649, %r88;
	add.s32 	%r648, %r648, %r88;
	add.s32 	%r647, %r647, %r88;
	add.s32 	%r646, %r646, %r88;
	add.s32 	%r645, %r645, %r88;
	add.s32 	%r644, %r644, 8;
	setp.ne.s32 	%p105, %r653, 0;
	@%p105 bra 	$L__BB4_167;
$L__BB4_184:
	setp.eq.s32 	%p106, %r84, 0;
	@%p106 bra 	$L__BB4_206;
	and.b32  	%r133, %r154, 3;
	setp.lt.u32 	%p107, %r84, 4;
	@%p107 bra 	$L__BB4_195;
	mov.b32 	%r663, 0;
	@%p112 bra 	$L__BB4_188;
	mad.lo.s32 	%r594, %r667, %r2, %r154;
	mul.wide.u32 	%rd479, %r594, 4;
	add.s64 	%rd480, %rd5, %rd479;
	ld.global.u32 	%r663, [%rd480];
$L__BB4_188:
	add.s32 	%r136, %r667, %r83;
	mul.wide.u32 	%rd481, %r136, 4;
	add.s64 	%rd482, %rd2, %rd481;
	st.global.u32 	[%rd482], %r663;
	mov.b32 	%r664, 0;
	@%p112 bra 	$L__BB4_190;
	mad.lo.s32 	%r596, %r2, %r667, %r2;
	add.s32 	%r597, %r596, %r154;
	mul.wide.u32 	%rd483, %r597, 4;
	add.s64 	%rd484, %rd5, %rd483;
	ld.global.u32 	%r664, [%rd484];
$L__BB4_190:
	add.s32 	%r599, %r136, 1;
	mul.wide.u32 	%rd485, %r599, 4;
	add.s64 	%rd486, %rd2, %rd485;
	st.global.u32 	[%rd486], %r664;
	mov.b32 	%r665, 0;
	@%p112 bra 	$L__BB4_192;
	add.s32 	%r600, %r667, 2;
	mad.lo.s32 	%r601, %r600, %r2, %r154;
	mul.wide.u32 	%rd487, %r601, 4;
	add.s64 	%rd488, %rd5, %rd487;
	ld.global.u32 	%r665, [%rd488];
$L__BB4_192:
	add.s32 	%r603, %r136, 2;
	mul.wide.u32 	%rd489, %r603, 4;
	add.s64 	%rd490, %rd2, %rd489;
	st.global.u32 	[%rd490], %r665;
	mov.b32 	%r666, 0;
	@%p112 bra 	$L__BB4_194;
	add.s32 	%r604, %r667, 3;
	mad.lo.s32 	%r605, %r604, %r2, %r154;
	mul.wide.u32 	%rd491, %r605, 4;
	add.s64 	%rd492, %rd5, %rd491;
	ld.global.u32 	%r666, [%rd492];
$L__BB4_194:
	add.s32 	%r606, %r136, 3;
	mul.wide.u32 	%rd493, %r606, 4;
	add.s64 	%rd494, %rd2, %rd493;
	st.global.u32 	[%rd494], %r666;
	add.s32 	%r667, %r667, 4;
$L__BB4_195:
	setp.eq.s32 	%p108, %r133, 0;
	@%p108 bra 	$L__BB4_206;
	setp.eq.s32 	%p109, %r133, 1;
	@%p109 bra 	$L__BB4_202;
	mov.b32 	%r668, 0;
	@%p112 bra 	$L__BB4_199;
	mad.lo.s32 	%r608, %r667, %r2, %r154;
	mul.wide.u32 	%rd495, %r608, 4;
	add.s64 	%rd496, %rd5, %rd495;
	ld.global.u32 	%r668, [%rd496];
$L__BB4_199:
	add.s32 	%r147, %r667, %r83;
	mul.wide.u32 	%rd497, %r147, 4;
	add.s64 	%rd498, %rd2, %rd497;
	st.global.u32 	[%rd498], %r668;
	mov.b32 	%r669, 0;
	@%p112 bra 	$L__BB4_201;
	mad.lo.s32 	%r610, %r2, %r667, %r2;
	add.s32 	%r611, %r610, %r154;
	mul.wide.u32 	%rd499, %r611, 4;
	add.s64 	%rd500, %rd5, %rd499;
	ld.global.u32 	%r669, [%rd500];
$L__BB4_201:
	add.s32 	%r612, %r147, 1;
	mul.wide.u32 	%rd501, %r612, 4;
	add.s64 	%rd502, %rd2, %rd501;
	st.global.u32 	[%rd502], %r669;
	add.s32 	%r667, %r667, 2;
$L__BB4_202:
	and.b32  	%r613, %r154, 1;
	setp.eq.b32 	%p110, %r613, 1;
	not.pred 	%p111, %p110;
	@%p111 bra 	$L__BB4_206;
	mov.b32 	%r671, 0;
	@%p112 bra 	$L__BB4_205;
	mad.lo.s32 	%r615, %r667, %r2, %r154;
	mul.wide.u32 	%rd503, %r615, 4;
	add.s64 	%rd504, %rd5, %rd503;
	ld.global.u32 	%r671, [%rd504];
$L__BB4_205:
	add.s32 	%r616, %r667, %r83;
	mul.wide.u32 	%rd505, %r616, 4;
	add.s64 	%rd506, %rd2, %rd505;
	st.global.u32 	[%rd506], %r671;
$L__BB4_206:
	ld.param.u64 	%rd510, [modular_solve_param_3];
	selp.u32 	%r617, 1, 0, %p112;
	cvta.to.global.u64 	%rd507, %rd510;
	mul.wide.u32 	%rd508, %r1, 4;
	add.s64 	%rd509, %rd507, %rd508;
	st.global.u32 	[%rd509], %r617;
$L__BB4_207:
	ret;

}
	// .globl	modular_solve_multi_rhs
.visible .entry modular_solve_multi_rhs(
	.param .u64 .ptr .align 1 modular_solve_multi_rhs_param_0,
	.param .u64 .ptr .align 1 modular_solve_multi_rhs_param_1,
	.param .u64 .ptr .align 1 modular_solve_multi_rhs_param_2,
	.param .u64 .ptr .align 1 modular_solve_multi_rhs_param_3,
	.param .u64 .ptr .align 1 modular_solve_multi_rhs_param_4,
	.param .u32 modular_solve_multi_rhs_param_5,
	.param .u32 modular_solve_multi_rhs_param_6,
	.param .u32 modular_solve_multi_rhs_param_7
)
{
	.reg .pred 	%p<115>;
	.reg .b32 	%r<682>;
	.reg .b64 	%rd<546>;

	ld.param.u64 	%rd157, [modular_solve_multi_rhs_param_0];
	ld.param.u64 	%rd154, [modular_solve_multi_rhs_param_1];
	ld.param.u64 	%rd158, [modular_solve_multi_rhs_param_2];
	ld.param.u64 	%rd156, [modular_solve_multi_rhs_param_4];
	ld.param.u32 	%r161, [modular_solve_multi_rhs_param_5];
	ld.param.u32 	%r162, [modular_solve_multi_rhs_param_6];
	ld.param.u32 	%r163, [modular_solve_multi_rhs_param_7];
	cvta.to.global.u64 	%rd1, %rd157;
	cvta.to.global.u64 	%rd2, %rd158;
	mov.u32 	%r164, %ctaid.x;
	mov.u32 	%r165, %ntid.x;
	mov.u32 	%r166, %tid.x;
	mad.lo.s32 	%r1, %r164, %r165, %r166;
	setp.ge.u32 	%p3, %r1, %r163;
	@%p3 bra 	$L__BB5_209;
	cvta.to.global.u64 	%rd159, %rd154;
	cvta.to.global.u64 	%rd160, %rd156;
	mul.wide.u32 	%rd161, %r1, 4;
	add.s64 	%rd162, %rd159, %rd161;
	ld.global.nc.u32 	%r167, [%rd162];
	cvt.u64.u32 	%rd3, %r167;
	add.s32 	%r2, %r162, %r161;
	mul.lo.s32 	%r3, %r2, %r161;
	mul.lo.s32 	%r168, %r3, %r1;
	cvt.u64.u32 	%rd4, %r168;
	mul.wide.u32 	%rd163, %r168, 4;
	add.s64 	%rd5, %rd160, %rd163;
	setp.eq.s32 	%p4, %r3, 0;
	@%p4 bra 	$L__BB5_14;
	and.b32  	%r4, %r3, 15;
	setp.lt.u32 	%p5, %r3, 16;
	mov.b32 	%r629, 0;
	@%p5 bra 	$L__BB5_5;
	and.b32  	%r629, %r3, -16;
	mov.b32 	%r635, 0;
$L__BB5_4:
	.pragma "nounroll";
	cvt.u64.u32 	%rd164, %r635;
	add.s64 	%rd165, %rd164, %rd4;
	shl.b64 	%rd166, %rd165, 2;
	add.s64 	%rd167, %rd1, %rd166;
	ld.global.nc.u32 	%r171, [%rd167];
	mul.wide.u32 	%rd168, %r635, 4;
	add.s64 	%rd169, %rd5, %rd168;
	st.global.u32 	[%rd169], %r171;
	ld.global.nc.u32 	%r172, [%rd167+4];
	st.global.u32 	[%rd169+4], %r172;
	ld.global.nc.u32 	%r173, [%rd167+8];
	st.global.u32 	[%rd169+8], %r173;
	ld.global.nc.u32 	%r174, [%rd167+12];
	st.global.u32 	[%rd169+12], %r174;
	ld.global.nc.u32 	%r175, [%rd167+16];
	st.global.u32 	[%rd169+16], %r175;
	ld.global.nc.u32 	%r176, [%rd167+20];
	st.global.u32 	[%rd169+20], %r176;
	ld.global.nc.u32 	%r177, [%rd167+24];
	st.global.u32 	[%rd169+24], %r177;
	ld.global.nc.u32 	%r178, [%rd167+28];
	st.global.u32 	[%rd169+28], %r178;
	ld.global.nc.u32 	%r179, [%rd167+32];
	st.global.u32 	[%rd169+32], %r179;
	ld.global.nc.u32 	%r180, [%rd167+36];
	st.global.u32 	[%rd169+36], %r180;
	ld.global.nc.u32 	%r181, [%rd167+40];
	st.global.u32 	[%rd169+40], %r181;
	ld.global.nc.u32 	%r182, [%rd167+44];
	st.global.u32 	[%rd169+44], %r182;
	ld.global.nc.u32 	%r183, [%rd167+48];
	st.global.u32 	[%rd169+48], %r183;
	ld.global.nc.u32 	%r184, [%rd167+52];
	st.global.u32 	[%rd169+52], %r184;
	ld.global.nc.u32 	%r185, [%rd167+56];
	st.global.u32 	[%rd169+56], %r185;
	ld.global.nc.u32 	%r186, [%rd167+60];
	st.global.u32 	[%rd169+60], %r186;
	add.s32 	%r635, %r635, 16;
	setp.eq.s32 	%p6, %r635, %r629;
	@%p6 bra 	$L__BB5_5;
	bra.uni 	$L__BB5_4;
$L__BB5_5:
	setp.eq.s32 	%p7, %r4, 0;
	@%p7 bra 	$L__BB5_14;
	and.b32  	%r7, %r3, 7;
	setp.lt.u32 	%p8, %r4, 8;
	@%p8 bra 	$L__BB5_8;
	cvt.u64.u32 	%rd170, %r629;
	add.s64 	%rd171, %rd170, %rd4;
	shl.b64 	%rd172, %rd171, 2;
	add.s64 	%rd173, %rd1, %rd172;
	ld.global.nc.u32 	%r187, [%rd173];
	mul.wide.u32 	%rd174, %r629, 4;
	add.s64 	%rd175, %rd5, %rd174;
	st.global.u32 	[%rd175], %r187;
	ld.global.nc.u32 	%r188, [%rd173+4];
	st.global.u32 	[%rd175+4], %r188;
	ld.global.nc.u32 	%r189, [%rd173+8];
	st.global.u32 	[%rd175+8], %r189;
	ld.global.nc.u32 	%r190, [%rd173+12];
	st.global.u32 	[%rd175+12], %r190;
	ld.global.nc.u32 	%r191, [%rd173+16];
	st.global.u32 	[%rd175+16], %r191;
	ld.global.nc.u32 	%r192, [%rd173+20];
	st.global.u32 	[%rd175+20], %r192;
	ld.global.nc.u32 	%r193, [%rd173+24];
	st.global.u32 	[%rd175+24], %r193;
	ld.global.nc.u32 	%r194, [%rd173+28];
	st.global.u32 	[%rd175+28], %r194;
	add.s32 	%r629, %r629, 8;
$L__BB5_8:
	setp.eq.s32 	%p9, %r7, 0;
	@%p9 bra 	$L__BB5_14;
	and.b32  	%r10, %r3, 3;
	setp.lt.u32 	%p10, %r7, 4;
	@%p10 bra 	$L__BB5_11;
	cvt.u64.u32 	%rd176, %r629;
	add.s64 	%rd177, %rd176, %rd4;
	shl.b64 	%rd178, %rd177, 2;
	add.s64 	%rd179, %rd1, %rd178;
	ld.global.nc.u32 	%r195, [%rd179];
	mul.wide.u32 	%rd180, %r629, 4;
	add.s64 	%rd181, %rd5, %rd180;
	st.global.u32 	[%rd181], %r195;
	ld.global.nc.u32 	%r196, [%rd179+4];
	st.global.u32 	[%rd181+4], %r196;
	ld.global.nc.u32 	%r197, [%rd179+8];
	st.global.u32 	[%rd181+8], %r197;
	ld.global.nc.u32 	%r198, [%rd179+12];
	st.global.u32 	[%rd181+12], %r198;
	add.s32 	%r629, %r629, 4;
$L__BB5_11:
	setp.eq.s32 	%p11, %r10, 0;
	@%p11 bra 	$L__BB5_14;
	mov.b32 	%r633, 0;
$L__BB5_13:
	.pragma "nounroll";
	cvt.u64.u32 	%rd182, %r629;
	add.s64 	%rd183, %rd182, %rd4;
	shl.b64 	%rd184, %rd183, 2;
	add.s64 	%rd185, %rd1, %rd184;
	ld.global.nc.u32 	%r200, [%rd185];
	mul.wide.u32 	%rd186, %r629, 4;
	add.s64 	%rd187, %rd5, %rd186;
	st.global.u32 	[%rd187], %r200;
	add.s32 	%r629, %r629, 1;
	add.s32 	%r633, %r633, 1;
	setp.ne.s32 	%p12, %r633, %r10;
	@%p12 bra 	$L__BB5_13;
$L__BB5_14:
	setp.eq.s32 	%p14, %r161, 0;
	mov.pred 	%p13, 0;
	mov.pred 	%p114, %p13;
	@%p14 bra 	$L__BB5_164;
	cvt.u32.u64 	%r201, %rd3;
	setp.ne.s32 	%p15, %r2, 0;
	add.s32 	%r17, %r201, -2;
	@%p15 bra 	$L__BB5_18;
	mov.b32 	%r634, 0;
$L__BB5_17:
	mul.wide.u32 	%rd445, %r634, 4;
	add.s64 	%rd446, %rd5, %rd445;
	ld.global.u32 	%r577, [%rd446];
	setp.eq.s32 	%p114, %r577, 0;
	add.s32 	%r634, %r634, 1;
	setp.eq.s32 	%p101, %r634, %r161;
	or.pred  	%p102, %p114, %p101;
	@%p102 bra 	$L__BB5_164;
	bra.uni 	$L__BB5_17;
$L__BB5_18:
	add.s32 	%r20, %r2, -1;
	and.b32  	%r21, %r2, 15;
	add.s32 	%r22, %r21, -1;
	and.b32  	%r23, %r2, 7;
	add.s32 	%r24, %r23, -1;
	and.b32  	%r25, %r2, 3;
	add.s32 	%r26, %r25, -1;
	and.b32  	%r27, %r2, -16;
	and.b32  	%r28, %r2, -8;
	and.b32  	%r29, %r2, 1;
	mov.b32 	%r636, 0;
$L__BB5_19:
	mov.u32 	%r637, %r636;
$L__BB5_20:
	mad.lo.s32 	%r203, %r637, %r2, %r636;
	mul.wide.u32 	%rd188, %r203, 4;
	add.s64 	%rd189, %rd5, %rd188;
	ld.global.u32 	%r204, [%rd189];
	setp.ne.s32 	%p16, %r204, 0;
	mov.u32 	%r638, %r637;
	@%p16 bra 	$L__BB5_22;
	add.s32 	%r637, %r637, 1;
	setp.ne.s32 	%p17, %r637, %r161;
	mov.u32 	%r638, %r636;
	@%p17 bra 	$L__BB5_20;
$L__BB5_22:
	mul.lo.s32 	%r36, %r638, %r2;
	add.s32 	%r205, %r36, %r636;
	mul.wide.u32 	%rd190, %r205, 4;
	add.s64 	%rd191, %rd5, %rd190;
	ld.global.u32 	%r206, [%rd191];
	setp.eq.s32 	%p19, %r206, 0;
	mov.pred 	%p114, -1;
	@%p19 bra 	$L__BB5_164;
	setp.eq.s32 	%p20, %r638, %r636;
	@%p20 bra 	$L__BB5_37;
	setp.lt.u32 	%p21, %r20, 15;
	mul.lo.s32 	%r37, %r636, %r2;
	mov.b32 	%r641, 0;
	@%p21 bra 	$L__BB5_27;
	mov.b32 	%r639, 0;
$L__BB5_26:
	.pragma "nounroll";
	add.s32 	%r209, %r639, %r37;
	mul.wide.u32 	%rd192, %r209, 4;
	add.s64 	%rd193, %rd5, %rd192;
	ld.global.u32 	%r210, [%rd193];
	add.s32 	%r211, %r639, %r36;
	mul.wide.u32 	%rd194, %r211, 4;
	add.s64 	%rd195, %rd5, %rd194;
	ld.global.u32 	%r212, [%rd195];
	st.global.u32 	[%rd193], %r212;
	st.global.u32 	[%rd195], %r210;
	add.s32 	%r213, %r209, 1;
	mul.wide.u32 	%rd196, %r213, 4;
	add.s64 	%rd197, %rd5, %rd196;
	ld.global.u32 	%r214, [%rd197];
	add.s32 	%r215, %r211, 1;
	mul.wide.u32 	%rd198, %r215, 4;
	add.s64 	%rd199, %rd5, %rd198;
	ld.global.u32 	%r216, [%rd199];
	st.global.u32 	[%rd197], %r216;
	st.global.u32 	[%rd199], %r214;
	add.s32 	%r217, %r209, 2;
	mul.wide.u32 	%rd200, %r217, 4;
	add.s64 	%rd201, %rd5, %rd200;
	ld.global.u32 	%r218, [%rd201];
	add.s32 	%r219, %r211, 2;
	mul.wide.u32 	%rd202, %r219, 4;
	add.s64 	%rd203, %rd5, %rd202;
	ld.global.u32 	%r220, [%rd203];
	st.global.u32 	[%rd201], %r220;
	st.global.u32 	[%rd203], %r218;
	add.s32 	%r221, %r209, 3;
	mul.wide.u32 	%rd204, %r221, 4;
	add.s64 	%rd205, %rd5, %rd204;
	ld.global.u32 	%r222, [%rd205];
	add.s32 	%r223, %r211, 3;
	mul.wide.u32 	%rd206, %r223, 4;
	add.s64 	%rd207, %rd5, %rd206;
	ld.global.u32 	%r224, [%rd207];
	st.global.u32 	[%rd205], %r224;
	st.global.u32 	[%rd207], %r222;
	add.s32 	%r225, %r209, 4;
	mul.wide.u32 	%rd208, %r225, 4;
	add.s64 	%rd209, %rd5, %rd208;
	ld.global.u32 	%r226, [%rd209];
	add.s32 	%r227, %r211, 4;
	mul.wide.u32 	%rd210, %r227, 4;
	add.s64 	%rd211, %rd5, %rd210;
	ld.global.u32 	%r228, [%rd211];
	st.global.u32 	[%rd209], %r228;
	st.global.u32 	[%rd211], %r226;
	add.s32 	%r229, %r209, 5;
	mul.wide.u32 	%rd212, %r229, 4;
	add.s64 	%rd213, %rd5, %rd212;
	ld.global.u32 	%r230, [%rd213];
	add.s32 	%r231, %r211, 5;
	mul.wide.u32 	%rd214, %r231, 4;
	add.s64 	%rd215, %rd5, %rd214;
	ld.global.u32 	%r232, [%rd215];
	st.global.u32 	[%rd213], %r232;
	st.global.u32 	[%rd215], %r230;
	add.s32 	%r233, %r209, 6;
	mul.wide.u32 	%rd216, %r233, 4;
	add.s64 	%rd217, %rd5, %rd216;
	ld.global.u32 	%r234, [%rd217];
	add.s32 	%r235, %r211, 6;
	mul.wide.u32 	%rd218, %r235, 4;
	add.s64 	%rd219, %rd5, %rd218;
	ld.global.u32 	%r236, [%rd219];
	st.global.u32 	[%rd217], %r236;
	st.global.u32 	[%rd219], %r234;
	add.s32 	%r237, %r209, 7;
	mul.wide.u32 	%rd220, %r237, 4;
	add.s64 	%rd221, %rd5, %rd220;
	ld.global.u32 	%r238, [%rd221];
	add.s32 	%r239, %r211, 7;
	mul.wide.u32 	%rd222, %r239, 4;
	add.s64 	%rd223, %rd5, %rd222;
	ld.global.u32 	%r240, [%rd223];
	st.global.u32 	[%rd221], %r240;
	st.global.u32 	[%rd223], %r238;
	add.s32 	%r241, %r209, 8;
	mul.wide.u32 	%rd224, %r241, 4;
	add.s64 	%rd225, %rd5, %rd224;
	ld.global.u32 	%r242, [%rd225];
	add.s32 	%r243, %r211, 8;
	mul.wide.u32 	%rd226, %r243, 4;
	add.s64 	%rd227, %rd5, %rd226;
	ld.global.u32 	%r244, [%rd227];
	st.global.u32 	[%rd225], %r244;
	st.global.u32 	[%rd227], %r242;
	add.s32 	%r245, %r209, 9;
	mul.wide.u32 	%rd228, %r245, 4;
	add.s64 	%rd229, %rd5, %rd228;
	ld.global.u32 	%r246, [%rd229];
	add.s32 	%r247, %r211, 9;
	mul.wide.u32 	%rd230, %r247, 4;
	add.s64 	%rd231, %rd5, %rd230;
	ld.global.u32 	%r248, [%rd231];
	st.global.u32 	[%rd229], %r248;
	st.global.u32 	[%rd231], %r246;
	add.s32 	%r249, %r209, 10;
	mul.wide.u32 	%rd232, %r249, 4;
	add.s64 	%rd233, %rd5, %rd232;
	ld.global.u32 	%r250, [%rd233];
	add.s32 	%r251, %r211, 10;
	mul.wide.u32 	%rd234, %r251, 4;
	add.s64 	%rd235, %rd5, %rd234;
	ld.global.u32 	%r252, [%rd235];
	st.global.u32 	[%rd233], %r252;
	st.global.u32 	[%rd235], %r250;
	add.s32 	%r253, %r209, 11;
	mul.wide.u32 	%rd236, %r253, 4;
	add.s64 	%rd237, %rd5, %rd236;
	ld.global.u32 	%r254, [%rd237];
	add.s32 	%r255, %r211, 11;
	mul.wide.u32 	%rd238, %r255, 4;
	add.s64 	%rd239, %rd5, %rd238;
	ld.global.u32 	%r256, [%rd239];
	st.global.u32 	[%rd237], %r256;
	st.global.u32 	[%rd239], %r254;
	add.s32 	%r257, %r209, 12;
	mul.wide.u32 	%rd240, %r257, 4;
	add.s64 	%rd241, %rd5, %rd240;
	ld.global.u32 	%r258, [%rd241];
	add.s32 	%r259, %r211, 12;
	mul.wide.u32 	%rd242, %r259, 4;
	add.s64 	%rd243, %rd5, %rd242;
	ld.global.u32 	%r260, [%rd243];
	st.global.u32 	[%rd241], %r260;
	st.global.u32 	[%rd243], %r258;
	add.s32 	%r261, %r209, 13;
	mul.wide.u32 	%rd244, %r261, 4;
	add.s64 	%rd245, %rd5, %rd244;
	ld.global.u32 	%r262, [%rd245];
	add.s32 	%r263, %r211, 13;
	mul.wide.u32 	%rd246, %r263, 4;
	add.s64 	%rd247, %rd5, %rd246;
	ld.global.u32 	%r264, [%rd247];
	st.global.u32 	[%rd245], %r264;
	st.global.u32 	[%rd247], %r262;
	add.s32 	%r265, %r209, 14;
	mul.wide.u32 	%rd248, %r265, 4;
	add.s64 	%rd249, %rd5, %rd248;
	ld.global.u32 	%r266, [%rd249];
	add.s32 	%r267, %r211, 14;
	mul.wide.u32 	%rd250, %r267, 4;
	add.s64 	%rd251, %rd5, %rd250;
	ld.global.u32 	%r268, [%rd251];
	st.global.u32 	[%rd249], %r268;
	st.global.u32 	[%rd251], %r266;
	add.s32 	%r269, %r209, 15;
	mul.wide.u32 	%rd252, %r269, 4;
	add.s64 	%rd253, %rd5, %rd252;
	ld.global.u32 	%r270, [%rd253];
	add.s32 	%r271, %r211, 15;
	mul.wide.u32 	%rd254, %r271, 4;
	add.s64 	%rd255, %rd5, %rd254;
	ld.global.u32 	%r272, [%rd255];
	st.global.u32 	[%rd253], %r272;
	st.global.u32 	[%rd255], %r270;
	add.s32 	%r639, %r639, 16;
	setp.ne.s32 	%p22, %r639, %r27;
	mov.u32 	%r641, %r27;
	@%p22 bra 	$L__BB5_26;
$L__BB5_27:
	setp.eq.s32 	%p23, %r21, 0;
	@%p23 bra 	$L__BB5_37;
	setp.lt.u32 	%p24, %r22, 7;
	@%p24 bra 	$L__BB5_30;
	add.s32 	%r273, %r641, %r37;
	mul.wide.u32 	%rd256, %r273, 4;
	add.s64 	%rd257, %rd5, %rd256;
	ld.global.u32 	%r274, [%rd257];
	add.s32 	%r275, %r641, %r36;
	mul.wide.u32 	%rd258, %r275, 4;
	add.s64 	%rd259, %rd5, %rd258;
	ld.global.u32 	%r276, [%rd259];
	st.global.u32 	[%rd257], %r276;
	st.global.u32 	[%rd259], %r274;
	add.s32 	%r277, %r273, 1;
	mul.wide.u32 	%rd260, %r277, 4;
	add.s64 	%rd261, %rd5, %rd260;
	ld.global.u32 	%r278, [%rd261];
	add.s32 	%r279, %r275, 1;
	mul.wide.u32 	%rd262, %r279, 4;
	add.s64 	%rd263, %rd5, %rd262;
	ld.global.u32 	%r280, [%rd263];
	st.global.u32 	[%rd261], %r280;
	st.global.u32 	[%rd263], %r278;
	add.s32 	%r281, %r273, 2;
	mul.wide.u32 	%rd264, %r281, 4;
	add.s64 	%rd265, %rd5, %rd264;
	ld.global.u32 	%r282, [%rd265];
	add.s32 	%r283, %r275, 2;
	mul.wide.u32 	%rd266, %r283, 4;
	add.s64 	%rd267, %rd5, %rd266;
	ld.global.u32 	%r284, [%rd267];
	st.global.u32 	[%rd265], %r284;
	st.global.u32 	[%rd267], %r282;
	add.s32 	%r285, %r273, 3;
	mul.wide.u32 	%rd268, %r285, 4;
	add.s64 	%rd269, %rd5, %rd268;
	ld.global.u32 	%r286, [%rd269];
	add.s32 	%r287, %r275, 3;
	mul.wide.u32 	%rd270, %r287, 4;
	add.s64 	%rd271, %rd5, %rd270;
	ld.global.u32 	%r288, [%rd271];
	st.global.u32 	[%rd269], %r288;
	st.global.u32 	[%rd271], %r286;
	add.s32 	%r289, %r273, 4;
	mul.wide.u32 	%rd272, %r289, 4;
	add.s64 	%rd273, %rd5, %rd272;
	ld.global.u32 	%r290, [%rd273];
	add.s32 	%r291, %r275, 4;
	mul.wide.u32 	%rd274, %r291, 4;
	add.s64 	%rd275, %rd5, %rd274;
	ld.global.u32 	%r292, [%rd275];
	st.global.u32 	[%rd273], %r292;
	st.global.u32 	[%rd275], %r290;
	add.s32 	%r293, %r273, 5;
	mul.wide.u32 	%rd276, %r293, 4;
	add.s64 	%rd277, %rd5, %rd276;
	ld.global.u32 	%r294, [%rd277];
	add.s32 	%r295, %r275, 5;
	mul.wide.u32 	%rd278, %r295, 4;
	add.s64 	%rd279, %rd5, %rd278;
	ld.global.u32 	%r296, [%rd279];
	st.global.u32 	[%rd277], %r296;
	st.global.u32 	[%rd279], %r294;
	add.s32 	%r297, %r273, 6;
	mul.wide.u32 	%rd280, %r297, 4;
	add.s64 	%rd281, %rd5, %rd280;
	ld.global.u32 	%r298, [%rd281];
	add.s32 	%r299, %r275, 6;
	mul.wide.u32 	%rd282, %r299, 4;
	add.s64 	%rd283, %rd5, %rd282;
	ld.global.u32 	%r300, [%rd283];
	st.global.u32 	[%rd281], %r300;
	st.global.u32 	[%rd283], %r298;
	add.s32 	%r301, %r273, 7;
	mul.wide.u32 	%rd284, %r301, 4;
	add.s64 	%rd285, %rd5, %rd284;
	ld.global.u32 	%r302, [%rd285];
	add.s32 	%r303, %r275, 7;
	mul.wide.u32 	%rd286, %r303, 4;
	add.s64 	%rd287, %rd5, %rd286;
	ld.global.u32 	%r304, [%rd287];
	st.global.u32 	[%rd285], %r304;
	st.global.u32 	[%rd287], %r302;
	add.s32 	%r641, %r641, 8;
$L__BB5_30:
	setp.eq.s32 	%p25, %r23, 0;
	@%p25 bra 	$L__BB5_37;
	setp.lt.u32 	%p26, %r24, 3;
	@%p26 bra 	$L__BB5_33;
	add.s32 	%r305, %r641, %r37;
	mul.wide.u32 	%rd288, %r305, 4;
	add.s64 	%rd289, %rd5, %rd288;
	ld.global.u32 	%r306, [%rd289];
	add.s32 	%r307, %r641, %r36;
	mul.wide.u32 	%rd290, %r307, 4;
	add.s64 	%rd291, %rd5, %rd290;
	ld.global.u32 	%r308, [%rd291];
	st.global.u32 	[%rd289], %r308;
	st.global.u32 	[%rd291], %r306;
	add.s32 	%r309, %r305, 1;
	mul.wide.u32 	%rd292, %r309, 4;
	add.s64 	%rd293, %rd5, %rd292;
	ld.global.u32 	%r310, [%rd293];
	add.s32 	%r311, %r307, 1;
	mul.wide.u32 	%rd294, %r311, 4;
	add.s64 	%rd295, %rd5, %rd294;
	ld.global.u32 	%r312, [%rd295];
	st.global.u32 	[%rd293], %r312;
	st.global.u32 	[%rd295], %r310;
	add.s32 	%r313, %r305, 2;
	mul.wide.u32 	%rd296, %r313, 4;
	add.s64 	%rd297, %rd5, %rd296;
	ld.global.u32 	%r314, [%rd297];
	add.s32 	%r315, %r307, 2;
	mul.wide.u32 	%rd298, %r315, 4;
	add.s64 	%rd299, %rd5, %rd298;
	ld.global.u32 	%r316, [%rd299];
	st.global.u32 	[%rd297], %r316;
	st.global.u32 	[%rd299], %r314;
	add.s32 	%r317, %r305, 3;
	mul.wide.u32 	%rd300, %r317, 4;
	add.s64 	%rd301, %rd5, %rd300;
	ld.global.u32 	%r318, [%rd301];
	add.s32 	%r319, %r307, 3;
	mul.wide.u32 	%rd302, %r319, 4;
	add.s64 	%rd303, %rd5, %rd302;
	ld.global.u32 	%r320, [%rd303];
	st.global.u32 	[%rd301], %r320;
	st.global.u32 	[%rd303], %r318;
	add.s32 	%r641, %r641, 4;
$L__BB5_33:
	setp.eq.s32 	%p27, %r25, 0;
	@%p27 bra 	$L__BB5_37;
	setp.eq.s32 	%p28, %r25, 1;
	add.s32 	%r45, %r641, %r37;
	mul.wide.u32 	%rd304, %r45, 4;
	add.s64 	%rd305, %rd5, %rd304;
	ld.global.u32 	%r321, [%rd305];
	add.s32 	%r46, %r641, %r36;
	mul.wide.u32 	%rd306, %r46, 4;
	add.s64 	%rd307, %rd5, %rd306;
	ld.global.u32 	%r322, [%rd307];
	st.global.u32 	[%rd305], %r322;
	st.global.u32 	[%rd307], %r321;
	@%p28 bra 	$L__BB5_37;
	setp.eq.s32 	%p29, %r25, 2;
	add.s32 	%r323, %r45, 1;
	mul.wide.u32 	%rd308, %r323, 4;
	add.s64 	%rd309, %rd5, %rd308;
	ld.global.u32 	%r324, [%rd309];
	add.s32 	%r325, %r46, 1;
	mul.wide.u32 	%rd310, %r325, 4;
	add.s64 	%rd311, %rd5, %rd310;
	ld.global.u32 	%r326, [%rd311];
	st.global.u32 	[%rd309], %r326;
	st.global.u32 	[%rd311], %r324;
	@%p29 bra 	$L__BB5_37;
	add.s32 	%r327, %r45, 2;
	mul.wide.u32 	%rd312, %r327, 4;
	add.s64 	%rd313, %rd5, %rd312;
	ld.global.u32 	%r328, [%rd313];
	add.s32 	%r329, %r46, 2;
	mul.wide.u32 	%rd314, %r329, 4;
	add.s64 	%rd315, %rd5, %rd314;
	ld.global.u32 	%r330, [%rd315];
	st.global.u32 	[%rd313], %r330;
	st.global.u32 	[%rd315], %r328;
$L__BB5_37:
	mul.lo.s32 	%r47, %r636, %r2;
	add.s32 	%r331, %r47, %r636;
	mul.wide.u32 	%rd317, %r331, 4;
	add.s64 	%rd318, %rd5, %rd317;
	ld.global.u32 	%r48, [%rd318];
	setp.eq.s32 	%p30, %r48, 0;
	mov.b64 	%rd515, 0;
	@%p30 bra 	$L__BB5_49;
	setp.eq.s32 	%p31, %r17, 0;
	mov.b64 	%rd515, 1;
	@%p31 bra 	$L__BB5_49;
	cvt.u32.u64 	%r332, %rd3;
	rem.u32 	%r333, %r48, %r332;
	cvt.u64.u32 	%rd511, %r333;
	mov.b64 	%rd513, 1;
	mov.u32 	%r643, %r17;
$L__BB5_40:
	and.b32  	%r334, %r643, 1;
	setp.eq.b32 	%p32, %r334, 1;
	not.pred 	%p33, %p32;
	@%p33 bra 	$L__BB5_44;
	mul.lo.s64 	%rd9, %rd511, %rd513;
	and.b64  	%rd321, %rd9, -4294967296;
	setp.ne.s64 	%p34, %rd321, 0;
	@%p34 bra 	$L__BB5_43;
	cvt.u32.u64 	%r336, %rd9;
	rem.u32 	%r337, %r336, %r332;
	cvt.u64.u32 	%rd513, %r337;
	bra.uni 	$L__BB5_44;
$L__BB5_43:
	rem.u64 	%rd513, %rd9, %rd3;
$L__BB5_44:
	mul.lo.s64 	%rd13, %rd511, %rd511;
	and.b64  	%rd322, %rd13, -4294967296;
	setp.ne.s64 	%p35, %rd322, 0;
	@%p35 bra 	$L__BB5_46;
	cvt.u32.u64 	%r339, %rd13;
	rem.u32 	%r340, %r339, %r332;
	cvt.u64.u32 	%rd511, %r340;
	bra.uni 	$L__BB5_47;
$L__BB5_46:
	rem.u64 	%rd511, %rd13, %rd3;
$L__BB5_47:
	shr.u32 	%r50, %r643, 1;
	setp.gt.u32 	%p36, %r643, 1;
	mov.u32 	%r643, %r50;
	@%p36 bra 	$L__BB5_40;
	and.b64  	%rd515, %rd513, 4294967295;
$L__BB5_49:
	setp.gt.u32 	%p37, %r20, 6;
	mov.b32 	%r645, 0;
	mov.u32 	%r647, %r645;
	@%p37 bra 	$L__BB5_85;
$L__BB5_50:
	setp.eq.s32 	%p47, %r23, 0;
	@%p47 bra 	$L__BB5_79;
	setp.lt.u32 	%p48, %r24, 3;
	@%p48 bra 	$L__BB5_65;
	add.s32 	%r52, %r645, %r47;
	mul.wide.u32 	%rd347, %r52, 4;
	add.s64 	%rd19, %rd5, %rd347;
	ld.global.u32 	%rd348, [%rd19];
	mul.lo.s64 	%rd20, %rd515, %rd348;
	and.b64  	%rd349, %rd20, -4294967296;
	setp.ne.s64 	%p49, %rd349, 0;
	@%p49 bra 	$L__BB5_54;
	cvt.u32.u64 	%r373, %rd3;
	cvt.u32.u64 	%r374, %rd20;
	rem.u32 	%r375, %r374, %r373;
	cvt.u64.u32 	%rd516, %r375;
	bra.uni 	$L__BB5_55;
$L__BB5_54:
	rem.u64 	%rd516, %rd20, %rd3;
$L__BB5_55:
	st.global.u32 	[%rd19], %rd516;
	add.s32 	%r376, %r52, 1;
	mul.wide.u32 	%rd350, %r376, 4;
	add.s64 	%rd24, %rd5, %rd350;
	ld.global.u32 	%rd351, [%rd24];
	mul.lo.s64 	%rd25, %rd515, %rd351;
	and.b64  	%rd352, %rd25, -4294967296;
	setp.ne.s64 	%p50, %rd352, 0;
	@%p50 bra 	$L__BB5_57;
	cvt.u32.u64 	%r377, %rd3;
	cvt.u32.u64 	%r378, %rd25;
	rem.u32 	%r379, %r378, %r377;
	cvt.u64.u32 	%rd517, %r379;
	bra.uni 	$L__BB5_58;
$L__BB5_57:
	rem.u64 	%rd517, %rd25, %rd3;
$L__BB5_58:
	st.global.u32 	[%rd24], %rd517;
	add.s32 	%r380, %r52, 2;
	mul.wide.u32 	%rd353, %r380, 4;
	add.s64 	%rd29, %rd5, %rd353;
	ld.global.u32 	%rd354, [%rd29];
	mul.lo.s64 	%rd30, %rd515, %rd354;
	and.b64  	%rd355, %rd30, -4294967296;
	setp.ne.s64 	%p51, %rd355, 0;
	@%p51 bra 	$L__BB5_60;
	cvt.u32.u64 	%r381, %rd3;
	cvt.u32.u64 	%r382, %rd30;
	rem.u32 	%r383, %r382, %r381;
	cvt.u64.u32 	%rd518, %r383;
	bra.uni 	$L__BB5_61;
$L__BB5_60:
	rem.u64 	%rd518, %rd30, %rd3;
$L__BB5_61:
	st.global.u32 	[%rd29], %rd518;
	add.s32 	%r384, %r52, 3;
	mul.wide.u32 	%rd356, %r384, 4;
	add.s64 	%rd34, %rd5, %rd356;
	ld.global.u32 	%rd357, [%rd34];
	mul.lo.s64 	%rd35, %rd515, %rd357;
	and.b64  	%rd358, %rd35, -4294967296;
	setp.ne.s64 	%p52, %rd358, 0;
	@%p52 bra 	$L__BB5_63;
	cvt.u32.u64 	%r385, %rd3;
	cvt.u32.u64 	%r386, %rd35;
	rem.u32 	%r387, %r386, %r385;
	cvt.u64.u32 	%rd519, %r387;
	bra.uni 	$L__BB5_64;
$L__BB5_63:
	rem.u64 	%rd519, %rd35, %rd3;
$L__BB5_64:
	st.global.u32 	[%rd34], %rd519;
	add.s32 	%r645, %r645, 4;
$L__BB5_65:
	setp.eq.s32 	%p53, %r25, 0;
	@%p53 bra 	$L__BB5_79;
	setp.eq.s32 	%p54, %r26, 0;
	@%p54 bra 	$L__BB5_74;
	add.s32 	%r55, %r645, %r47;
	mul.wide.u32 	%rd359, %r55, 4;
	add.s64 	%rd39, %rd5, %rd359;
	ld.global.u32 	%rd360, [%rd39];
	mul.lo.s64 	%rd40, %rd515, %rd360;
	and.b64  	%rd361, %rd40, -4294967296;
	setp.ne.s64 	%p55, %rd361, 0;
	@%p55 bra 	$L__BB5_69;
	cvt.u32.u64 	%r388, %rd3;
	cvt.u32.u64 	%r389, %rd40;
	rem.u32 	%r390, %r389, %r388;
	cvt.u64.u32 	%rd520, %r390;
	bra.uni 	$L__BB5_70;
$L__BB5_69:
	rem.u64 	%rd520, %rd40, %rd3;
$L__BB5_70:
	st.global.u32 	[%rd39], %rd520;
	add.s32 	%r391, %r55, 1;
	mul.wide.u32 	%rd362, %r391, 4;
	add.s64 	%rd44, %rd5, %rd362;
	ld.global.u32 	%rd363, [%rd44];
	mul.lo.s64 	%rd45, %rd515, %rd363;
	and.b64  	%rd364, %rd45, -4294967296;
	setp.ne.s64 	%p56, %rd364, 0;
	@%p56 bra 	$L__BB5_72;
	cvt.u32.u64 	%r392, %rd3;
	cvt.u32.u64 	%r393, %rd45;
	rem.u32 	%r394, %r393, %r392;
	cvt.u64.u32 	%rd521, %r394;
	bra.uni 	$L__BB5_73;
$L__BB5_72:
	rem.u64 	%rd521, %rd45, %rd3;
$L__BB5_73:
	st.global.u32 	[%rd44], %rd521;
	add.s32 	%r645, %r645, 2;
$L__BB5_74:
	setp.eq.s32 	%p57, %r29, 0;
	@%p57 bra 	$L__BB5_79;
	add.s32 	%r395, %r645, %r47;
	mul.wide.u32 	%rd365, %r395, 4;
	add.s64 	%rd49, %rd5, %rd365;
	ld.global.u32 	%rd366, [%rd49];
	mul.lo.s64 	%rd50, %rd515, %rd366;
	and.b64  	%rd367, %rd50, -4294967296;
	setp.ne.s64 	%p58, %rd367, 0;
	@%p58 bra 	$L__BB5_77;
	cvt.u32.u64 	%r396, %rd3;
	cvt.u32.u64 	%r397, %rd50;
	rem.u32 	%r398, %r397, %r396;
	cvt.u64.u32 	%rd522, %r398;
	bra.uni 	$L__BB5_78;
$L__BB5_77:
	rem.u64 	%rd522, %rd50, %rd3;
$L__BB5_78:
	st.global.u32 	[%rd49], %rd522;
$L__BB5_79:
	mov.b32 	%r648, 0;
$L__BB5_80:
	setp.eq.s32 	%p59, %r648, %r636;
	@%p59 bra 	$L__BB5_162;
	mul.lo.s32 	%r62, %r648, %r2;
	add.s32 	%r400, %r62, %r636;
	mul.wide.u32 	%rd368, %r400, 4;
	add.s64 	%rd369, %rd5, %rd368;
	ld.global.u32 	%r63, [%rd369];
	setp.eq.s32 	%p60, %r63, 0;
	@%p60 bra 	$L__BB5_162;
	setp.lt.u32 	%p61, %r20, 7;
	mov.b32 	%r649, 0;
	mov.u32 	%r651, %r649;
	@%p61 bra 	$L__BB5_133;
$L__BB5_83:
	.pragma "nounroll";
	add.s32 	%r65, %r649, %r47;
	mul.wide.u32 	%rd370, %r65, 4;
	add.s64 	%rd371, %rd5, %rd370;
	ld.global.u32 	%r402, [%rd371];
	mul.wide.u32 	%rd94, %r402, %r63;
	and.b64  	%rd372, %rd94, -4294967296;
	setp.ne.s64 	%p62, %rd372, 0;
	@%p62 bra 	$L__BB5_110;
	cvt.u32.u64 	%r403, %rd3;
	cvt.u32.u64 	%r404, %rd94;
	rem.u32 	%r405, %r404, %r403;
	cvt.u64.u32 	%rd531, %r405;
	bra.uni 	$L__BB5_111;
$L__BB5_85:
	.pragma "nounroll";
	add.s32 	%r59, %r647, %r47;
	mul.wide.u32 	%rd323, %r59, 4;
	add.s64 	%rd54, %rd5, %rd323;
	ld.global.u32 	%rd324, [%rd54];
	mul.lo.s64 	%rd55, %rd515, %rd324;
	and.b64  	%rd325, %rd55, -4294967296;
	setp.ne.s64 	%p38, %rd325, 0;
	@%p38 bra 	$L__BB5_87;
	cvt.u32.u64 	%r342, %rd3;
	cvt.u32.u64 	%r343, %rd55;
	rem.u32 	%r344, %r343, %r342;
	cvt.u64.u32 	%rd523, %r344;
	bra.uni 	$L__BB5_88;
$L__BB5_87:
	rem.u64 	%rd523, %rd55, %rd3;
$L__BB5_88:
	st.global.u32 	[%rd54], %rd523;
	add.s32 	%r345, %r59, 1;
	mul.wide.u32 	%rd326, %r345, 4;
	add.s64 	%rd59, %rd5, %rd326;
	ld.global.u32 	%rd327, [%rd59];
	mul.lo.s64 	%rd60, %rd515, %rd327;
	and.b64  	%rd328, %rd60, -4294967296;
	setp.ne.s64 	%p39, %rd328, 0;
	@%p39 bra 	$L__BB5_90;
	cvt.u32.u64 	%r346, %rd3;
	cvt.u32.u64 	%r347, %rd60;
	rem.u32 	%r348, %r347, %r346;
	cvt.u64.u32 	%rd524, %r348;
	bra.uni 	$L__BB5_91;
$L__BB5_90:
	rem.u64 	%rd524, %rd60, %rd3;
$L__BB5_91:
	st.global.u32 	[%rd59], %rd524;
	add.s32 	%r349, %r59, 2;
	mul.wide.u32 	%rd329, %r349, 4;
	add.s64 	%rd64, %rd5, %rd329;
	ld.global.u32 	%rd330, [%rd64];
	mul.lo.s64 	%rd65, %rd515, %rd330;
	and.b64  	%rd331, %rd65, -4294967296;
	setp.ne.s64 	%p40, %rd331, 0;
	@%p40 bra 	$L__BB5_93;
	cvt.u32.u64 	%r350, %rd3;
	cvt.u32.u64 	%r351, %rd65;
	rem.u32 	%r352, %r351, %r350;
	cvt.u64.u32 	%rd525, %r352;
	bra.uni 	$L__BB5_94;
$L__BB5_93:
	rem.u64 	%rd525, %rd65, %rd3;
$L__BB5_94:
	st.global.u32 	[%rd64], %rd525;
	add.s32 	%r353, %r59, 3;
	mul.wide.u32 	%rd332, %r353, 4;
	add.s64 	%rd69, %rd5, %rd332;
	ld.global.u32 	%rd333, [%rd69];
	mul.lo.s64 	%rd70, %rd515, %rd333;
	and.b64  	%rd334, %rd70, -4294967296;
	setp.ne.s64 	%p41, %rd334, 0;
	@%p41 bra 	$L__BB5_96;
	cvt.u32.u64 	%r354, %rd3;
	cvt.u32.u64 	%r355, %rd70;
	rem.u32 	%r356, %r355, %r354;
	cvt.u64.u32 	%rd526, %r356;
	bra.uni 	$L__BB5_97;
$L__BB5_96:
	rem.u64 	%rd526, %rd70, %rd3;
$L__BB5_97:
	st.global.u32 	[%rd69], %rd526;
	add.s32 	%r357, %r59, 4;
	mul.wide.u32 	%rd335, %r357, 4;
	add.s64 	%rd74, %rd5, %rd335;
	ld.global.u32 	%rd336, [%rd74];
	mul.lo.s64 	%rd75, %rd515, %rd336;
	and.b64  	%rd337, %rd75, -4294967296;
	setp.ne.s64 	%p42, %rd337, 0;
	@%p42 bra 	$L__BB5_99;
	cvt.u32.u64 	%r358, %rd3;
	cvt.u32.u64 	%r359, %rd75;
	rem.u32 	%r360, %r359, %r358;
	cvt.u64.u32 	%rd527, %r360;
	bra.uni 	$L__BB5_100;
$L__BB5_99:
	rem.u64 	%rd527, %rd75, %rd3;
$L__BB5_100:
	st.global.u32 	[%rd74], %rd527;
	add.s32 	%r361, %r59, 5;
	mul.wide.u32 	%rd338, %r361, 4;
	add.s64 	%rd79, %rd5, %rd338;
	ld.global.u32 	%rd339, [%rd79];
	mul.lo.s64 	%rd80, %rd515, %rd339;
	and.b64  	%rd340, %rd80, -4294967296;
	setp.ne.s64 	%p43, %rd340, 0;
	@%p43 bra 	$L__BB5_102;
	cvt.u32.u64 	%r362, %rd3;
	cvt.u32.u64 	%r363, %rd80;
	rem.u32 	%r364, %r363, %r362;
	cvt.u64.u32 	%rd528, %r364;
	bra.uni 	$L__BB5_103;
$L__BB5_102:
	rem.u64 	%rd528, %rd80, %rd3;
$L__BB5_103:
	st.global.u32 	[%rd79], %rd528;
	add.s32 	%r365, %r59, 6;
	mul.wide.u32 	%rd341, %r365, 4;
	add.s64 	%rd84, %rd5, %rd341;
	ld.global.u32 	%rd342, [%rd84];
	mul.lo.s64 	%rd85, %rd515, %rd342;
	and.b64  	%rd343, %rd85, -4294967296;
	setp.ne.s64 	%p44, %rd343, 0;
	@%p44 bra 	$L__BB5_105;
	cvt.u32.u64 	%r366, %rd3;
	cvt.u32.u64 	%r367, %rd85;
	rem.u32 	%r368, %r367, %r366;
	cvt.u64.u32 	%rd529, %r368;
	bra.uni 	$L__BB5_106;
$L__BB5_105:
	rem.u64 	%rd529, %rd85, %rd3;
$L__BB5_106:
	st.global.u32 	[%rd84], %rd529;
	add.s32 	%r369, %r59, 7;
	mul.wide.u32 	%rd344, %r369, 4;
	add.s64 	%rd89, %rd5, %rd344;
	ld.global.u32 	%rd345, [%rd89];
	mul.lo.s64 	%rd90, %rd515, %rd345;
	and.b64  	%rd346, %rd90, -4294967296;
	setp.ne.s64 	%p45, %rd346, 0;
	@%p45 bra 	$L__BB5_108;
	cvt.u32.u64 	%r370, %rd3;
	cvt.u32.u64 	%r371, %rd90;
	rem.u32 	%r372, %r371, %r370;
	cvt.u64.u32 	%rd530, %r372;
	bra.uni 	$L__BB5_109;
$L__BB5_108:
	rem.u64 	%rd530, %rd90, %rd3;
$L__BB5_109:
	st.global.u32 	[%rd89], %rd530;
	add.s32 	%r647, %r647, 8;
	setp.eq.s32 	%p46, %r647, %r28;
	mov.u32 	%r645, %r28;
	@%p46 bra 	$L__BB5_50;
	bra.uni 	$L__BB5_85;
$L__BB5_110:
	rem.u64 	%rd531, %rd94, %rd3;
$L__BB5_111:
	cvt.u32.u64 	%r406, %rd3;
	cvt.u32.u64 	%r407, %rd531;
	add.s32 	%r66, %r649, %r62;
	mul.wide.u32 	%rd373, %r66, 4;
	add.s64 	%rd374, %rd5, %rd373;
	ld.global.u32 	%r408, [%rd374];
	setp.lt.u32 	%p63, %r408, %r407;
	sub.s32 	%r409, %r408, %r407;
	selp.b32 	%r410, %r406, 0, %p63;
	add.s32 	%r411, %r409, %r410;
	st.global.u32 	[%rd374], %r411;
	add.s32 	%r412, %r65, 1;
	mul.wide.u32 	%rd375, %r412, 4;
	add.s64 	%rd376, %rd5, %rd375;
	ld.global.u32 	%r413, [%rd376];
	mul.wide.u32 	%rd98, %r413, %r63;
	and.b64  	%rd377, %rd98, -4294967296;
	setp.ne.s64 	%p64, %rd377, 0;
	@%p64 bra 	$L__BB5_113;
	cvt.u32.u64 	%r414, %rd3;
	cvt.u32.u64 	%r415, %rd98;
	rem.u32 	%r416, %r415, %r414;
	cvt.u64.u32 	%rd532, %r416;
	bra.uni 	$L__BB5_114;
$L__BB5_113:
	rem.u64 	%rd532, %rd98, %rd3;
$L__BB5_114:
	cvt.u32.u64 	%r417, %rd3;
	cvt.u32.u64 	%r418, %rd532;
	add.s32 	%r419, %r66, 1;
	mul.wide.u32 	%rd378, %r419, 4;
	add.s64 	%rd379, %rd5, %rd378;
	ld.global.u32 	%r420, [%rd379];
	setp.lt.u32 	%p65, %r420, %r418;
	sub.s32 	%r421, %r420, %r418;
	selp.b32 	%r422, %r417, 0, %p65;
	add.s32 	%r423, %r421, %r422;
	st.global.u32 	[%rd379], %r423;
	add.s32 	%r424, %r65, 2;
	mul.wide.u32 	%rd380, %r424, 4;
	add.s64 	%rd381, %rd5, %rd380;
	ld.global.u32 	%r425, [%rd381];
	mul.wide.u32 	%rd102, %r425, %r63;
	and.b64  	%rd382, %rd102, -4294967296;
	setp.ne.s64 	%p66, %rd382, 0;
	@%p66 bra 	$L__BB5_116;
	cvt.u32.u64 	%r426, %rd3;
	cvt.u32.u64 	%r427, %rd102;
	rem.u32 	%r428, %r427, %r426;
	cvt.u64.u32 	%rd533, %r428;
	bra.uni 	$L__BB5_117;
$L__BB5_116:
	rem.u64 	%rd533, %rd102, %rd3;
$L__BB5_117:
	cvt.u32.u64 	%r429, %rd3;
	cvt.u32.u64 	%r430, %rd533;
	add.s32 	%r431, %r66, 2;
	mul.wide.u32 	%rd383, %r431, 4;
	add.s64 	%rd384, %rd5, %rd383;
	ld.global.u32 	%r432, [%rd384];
	setp.lt.u32 	%p67, %r432, %r430;
	sub.s32 	%r433, %r432, %r430;
	selp.b32 	%r434, %r429, 0, %p67;
	add.s32 	%r435, %r433, %r434;
	st.global.u32 	[%rd384], %r435;
	add.s32 	%r436, %r65, 3;
	mul.wide.u32 	%rd385, %r436, 4;
	add.s64 	%rd386, %rd5, %rd385;
	ld.global.u32 	%r437, [%rd386];
	mul.wide.u32 	%rd106, %r437, %r63;
	and.b64  	%rd387, %rd106, -4294967296;
	setp.ne.s64 	%p68, %rd387, 0;
	@%p68 bra 	$L__BB5_119;
	cvt.u32.u64 	%r438, %rd3;
	cvt.u32.u64 	%r439, %rd106;
	rem.u32 	%r440, %r439, %r438;
	cvt.u64.u32 	%rd534, %r440;
	bra.uni 	$L__BB5_120;
$L__BB5_119:
	rem.u64 	%rd534, %rd106, %rd3;
$L__BB5_120:
	cvt.u32.u64 	%r441, %rd3;
	cvt.u32.u64 	%r442, %rd534;
	add.s32 	%r443, %r66, 3;
	mul.wide.u32 	%rd388, %r443, 4;
	add.s64 	%rd389, %rd5, %rd388;
	ld.global.u32 	%r444, [%rd389];
	setp.lt.u32 	%p69, %r444, %r442;
	sub.s32 	%r445, %r444, %r442;
	selp.b32 	%r446, %r441, 0, %p69;
	add.s32 	%r447, %r445, %r446;
	st.global.u32 	[%rd389], %r447;
	add.s32 	%r448, %r65, 4;
	mul.wide.u32 	%rd390, %r448, 4;
	add.s64 	%rd391, %rd5, %rd390;
	ld.global.u32 	%r449, [%rd391];
	mul.wide.u32 	%rd110, %r449, %r63;
	and.b64  	%rd392, %rd110, -4294967296;
	setp.ne.s64 	%p70, %rd392, 0;
	@%p70 bra 	$L__BB5_122;
	cvt.u32.u64 	%r450, %rd3;
	cvt.u32.u64 	%r451, %rd110;
	rem.u32 	%r452, %r451, %r450;
	cvt.u64.u32 	%rd535, %r452;
	bra.uni 	$L__BB5_123;
$L__BB5_122:
	rem.u64 	%rd535, %rd110, %rd3;
$L__BB5_123:
	cvt.u32.u64 	%r453, %rd3;
	cvt.u32.u64 	%r454, %rd535;
	add.s32 	%r455, %r66, 4;
	mul.wide.u32 	%rd393, %r455, 4;
	add.s64 	%rd394, %rd5, %rd393;
	ld.global.u32 	%r456, [%rd394];
	setp.lt.u32 	%p71, %r456, %r454;
	sub.s32 	%r457, %r456, %r454;
	selp.b32 	%r458, %r453, 0, %p71;
	add.s32 	%r459, %r457, %r458;
	st.global.u32 	[%rd394], %r459;
	add.s32 	%r460, %r65, 5;
	mul.wide.u32 	%rd395, %r460, 4;
	add.s64 	%rd396, %rd5, %rd395;
	ld.global.u32 	%r461, [%rd396];
	mul.wide.u32 	%rd114, %r461, %r63;
	and.b64  	%rd397, %rd114, -4294967296;
	setp.ne.s64 	%p72, %rd397, 0;
	@%p72 bra 	$L__BB5_125;
	cvt.u32.u64 	%r462, %rd3;
	cvt.u32.u64 	%r463, %rd114;
	rem.u32 	%r464, %r463, %r462;
	cvt.u64.u32 	%rd536, %r464;
	bra.uni 	$L__BB5_126;
$L__BB5_125:
	rem.u64 	%rd536, %rd114, %rd3;
$L__BB5_126:
	cvt.u32.u64 	%r465, %rd3;
	cvt.u32.u64 	%r466, %rd536;
	add.s32 	%r467, %r66, 5;
	mul.wide.u32 	%rd398, %r467, 4;
	add.s64 	%rd399, %rd5, %rd398;
	ld.global.u32 	%r468, [%rd399];
	setp.lt.u32 	%p73, %r468, %r466;
	sub.s32 	%r469, %r468, %r466;
	selp.b32 	%r470, %r465, 0, %p73;
	add.s32 	%r471, %r469, %r470;
	st.global.u32 	[%rd399], %r471;
	add.s32 	%r472, %r65, 6;
	mul.wide.u32 	%rd400, %r472, 4;
	add.s64 	%rd401, %rd5, %rd400;
	ld.global.u32 	%r473, [%rd401];
	mul.wide.u32 	%rd118, %r473, %r63;
	and.b64  	%rd402, %rd118, -4294967296;
	setp.ne.s64 	%p74, %rd402, 0;
	@%p74 bra 	$L__BB5_128;
	cvt.u32.u64 	%r474, %rd3;
	cvt.u32.u64 	%r475, %rd118;
	rem.u32 	%r476, %r475, %r474;
	cvt.u64.u32 	%rd537, %r476;
	bra.uni 	$L__BB5_129;
$L__BB5_128:
	rem.u64 	%rd537, %rd118, %rd3;
$L__BB5_129:
	cvt.u32.u64 	%r477, %rd3;
	cvt.u32.u64 	%r478, %rd537;
	add.s32 	%r479, %r66, 6;
	mul.wide.u32 	%rd403, %r479, 4;
	add.s64 	%rd404, %rd5, %rd403;
	ld.global.u32 	%r480, [%rd404];
	setp.lt.u32 	%p75, %r480, %r478;
	sub.s32 	%r481, %r480, %r478;
	selp.b32 	%r482, %r477, 0, %p75;
	add.s32 	%r483, %r481, %r482;
	st.global.u32 	[%rd404], %r483;
	add.s32 	%r484, %r65, 7;
	mul.wide.u32 	%rd405, %r484, 4;
	add.s64 	%rd406, %rd5, %rd405;
	ld.global.u32 	%r485, [%rd406];
	mul.wide.u32 	%rd122, %r485, %r63;
	and.b64  	%rd407, %rd122, -4294967296;
	setp.ne.s64 	%p76, %rd407, 0;
	@%p76 bra 	$L__BB5_131;
	cvt.u32.u64 	%r486, %rd3;
	cvt.u32.u64 	%r487, %rd122;
	rem.u32 	%r488, %r487, %r486;
	cvt.u64.u32 	%rd538, %r488;
	bra.uni 	$L__BB5_132;
$L__BB5_131:
	rem.u64 	%rd538, %rd122, %rd3;
$L__BB5_132:
	cvt.u32.u64 	%r489, %rd3;
	cvt.u32.u64 	%r490, %rd538;
	add.s32 	%r491, %r66, 7;
	mul.wide.u32 	%rd408, %r491, 4;
	add.s64 	%rd409, %rd5, %rd408;
	ld.global.u32 	%r492, [%rd409];
	setp.lt.u32 	%p77, %r492, %r490;
	sub.s32 	%r493, %r492, %r490;
	selp.b32 	%r494, %r489, 0, %p77;
	add.s32 	%r495, %r493, %r494;
	st.global.u32 	[%rd409], %r495;
	add.s32 	%r649, %r649, 8;
	setp.ne.s32 	%p78, %r649, %r28;
	mov.u32 	%r651, %r28;
	@%p78 bra 	$L__BB5_83;
$L__BB5_133:
	setp.eq.s32 	%p79, %r23, 0;
	@%p79 bra 	$L__BB5_162;
	setp.lt.u32 	%p80, %r24, 3;
	@%p80 bra 	$L__BB5_148;
	add.s32 	%r69, %r651, %r47;
	mul.wide.u32 	%rd410, %r69, 4;
	add.s64 	%rd411, %rd5, %rd410;
	ld.global.u32 	%r496, [%rd411];
	mul.wide.u32 	%rd126, %r496, %r63;
	and.b64  	%rd412, %rd126, -4294967296;
	setp.ne.s64 	%p81, %rd412, 0;
	@%p81 bra 	$L__BB5_137;
	cvt.u32.u64 	%r497, %rd3;
	cvt.u32.u64 	%r498, %rd126;
	rem.u32 	%r499, %r498, %r497;
	cvt.u64.u32 	%rd539, %r499;
	bra.uni 	$L__BB5_138;
$L__BB5_137:
	rem.u64 	%rd539, %rd126, %rd3;
$L__BB5_138:
	cvt.u32.u64 	%r500, %rd3;
	cvt.u32.u64 	%r501, %rd539;
	add.s32 	%r70, %r651, %r62;
	mul.wide.u32 	%rd413, %r70, 4;
	add.s64 	%rd414, %rd5, %rd413;
	ld.global.u32 	%r502, [%rd414];
	setp.lt.u32 	%p82, %r502, %r501;
	sub.s32 	%r503, %r502, %r501;
	selp.b32 	%r504, %r500, 0, %p82;
	add.s32 	%r505, %r503, %r504;
	st.global.u32 	[%rd414], %r505;
	add.s32 	%r506, %r69, 1;
	mul.wide.u32 	%rd415, %r506, 4;
	add.s64 	%rd416, %rd5, %rd415;
	ld.global.u32 	%r507, [%rd416];
	mul.wide.u32 	%rd130, %r507, %r63;
	and.b64  	%rd417, %rd130, -4294967296;
	setp.ne.s64 	%p83, %rd417, 0;
	@%p83 bra 	$L__BB5_140;
	cvt.u32.u64 	%r508, %rd3;
	cvt.u32.u64 	%r509, %rd130;
	rem.u32 	%r510, %r509, %r508;
	cvt.u64.u32 	%rd540, %r510;
	bra.uni 	$L__BB5_141;
$L__BB5_140:
	rem.u64 	%rd540, %rd130, %rd3;
$L__BB5_141:
	cvt.u32.u64 	%r511, %rd3;
	cvt.u32.u64 	%r512, %rd540;
	add.s32 	%r513, %r70, 1;
	mul.wide.u32 	%rd418, %r513, 4;
	add.s64 	%rd419, %rd5, %rd418;
	ld.global.u32 	%r514, [%rd419];
	setp.lt.u32 	%p84, %r514, %r512;
	sub.s32 	%r515, %r514, %r512;
	selp.b32 	%r516, %r511, 0, %p84;
	add.s32 	%r517, %r515, %r516;
	st.global.u32 	[%rd419], %r517;
	add.s32 	%r518, %r69, 2;
	mul.wide.u32 	%rd420, %r518, 4;
	add.s64 	%rd421, %rd5, %rd420;
	ld.global.u32 	%r519, [%rd421];
	mul.wide.u32 	%rd134, %r519, %r63;
	and.b64  	%rd422, %rd134, -4294967296;
	setp.ne.s64 	%p85, %rd422, 0;
	@%p85 bra 	$L__BB5_143;
	cvt.u32.u64 	%r520, %rd3;
	cvt.u32.u64 	%r521, %rd134;
	rem.u32 	%r522, %r521, %r520;
	cvt.u64.u32 	%rd541, %r522;
	bra.uni 	$L__BB5_144;
$L__BB5_143:
	rem.u64 	%rd541, %rd134, %rd3;
$L__BB5_144:
	cvt.u32.u64 	%r523, %rd3;
	cvt.u32.u64 	%r524, %rd541;
	add.s32 	%r525, %r70, 2;
	mul.wide.u32 	%rd423, %r525, 4;
	add.s64 	%rd424, %rd5, %rd423;
	ld.global.u32 	%r526, [%rd424];
	setp.lt.u32 	%p86, %r526, %r524;
	sub.s32 	%r527, %r526, %r524;
	selp.b32 	%r528, %r523, 0, %p86;
	add.s32 	%r529, %r527, %r528;
	st.global.u32 	[%rd424], %r529;
	add.s32 	%r530, %r69, 3;
	mul.wide.u32 	%rd425, %r530, 4;
	add.s64 	%rd426, %rd5, %rd425;
	ld.global.u32 	%r531, [%rd426];
	mul.wide.u32 	%rd138, %r531, %r63;
	and.b64  	%rd427, %rd138, -4294967296;
	setp.ne.s64 	%p87, %rd427, 0;
	@%p87 bra 	$L__BB5_146;
	cvt.u32.u64 	%r532, %rd3;
	cvt.u32.u64 	%r533, %rd138;
	rem.u32 	%r534, %r533, %r532;
	cvt.u64.u32 	%rd542, %r534;
	bra.uni 	$L__BB5_147;
$L__BB5_146:
	rem.u64 	%rd542, %rd138, %rd3;
$L__BB5_147:
	cvt.u32.u64 	%r535, %rd3;
	cvt.u32.u64 	%r536, %rd542;
	add.s32 	%r537, %r70, 3;
	mul.wide.u32 	%rd428, %r537, 4;
	add.s64 	%rd429, %rd5, %rd428;
	ld.global.u32 	%r538, [%rd429];
	setp.lt.u32 	%p88, %r538, %r536;
	sub.s32 	%r539, %r538, %r536;
	selp.b32 	%r540, %r535, 0, %p88;
	add.s32 	%r541, %r539, %r540;
	st.global.u32 	[%rd429], %r541;
	add.s32 	%r651, %r651, 4;
$L__BB5_148:
	setp.eq.s32 	%p89, %r25, 0;
	@%p89 bra 	$L__BB5_162;
	setp.eq.s32 	%p90, %r26, 0;
	@%p90 bra 	$L__BB5_157;
	add.s32 	%r73, %r651, %r47;
	mul.wide.u32 	%rd430, %r73, 4;
	add.s64 	%rd431, %rd5, %rd430;
	ld.global.u32 	%r542, [%rd431];
	mul.wide.u32 	%rd142, %r542, %r63;
	and.b64  	%rd432, %rd142, -4294967296;
	setp.ne.s64 	%p91, %rd432, 0;
	@%p91 bra 	$L__BB5_152;
	cvt.u32.u64 	%r543, %rd3;
	cvt.u32.u64 	%r544, %rd142;
	rem.u32 	%r545, %r544, %r543;
	cvt.u64.u32 	%rd543, %r545;
	bra.uni 	$L__BB5_153;
$L__BB5_152:
	rem.u64 	%rd543, %rd142, %rd3;
$L__BB5_153:
	cvt.u32.u64 	%r546, %rd3;
	cvt.u32.u64 	%r547, %rd543;
	add.s32 	%r74, %r651, %r62;
	mul.wide.u32 	%rd433, %r74, 4;
	add.s64 	%rd434, %rd5, %rd433;
	ld.global.u32 	%r548, [%rd434];
	setp.lt.u32 	%p92, %r548, %r547;
	sub.s32 	%r549, %r548, %r547;
	selp.b32 	%r550, %r546, 0, %p92;
	add.s32 	%r551, %r549, %r550;
	st.global.u32 	[%rd434], %r551;
	add.s32 	%r552, %r73, 1;
	mul.wide.u32 	%rd435, %r552, 4;
	add.s64 	%rd436, %rd5, %rd435;
	ld.global.u32 	%r553, [%rd436];
	mul.wide.u32 	%rd146, %r553, %r63;
	and.b64  	%rd437, %rd146, -4294967296;
	setp.ne.s64 	%p93, %rd437, 0;
	@%p93 bra 	$L__BB5_155;
	cvt.u32.u64 	%r554, %rd3;
	cvt.u32.u64 	%r555, %rd146;
	rem.u32 	%r556, %r555, %r554;
	cvt.u64.u32 	%rd544, %r556;
	bra.uni 	$L__BB5_156;
$L__BB5_155:
	rem.u64 	%rd544, %rd146, %rd3;
$L__BB5_156:
	cvt.u32.u64 	%r557, %rd3;
	cvt.u32.u64 	%r558, %rd544;
	add.s32 	%r559, %r74, 1;
	mul.wide.u32 	%rd438, %r559, 4;
	add.s64 	%rd439, %rd5, %rd438;
	ld.global.u32 	%r560, [%rd439];
	setp.lt.u32 	%p94, %r560, %r558;
	sub.s32 	%r561, %r560, %r558;
	selp.b32 	%r562, %r557, 0, %p94;
	add.s32 	%r563, %r561, %r562;
	st.global.u32 	[%rd439], %r563;
	add.s32 	%r651, %r651, 2;
$L__BB5_157:
	setp.eq.s32 	%p95, %r29, 0;
	@%p95 bra 	$L__BB5_162;
	add.s32 	%r564, %r651, %r47;
	mul.wide.u32 	%rd440, %r564, 4;
	add.s64 	%rd441, %rd5, %rd440;
	ld.global.u32 	%r565, [%rd441];
	mul.wide.u32 	%rd150, %r565, %r63;
	and.b64  	%rd442, %rd150, -4294967296;
	setp.ne.s64 	%p96, %rd442, 0;
	@%p96 bra 	$L__BB5_160;
	cvt.u32.u64 	%r566, %rd3;
	cvt.u32.u64 	%r567, %rd150;
	rem.u32 	%r568, %r567, %r566;
	cvt.u64.u32 	%rd545, %r568;
	bra.uni 	$L__BB5_161;
$L__BB5_160:
	rem.u64 	%rd545, %rd150, %rd3;
$L__BB5_161:
	cvt.u32.u64 	%r569, %rd3;
	cvt.u32.u64 	%r570, %rd545;
	add.s32 	%r571, %r651, %r62;
	mul.wide.u32 	%rd443, %r571, 4;
	add.s64 	%rd444, %rd5, %rd443;
	ld.global.u32 	%r572, [%rd444];
	setp.lt.u32 	%p97, %r572, %r570;
	sub.s32 	%r573, %r572, %r570;
	selp.b32 	%r574, %r569, 0, %p97;
	add.s32 	%r575, %r573, %r574;
	st.global.u32 	[%rd444], %r575;
$L__BB5_162:
	add.s32 	%r648, %r648, 1;
	setp.ne.s32 	%p98, %r648, %r161;
	@%p98 bra 	$L__BB5_80;
	add.s32 	%r636, %r636, 1;
	setp.ne.s32 	%p100, %r636, %r161;
	mov.pred 	%p114, %p13;
	@%p100 bra 	$L__BB5_19;
$L__BB5_164:
	setp.eq.s32 	%p103, %r161, 0;
	setp.eq.s32 	%p104, %r162, 0;
	or.pred  	%p105, %p104, %p103;
	@%p105 bra 	$L__BB5_208;
	and.b32  	%r79, %r161, 7;
	and.b32  	%r80, %r161, 3;
	and.b32  	%r81, %r161, -8;
	and.b32  	%r82, %r161, 1;
	neg.s32 	%r83, %r81;
	shl.b32 	%r579, %r161, 3;
	mad.lo.s32 	%r84, %r162, 7, %r579;
	mul.lo.s32 	%r580, %r162, 6;
	mad.lo.s32 	%r85, %r161, 7, %r580;
	mul.lo.s32 	%r581, %r162, 5;
	mad.lo.s32 	%r86, %r161, 6, %r581;
	shl.b32 	%r582, %r162, 2;
	mad.lo.s32 	%r87, %r161, 5, %r582;
	shl.b32 	%r583, %r161, 2;
	mad.lo.s32 	%r88, %r162, 3, %r583;
	shl.b32 	%r584, %r162, 1;
	mad.lo.s32 	%r89, %r161, 3, %r584;
	shl.b32 	%r585, %r161, 1;
	add.s32 	%r90, %r162, %r585;
	mul.lo.s32 	%r91, %r162, %r1;
	mov.b32 	%r653, 0;
$L__BB5_166:
	setp.lt.u32 	%p106, %r161, 8;
	add.s32 	%r93, %r653, %r161;
	add.s32 	%r587, %r653, %r91;
	mul.lo.s32 	%r94, %r587, %r161;
	mov.b32 	%r677, 0;
	@%p106 bra 	$L__BB5_185;
	add.s32 	%r662, %r84, %r653;
	add.s32 	%r661, %r85, %r653;
	add.s32 	%r660, %r86, %r653;
	add.s32 	%r659, %r87, %r653;
	add.s32 	%r658, %r88, %r653;
	add.s32 	%r657, %r89, %r653;
	add.s32 	%r655, %r90, %r653;
	add.s32 	%r654, %r94, 3;
	mov.u32 	%r656, %r93;
	mov.u32 	%r663, %r83;
$L__BB5_168:
	.pragma "nounroll";
	mov.b32 	%r664, 0;
	@%p114 bra 	$L__BB5_170;
	mul.wide.u32 	%rd447, %r656, 4;
	add.s64 	%rd448, %rd5, %rd447;
	ld.global.u32 	%r664, [%rd448];
$L__BB5_170:
	add.s32 	%r590, %r654, -3;
	mul.wide.u32 	%rd449, %r590, 4;
	add.s64 	%rd450, %rd2, %rd449;
	st.global.u32 	[%rd450], %r664;
	mov.b32 	%r665, 0;
	@%p114 bra 	$L__BB5_172;
	mul.wide.u32 	%rd451, %r655, 4;
	add.s64 	%rd452, %rd5, %rd451;
	ld.global.u32 	%r665, [%rd452];
$L__BB5_172:
	add.s32 	%r592, %r654, -2;
	mul.wide.u32 	%rd453, %r592, 4;
	add.s64 	%rd454, %rd2, %rd453;
	st.global.u32 	[%rd454], %r665;
	mov.b32 	%r666, 0;
	@%p114 bra 	$L__BB5_174;
	mul.wide.u32 	%rd455, %r657, 4;
	add.s64 	%rd456, %rd5, %rd455;
	ld.global.u32 	%r666, [%rd456];
$L__BB5_174:
	add.s32 	%r594, %r654, -1;
	mul.wide.u32 	%rd457, %r594, 4;
	add.s64 	%rd458, %rd2, %rd457;
	st.global.u32 	[%rd458], %r666;
	mov.b32 	%r667, 0;
	@%p114 bra 	$L__BB5_176;
	mul.wide.u32 	%rd459, %r658, 4;
	add.s64 	%rd460, %rd5, %rd459;
	ld.global.u32 	%r667, [%rd460];
$L__BB5_176:
	mul.wide.u32 	%rd461, %r654, 4;
	add.s64 	%rd462, %rd2, %rd461;
	st.global.u32 	[%rd462], %r667;
	mov.b32 	%r668, 0;
	@%p114 bra 	$L__BB5_178;
	mul.wide.u32 	%rd463, %r659, 4;
	add.s64 	%rd464, %rd5, %rd463;
	ld.global.u32 	%r668, [%rd464];
$L__BB5_178:
	add.s32 	%r597, %r654, 1;
	mul.wide.u32 	%rd465, %r597, 4;
	add.s64 	%rd466, %rd2, %rd465;
	st.global.u32 	[%rd466], %r668;
	mov.b32 	%r669, 0;
	@%p114 bra 	$L__BB5_180;
	mul.wide.u32 	%rd467, %r660, 4;
	add.s64 	%rd468, %rd5, %rd467;
	ld.global.u32 	%r669, [%rd468];
$L__BB5_180:
	add.s32 	%r599, %r654, 2;
	mul.wide.u32 	%rd469, %r599, 4;
	add.s64 	%rd470, %rd2, %rd469;
	st.global.u32 	[%rd470], %r669;
	mov.b32 	%r670, 0;
	@%p114 bra 	$L__BB5_182;
	mul.wide.u32 	%rd471, %r661, 4;
	add.s64 	%rd472, %rd5, %rd471;
	ld.global.u32 	%r670, [%rd472];
$L__BB5_182:
	add.s32 	%r601, %r654, 3;
	mul.wide.u32 	%rd473, %r601, 4;
	add.s64 	%rd474, %rd2, %rd473;
	st.global.u32 	[%rd474], %r670;
	mov.b32 	%r671, 0;
	@%p114 bra 	$L__BB5_184;
	mul.wide.u32 	%rd475, %r662, 4;
	add.s64 	%rd476, %rd5, %rd475;
	ld.global.u32 	%r671, [%rd476];
$L__BB5_184:
	add.s32 	%r602, %r654, 4;
	mul.wide.u32 	%rd477, %r602, 4;
	add.s64 	%rd478, %rd2, %rd477;
	st.global.u32 	[%rd478], %r671;
	add.s32 	%r663, %r663, 8;
	shl.b32 	%r603, %r2, 3;
	add.s32 	%r662, %r662, %r603;
	add.s32 	%r661, %r661, %r603;
	add.s32 	%r660, %r660, %r603;
	add.s32 	%r659, %r659, %r603;
	add.s32 	%r658, %r658, %r603;
	add.s32 	%r657, %r657, %r603;
	add.s32 	%r656, %r656, %r603;
	add.s32 	%r655, %r655, %r603;
	add.s32 	%r654, %r654, 8;
	setp.ne.s32 	%p107, %r663, 0;
	mov.u32 	%r677, %r81;
	@%p107 bra 	$L__BB5_168;
$L__BB5_185:
	setp.eq.s32 	%p108, %r79, 0;
	@%p108 bra 	$L__BB5_207;
	add.s32 	%r604, %r79, -1;
	setp.lt.u32 	%p109, %r604, 3;
	@%p109 bra 	$L__BB5_196;
	mov.b32 	%r673, 0;
	@%p114 bra 	$L__BB5_189;
	mad.lo.s32 	%r606, %r677, %r2, %r93;
	mul.wide.u32 	%rd479, %r606, 4;
	add.s64 	%rd480, %rd5, %rd479;
	ld.global.u32 	%r673, [%rd480];
$L__BB5_189:
	add.s32 	%r142, %r677, %r94;
	mul.wide.u32 	%rd481, %r142, 4;
	add.s64 	%rd482, %rd2, %rd481;
	st.global.u32 	[%rd482], %r673;
	mov.b32 	%r674, 0;
	@%p114 bra 	$L__BB5_191;
	mad.lo.s32 	%r608, %r2, %r677, %r2;
	add.s32 	%r609, %r93, %r608;
	mul.wide.u32 	%rd483, %r609, 4;
	add.s64 	%rd484, %rd5, %rd483;
	ld.global.u32 	%r674, [%rd484];
$L__BB5_191:
	add.s32 	%r611, %r142, 1;
	mul.wide.u32 	%rd485, %r611, 4;
	add.s64 	%rd486, %rd2, %rd485;
	st.global.u32 	[%rd486], %r674;
	mov.b32 	%r675, 0;
	@%p114 bra 	$L__BB5_193;
	add.s32 	%r612, %r677, 2;
	mad.lo.s32 	%r613, %r612, %r2, %r93;
	mul.wide.u32 	%rd487, %r613, 4;
	add.s64 	%rd488, %rd5, %rd487;
	ld.global.u32 	%r675, [%rd488];
$L__BB5_193:
	add.s32 	%r615, %r142, 2;
	mul.wide.u32 	%rd489, %r615, 4;
	add.s64 	%rd490, %rd2, %rd489;
	st.global.u32 	[%rd490], %r675;
	mov.b32 	%r676, 0;
	@%p114 bra 	$L__BB5_195;
	add.s32 	%r616, %r677, 3;
	mad.lo.s32 	%r617, %r616, %r2, %r93;
	mul.wide.u32 	%rd491, %r617, 4;
	add.s64 	%rd492, %rd5, %rd491;
	ld.global.u32 	%r676, [%rd492];
$L__BB5_195:
	add.s32 	%r618, %r142, 3;
	mul.wide.u32 	%rd493, %r618, 4;
	add.s64 	%rd494, %rd2, %rd493;
	st.global.u32 	[%rd494], %r676;
	add.s32 	%r677, %r677, 4;
$L__BB5_196:
	setp.eq.s32 	%p110, %r80, 0;
	@%p110 bra 	$L__BB5_207;
	setp.eq.s32 	%p111, %r80, 1;
	@%p111 bra 	$L__BB5_203;
	mov.b32 	%r678, 0;
	@%p114 bra 	$L__BB5_200;
	mad.lo.s32 	%r620, %r677, %r2, %r93;
	mul.wide.u32 	%rd495, %r620, 4;
	add.s64 	%rd496, %rd5, %rd495;
	ld.global.u32 	%r678, [%rd496];
$L__BB5_200:
	add.s32 	%r153, %r677, %r94;
	mul.wide.u32 	%rd497, %r153, 4;
	add.s64 	%rd498, %rd2, %rd497;
	st.global.u32 	[%rd498], %r678;
	mov.b32 	%r679, 0;
	@%p114 bra 	$L__BB5_202;
	mad.lo.s32 	%r622, %r2, %r677, %r2;
	add.s32 	%r623, %r93, %r622;
	mul.wide.u32 	%rd499, %r623, 4;
	add.s64 	%rd500, %rd5, %rd499;
	ld.global.u32 	%r679, [%rd500];
$L__BB5_202:
	add.s32 	%r624, %r153, 1;
	mul.wide.u32 	%rd501, %r624, 4;
	add.s64 	%rd502, %rd2, %rd501;
	st.global.u32 	[%rd502], %r679;
	add.s32 	%r677, %r677, 2;
$L__BB5_203:
	setp.eq.s32 	%p112, %r82, 0;
	@%p112 bra 	$L__BB5_207;
	mov.b32 	%r681, 0;
	@%p114 bra 	$L__BB5_206;
	mad.lo.s32 	%r626, %r677, %r2, %r93;
	mul.wide.u32 	%rd503, %r626, 4;
	add.s64 	%rd504, %rd5, %rd503;
	ld.global.u32 	%r681, [%rd504];
$L__BB5_206:
	add.s32 	%r627, %r677, %r94;
	mul.wide.u32 	%rd505, %r627, 4;
	add.s64 	%rd506, %rd2, %rd505;
	st.global.u32 	[%rd506], %r681;
$L__BB5_207:
	add.s32 	%r653, %r653, 1;
	setp.ne.s32 	%p113, %r653, %r162;
	@%p113 bra 	$L__BB5_166;
$L__BB5_208:
	ld.param.u64 	%rd510, [modular_solve_multi_rhs_param_3];
	selp.u32 	%r628, 1, 0, %p114;
	cvta.to.global.u64 	%rd507, %rd510;
	mul.wide.u32 	%rd508, %r1, 4;
	add.s64 	%rd509, %rd507, %rd508;
	st.global.u32 	[%rd509], %r628;
$L__BB5_209:
	ret;

}
	// .globl	modular_solve_multi_rhs_tiled
.visible .entry modular_solve_multi_rhs_tiled(
	.param .u64 .ptr .align 1 modular_solve_multi_rhs_tiled_param_0,
	.param .u64 .ptr .align 1 modular_solve_multi_rhs_tiled_param_1,
	.param .u64 .ptr .align 1 modular_solve_multi_rhs_tiled_param_2,
	.param .u64 .ptr .align 1 modular_solve_multi_rhs_tiled_param_3,
	.param .u64 .ptr .align 1 modular_solve_multi_rhs_tiled_param_4,
	.param .u32 modular_solve_multi_rhs_tiled_param_5,
	.param .u32 modular_solve_multi_rhs_tiled_param_6,
	.param .u32 modular_solve_multi_rhs_tiled_param_7
)
{
	.reg .pred 	%p<69>;
	.reg .b16 	%rs<14>;
	.reg .b32 	%r<323>;
	.reg .b64 	%rd<206>;
	// demoted variable
	.shared .align 4 .u32 _ZZ29modular_solve_multi_rhs_tiledE16pivot_row_shared;
	// demoted variable
	.shared .align 4 .u32 _ZZ29modular_solve_multi_rhs_tiledE16pivot_inv_shared;
	// demoted variable
	.shared .align 1 .u8 _ZZ29modular_solve_multi_rhs_tiledE11is_singular;
	ld.param.u64 	%rd58, [modular_solve_multi_rhs_tiled_param_0];
	ld.param.u64 	%rd55, [modular_solve_multi_rhs_tiled_param_1];
	ld.param.u64 	%rd59, [modular_solve_multi_rhs_tiled_param_2];
	ld.param.u64 	%rd56, [modular_solve_multi_rhs_tiled_param_3];
	ld.param.u64 	%rd57, [modular_solve_multi_rhs_tiled_param_4];
	ld.param.u32 	%r101, [modular_solve_multi_rhs_tiled_param_5];
	ld.param.u32 	%r102, [modular_solve_multi_rhs_tiled_param_6];
	ld.param.u32 	%r103, [modular_solve_multi_rhs_tiled_param_7];
	cvta.to.global.u64 	%rd1, %rd58;
	cvta.to.global.u64 	%rd2, %rd59;
	mov.u32 	%r1, %ctaid.x;
	setp.ge.u32 	%p1, %r1, %r103;
	@%p1 bra 	$L__BB6_98;
	cvta.to.global.u64 	%rd60, %rd55;
	cvta.to.global.u64 	%rd61, %rd57;
	mov.u32 	%r2, %tid.x;
	mov.u32 	%r104, %tid.y;
	shl.b32 	%r3, %r104, 4;
	add.s32 	%r4, %r3, %r2;
	mul.wide.u32 	%rd62, %r1, 4;
	add.s64 	%rd63, %rd60, %rd62;
	ld.global.nc.u32 	%r105, [%rd63];
	cvt.u64.u32 	%rd3, %r105;
	add.s32 	%r5, %r102, %r101;
	mul.lo.s32 	%r6, %r5, %r101;
	mul.lo.s32 	%r7, %r6, %r1;
	mul.wide.u32 	%rd64, %r7, 4;
	add.s64 	%rd4, %rd61, %rd64;
	setp.ge.u32 	%p2, %r4, %r6;
	@%p2 bra 	$L__BB6_7;
	add.s32 	%r106, %r4, 256;
	max.u32 	%r107, %r6, %r106;
	not.b32 	%r108, %r2;
	add.s32 	%r109, %r107, %r108;
	sub.s32 	%r8, %r109, %r3;
	and.b32  	%r110, %r8, 768;
	setp.eq.s32 	%p3, %r110, 768;
	mov.u32 	%r296, %r4;
	@%p3 bra 	$L__BB6_5;
	shr.u32 	%r112, %r8, 8;
	add.s32 	%r113, %r112, 1;
	and.b32  	%r9, %r113, 3;
	mov.b32 	%r295, 0;
	mov.u32 	%r296, %r4;
$L__BB6_4:
	.pragma "nounroll";
	add.s32 	%r114, %r296, %r7;
	mul.wide.u32 	%rd65, %r114, 4;
	add.s64 	%rd66, %rd1, %rd65;
	ld.global.nc.u32 	%r115, [%rd66];
	mul.wide.u32 	%rd67, %r296, 4;
	add.s64 	%rd68, %rd4, %rd67;
	st.global.u32 	[%rd68], %r115;
	add.s32 	%r296, %r296, 256;
	add.s32 	%r295, %r295, 1;
	setp.ne.s32 	%p4, %r295, %r9;
	@%p4 bra 	$L__BB6_4;
$L__BB6_5:
	setp.lt.u32 	%p5, %r8, 768;
	@%p5 bra 	$L__BB6_7;
$L__BB6_6:
	add.s32 	%r116, %r296, %r7;
	mul.wide.u32 	%rd69, %r116, 4;
	add.s64 	%rd70, %rd1, %rd69;
	ld.global.nc.u32 	%r117, [%rd70];
	mul.wide.u32 	%rd71, %r296, 4;
	add.s64 	%rd72, %rd4, %rd71;
	st.global.u32 	[%rd72], %r117;
	add.s32 	%r118, %r296, 256;
	add.s32 	%r119, %r116, 256;
	mul.wide.u32 	%rd73, %r119, 4;
	add.s64 	%rd74, %rd1, %rd73;
	ld.global.nc.u32 	%r120, [%rd74];
	mul.wide.u32 	%rd75, %r118, 4;
	add.s64 	%rd76, %rd4, %rd75;
	st.global.u32 	[%rd76], %r120;
	add.s32 	%r121, %r296, 512;
	add.s32 	%r122, %r116, 512;
	mul.wide.u32 	%rd77, %r122, 4;
	add.s64 	%rd78, %rd1, %rd77;
	ld.global.nc.u32 	%r123, [%rd78];
	mul.wide.u32 	%rd79, %r121, 4;
	add.s64 	%rd80, %rd4, %rd79;
	st.global.u32 	[%rd80], %r123;
	add.s32 	%r124, %r296, 768;
	add.s32 	%r125, %r116, 768;
	mul.wide.u32 	%rd81, %r125, 4;
	add.s64 	%rd82, %rd1, %rd81;
	ld.global.nc.u32 	%r126, [%rd82];
	mul.wide.u32 	%rd83, %r124, 4;
	add.s64 	%rd84, %rd4, %rd83;
	st.global.u32 	[%rd84], %r126;
	add.s32 	%r296, %r296, 1024;
	setp.lt.u32 	%p6, %r296, %r6;
	@%p6 bra 	$L__BB6_6;
$L__BB6_7:
	bar.sync 	0;
	setp.ne.s32 	%p7, %r4, 0;
	@%p7 bra 	$L__BB6_9;
	mov.b16 	%rs5, 0;
	st.shared.u8 	[_ZZ29modular_solve_multi_rhs_tiledE11is_singular], %rs5;
$L__BB6_9:
	bar.sync 	0;
	setp.eq.s32 	%p8, %r101, 0;
	ld.shared.u8 	%rs13, [_ZZ29modular_solve_multi_rhs_tiledE11is_singular];
	setp.ne.s16 	%p9, %rs13, 0;
	or.pred  	%p10, %p8, %p9;
	@%p10 bra 	$L__BB6_76;
	cvt.u32.u64 	%r128, %rd3;
	add.s32 	%r17, %r128, -2;
	add.s32 	%r18, %r4, 256;
	max.u32 	%r129, %r18, %r5;
	not.b32 	%r130, %r2;
	add.s32 	%r131, %r129, %r130;
	sub.s32 	%r19, %r131, %r3;
	shr.u32 	%r132, %r19, 8;
	add.s32 	%r133, %r132, 1;
	and.b32  	%r20, %r133, 3;
	mov.b32 	%r298, 0;
$L__BB6_11:
	setp.ne.s32 	%p11, %r4, 0;
	@%p11 bra 	$L__BB6_29;
	mov.u32 	%r299, %r298;
$L__BB6_13:
	mad.lo.s32 	%r134, %r299, %r5, %r298;
	mul.wide.u32 	%rd85, %r134, 4;
	add.s64 	%rd86, %rd4, %rd85;
	ld.global.u32 	%r135, [%rd86];
	setp.ne.s32 	%p12, %r135, 0;
	mov.u32 	%r300, %r299;
	@%p12 bra 	$L__BB6_15;
	add.s32 	%r299, %r299, 1;
	setp.ne.s32 	%p13, %r299, %r101;
	mov.u32 	%r300, %r298;
	@%p13 bra 	$L__BB6_13;
$L__BB6_15:
	st.shared.u32 	[_ZZ29modular_solve_multi_rhs_tiledE16pivot_row_shared], %r300;
	mad.lo.s32 	%r136, %r300, %r5, %r298;
	mul.wide.u32 	%rd87, %r136, 4;
	add.s64 	%rd88, %rd4, %rd87;
	ld.global.u32 	%r25, [%rd88];
	setp.ne.s32 	%p14, %r25, 0;
	@%p14 bra 	$L__BB6_17;
	mov.b16 	%rs8, 1;
	st.shared.u8 	[_ZZ29modular_solve_multi_rhs_tiledE11is_singular], %rs8;
	bra.uni 	$L__BB6_29;
$L__BB6_17:
	setp.eq.s32 	%p15, %r17, 0;
	mov.b32 	%r302, 1;
	@%p15 bra 	$L__BB6_28;
	cvt.u32.u64 	%r138, %rd3;
	rem.u32 	%r139, %r25, %r138;
	cvt.u64.u32 	%rd194, %r139;
	mov.b64 	%rd196, 1;
	mov.u32 	%r301, %r17;
$L__BB6_19:
	and.b32  	%r140, %r301, 1;
	setp.eq.b32 	%p16, %r140, 1;
	not.pred 	%p17, %p16;
	@%p17 bra 	$L__BB6_23;
	mul.lo.s64 	%rd8, %rd194, %rd196;
	and.b64  	%rd90, %rd8, -4294967296;
	setp.ne.s64 	%p18, %rd90, 0;
	@%p18 bra 	$L__BB6_22;
	cvt.u32.u64 	%r142, %rd8;
	rem.u32 	%r143, %r142, %r138;
	cvt.u64.u32 	%rd196, %r143;
	bra.uni 	$L__BB6_23;
$L__BB6_22:
	rem.u64 	%rd196, %rd8, %rd3;
$L__BB6_23:
	mul.lo.s64 	%rd12, %rd194, %rd194;
	and.b64  	%rd91, %rd12, -4294967296;
	setp.ne.s64 	%p19, %rd91, 0;
	@%p19 bra 	$L__BB6_25;
	cvt.u32.u64 	%r145, %rd12;
	rem.u32 	%r146, %r145, %r138;
	cvt.u64.u32 	%rd194, %r146;
	bra.uni 	$L__BB6_26;
$L__BB6_25:
	rem.u64 	%rd194, %rd12, %rd3;
$L__BB6_26:
	shr.u32 	%r27, %r301, 1;
	setp.gt.u32 	%p20, %r301, 1;
	mov.u32 	%r301, %r27;
	@%p20 bra 	$L__BB6_19;
	cvt.u32.u64 	%r302, %rd196;
$L__BB6_28:
	st.shared.u32 	[_ZZ29modular_solve_multi_rhs_tiledE16pivot_inv_shared], %r302;
$L__BB6_29:
	bar.sync 	0;
	ld.shared.u8 	%rs13, [_ZZ29modular_solve_multi_rhs_tiledE11is_singular];
	setp.ne.s16 	%p21, %rs13, 0;
	@%p21 bra 	$L__BB6_76;
	setp.ge.u32 	%p22, %r4, %r5;
	ld.shared.u32 	%r30, [_ZZ29modular_solve_multi_rhs_tiledE16pivot_row_shared];
	setp.eq.s32 	%p23, %r30, %r298;
	or.pred  	%p24, %p23, %p22;
	@%p24 bra 	$L__BB6_38;
	setp.eq.s32 	%p25, %r20, 0;
	mul.lo.s32 	%r31, %r298, %r5;
	mul.lo.s32 	%r32, %r30, %r5;
	mov.u32 	%r303, %r4;
	@%p25 bra 	$L__BB6_35;
	setp.eq.s32 	%p26, %r20, 1;
	add.s32 	%r33, %r4, %r31;
	mul.wide.u32 	%rd92, %r33, 4;
	add.s64 	%rd93, %rd4, %rd92;
	ld.global.u32 	%r147, [%rd93];
	add.s32 	%r34, %r32, %r4;
	mul.wide.u32 	%rd94, %r34, 4;
	add.s64 	%rd95, %rd4, %rd94;
	ld.global.u32 	%r148, [%rd95];
	st.global.u32 	[%rd93], %r148;
	st.global.u32 	[%rd95], %r147;
	mov.u32 	%r303, %r18;
	@%p26 bra 	$L__BB6_35;
	add.s32 	%r303, %r4, 512;
	setp.eq.s32 	%p27, %r20, 2;
	add.s32 	%r149, %r33, 256;
	mul.wide.u32 	%rd96, %r149, 4;
	add.s64 	%rd97, %rd4, %rd96;
	ld.global.u32 	%r150, [%rd97];
	add.s32 	%r151, %r34, 256;
	mul.wide.u32 	%rd98, %r151, 4;
	add.s64 	%rd99, %rd4, %rd98;
	ld.global.u32 	%r152, [%rd99];
	st.global.u32 	[%rd97], %r152;
	st.global.u32 	[%rd99], %r150;
	@%p27 bra 	$L__BB6_35;
	add.s32 	%r303, %r4, 768;
	add.s32 	%r153, %r33, 512;
	mul.wide.u32 	%rd100, %r153, 4;
	add.s64 	%rd101, %rd4, %rd100;
	ld.global.u32 	%r154, [%rd101];
	add.s32 	%r155, %r34, 512;
	mul.wide.u32 	%rd102, %r155, 4;
	add.s64 	%rd103, %rd4, %rd102;
	ld.global.u32 	%r156, [%rd103];
	st.global.u32 	[%rd101], %r156;
	st.global.u32 	[%rd103], %r154;
$L__BB6_35:
	setp.lt.u32 	%p28, %r19, 768;
	@%p28 bra 	$L__BB6_38;
	add.s32 	%r306, %r303, 512;
	add.s32 	%r305, %r303, %r32;
	add.s32 	%r304, %r303, %r31;
$L__BB6_37:
	mul.wide.u32 	%rd104, %r304, 4;
	add.s64 	%rd105, %rd4, %rd104;
	ld.global.u32 	%r157, [%rd105];
	mul.wide.u32 	%rd106, %r305, 4;
	add.s64 	%rd107, %rd4, %rd106;
	ld.global.u32 	%r158, [%rd107];
	st.global.u32 	[%rd105], %r158;
	st.global.u32 	[%rd107], %r157;
	add.s32 	%r159, %r304, 256;
	mul.wide.u32 	%rd108, %r159, 4;
	add.s64 	%rd109, %rd4, %rd108;
	ld.global.u32 	%r160, [%rd109];
	add.s32 	%r161, %r305, 256;
	mul.wide.u32 	%rd110, %r161, 4;
	add.s64 	%rd111, %rd4, %rd110;
	ld.global.u32 	%r162, [%rd111];
	st.global.u32 	[%rd109], %r162;
	st.global.u32 	[%rd111], %r160;
	add.s32 	%r163, %r304, 512;
	mul.wide.u32 	%rd112, %r163, 4;
	add.s64 	%rd113, %rd4, %rd112;
	ld.global.u32 	%r164, [%rd113];
	add.s32 	%r165, %r305, 512;
	mul.wide.u32 	%rd114, %r165, 4;
	add.s64 	%rd115, %rd4, %rd114;
	ld.global.u32 	%r166, [%rd115];
	st.global.u32 	[%rd113], %r166;
	st.global.u32 	[%rd115], %r164;
	add.s32 	%r167, %r304, 768;
	mul.wide.u32 	%rd116, %r167, 4;
	add.s64 	%rd117, %rd4, %rd116;
	ld.global.u32 	%r168, [%rd117];
	add.s32 	%r169, %r305, 768;
	mul.wide.u32 	%rd118, %r169, 4;
	add.s64 	%rd119, %rd4, %rd118;
	ld.global.u32 	%r170, [%rd119];
	st.global.u32 	[%rd117], %r170;
	st.global.u32 	[%rd119], %r168;
	add.s32 	%r44, %r306, 1024;
	add.s32 	%r171, %r306, 512;
	add.s32 	%r305, %r305, 1024;
	add.s32 	%r304, %r304, 1024;
	setp.lt.u32 	%p29, %r171, %r5;
	mov.u32 	%r306, %r44;
	@%p29 bra 	$L__BB6_37;
$L__BB6_38:
	setp.ge.u32 	%p30, %r4, %r5;
	bar.sync 	0;
	@%p30 bra 	$L__BB6_66;
	setp.eq.s32 	%p31, %r20, 0;
	mul.lo.s32 	%r47, %r298, %r5;
	ld.shared.u32 	%r48, [_ZZ29modular_solve_multi_rhs_tiledE16pivot_inv_shared];
	mov.u32 	%r307, %r4;
	@%p31 bra 	$L__BB6_52;
	add.s32 	%r49, %r4, %r47;
	mul.wide.u32 	%rd120, %r49, 4;
	add.s64 	%rd16, %rd4, %rd120;
	ld.global.u32 	%r172, [%rd16];
	mul.wide.u32 	%rd17, %r48, %r172;
	and.b64  	%rd121, %rd17, -4294967296;
	setp.ne.s64 	%p32, %rd121, 0;
	@%p32 bra 	$L__BB6_42;
	cvt.u32.u64 	%r173, %rd3;
	cvt.u32.u64 	%r174, %rd17;
	rem.u32 	%r175, %r174, %r173;
	cvt.u64.u32 	%rd198, %r175;
	bra.uni 	$L__BB6_43;
$L__BB6_42:
	rem.u64 	%rd198, %rd17, %rd3;
$L__BB6_43:
	setp.eq.s32 	%p33, %r20, 1;
	st.global.u32 	[%rd16], %rd198;
	mov.u32 	%r307, %r18;
	@%p33 bra 	$L__BB6_52;
	add.s32 	%r176, %r49, 256;
	mul.wide.u32 	%rd122, %r176, 4;
	add.s64 	%rd21, %rd4, %rd122;
	ld.global.u32 	%r177, [%rd21];
	mul.wide.u32 	%rd22, %r48, %r177;
	and.b64  	%rd123, %rd22, -4294967296;
	setp.ne.s64 	%p34, %rd123, 0;
	@%p34 bra 	$L__BB6_46;
	cvt.u32.u64 	%r178, %rd3;
	cvt.u32.u64 	%r179, %rd22;
	rem.u32 	%r180, %r179, %r178;
	cvt.u64.u32 	%rd199, %r180;
	bra.uni 	$L__BB6_47;
$L__BB6_46:
	rem.u64 	%rd199, %rd22, %rd3;
$L__BB6_47:
	add.s32 	%r307, %r4, 512;
	setp.eq.s32 	%p35, %r20, 2;
	st.global.u32 	[%rd21], %rd199;
	@%p35 bra 	$L__BB6_52;
	add.s32 	%r181, %r49, 512;
	mul.wide.u32 	%rd124, %r181, 4;
	add.s64 	%rd26, %rd4, %rd124;
	ld.global.u32 	%r182, [%rd26];
	mul.wide.u32 	%rd27, %r48, %r182;
	and.b64  	%rd125, %rd27, -4294967296;
	setp.ne.s64 	%p36, %rd125, 0;
	@%p36 bra 	$L__BB6_50;
	cvt.u32.u64 	%r183, %rd3;
	cvt.u32.u64 	%r184, %rd27;
	rem.u32 	%r185, %r184, %r183;
	cvt.u64.u32 	%rd200, %r185;
	bra.uni 	$L__BB6_51;
$L__BB6_50:
	rem.u64 	%rd200, %rd27, %rd3;
$L__BB6_51:
	add.s32 	%r307, %r4, 768;
	st.global.u32 	[%rd26], %rd200;
$L__BB6_52:
	setp.lt.u32 	%p37, %r19, 768;
	@%p37 bra 	$L__BB6_66;
$L__BB6_53:
	add.s32 	%r54, %r307, %r47;
	mul.wide.u32 	%rd126, %r54, 4;
	add.s64 	%rd31, %rd4, %rd126;
	ld.global.u32 	%r186, [%rd31];
	mul.wide.u32 	%rd32, %r48, %r186;
	and.b64  	%rd127, %rd32, -4294967296;
	setp.ne.s64 	%p38, %rd127, 0;
	@%p38 bra 	$L__BB6_55;
	cvt.u32.u64 	%r187, %rd3;
	cvt.u32.u64 	%r188, %rd32;
	rem.u32 	%r189, %r188, %r187;
	cvt.u64.u32 	%rd201, %r189;
	bra.uni 	$L__BB6_56;
$L__BB6_55:
	rem.u64 	%rd201, %rd32, %rd3;
$L__BB6_56:
	st.global.u32 	[%rd31], %rd201;
	add.s32 	%r190, %r54, 256;
	mul.wide.u32 	%rd128, %r190, 4;
	add.s64 	%rd36, %rd4, %rd128;
	ld.global.u32 	%r191, [%rd36];
	mul.wide.u32 	%rd37, %r48, %r191;
	and.b64  	%rd129, %rd37, -4294967296;
	setp.ne.s64 	%p39, %rd129, 0;
	@%p39 bra 	$L__BB6_58;
	cvt.u32.u64 	%r192, %rd3;
	cvt.u32.u64 	%r193, %rd37;
	rem.u32 	%r194, %r193, %r192;
	cvt.u64.u32 	%rd202, %r194;
	bra.uni 	$L__BB6_59;
$L__BB6_58:
	rem.u64 	%rd202, %rd37, %rd3;
$L__BB6_59:
	st.global.u32 	[%rd36], %rd202;
	add.s32 	%r195, %r54, 512;
	mul.wide.u32 	%rd130, %r195, 4;
	add.s64 	%rd41, %rd4, %rd130;
	ld.global.u32 	%r196, [%rd41];
	mul.wide.u32 	%rd42, %r48, %r196;
	and.b64  	%rd131, %rd42, -4294967296;
	setp.ne.s64 	%p40, %rd131, 0;
	@%p40 bra 	$L__BB6_61;
	cvt.u32.u64 	%r197, %rd3;
	cvt.u32.u64 	%r198, %rd42;
	rem.u32 	%r199, %r198, %r197;
	cvt.u64.u32 	%rd203, %r199;
	bra.uni 	$L__BB6_62;
$L__BB6_61:
	rem.u64 	%rd203, %rd42, %rd3;
$L__BB6_62:
	st.global.u32 	[%rd41], %rd203;
	add.s32 	%r200, %r54, 768;
	mul.wide.u32 	%rd132, %r200, 4;
	add.s64 	%rd46, %rd4, %rd132;
	ld.global.u32 	%r201, [%rd46];
	mul.wide.u32 	%rd47, %r48, %r201;
	and.b64  	%rd133, %rd47, -4294967296;
	setp.ne.s64 	%p41, %rd133, 0;
	@%p41 bra 	$L__BB6_64;
	cvt.u32.u64 	%r202, %rd3;
	cvt.u32.u64 	%r203, %rd47;
	rem.u32 	%r204, %r203, %r202;
	cvt.u64.u32 	%rd204, %r204;
	bra.uni 	$L__BB6_65;
$L__BB6_64:
	rem.u64 	%rd204, %rd47, %rd3;
$L__BB6_65:
	st.global.u32 	[%rd46], %rd204;
	add.s32 	%r307, %r307, 1024;
	setp.lt.u32 	%p42, %r307, %r5;
	@%p42 bra 	$L__BB6_53;
$L__BB6_66:
	bar.sync 	0;
	add.s32 	%r56, %r298, %r4;
	mul.lo.s32 	%r57, %r298, %r5;
	mov.b32 	%r309, 0;
$L__BB6_67:
	setp.eq.s32 	%p43, %r309, %r298;
	@%p43 bra 	$L__BB6_74;
	setp.ge.u32 	%p44, %r56, %r5;
	mul.lo.s32 	%r59, %r309, %r5;
	add.s32 	%r206, %r59, %r298;
	mul.wide.u32 	%rd134, %r206, 4;
	add.s64 	%rd135, %rd4, %rd134;
	ld.global.u32 	%r60, [%rd135];
	setp.eq.s32 	%p45, %r60, 0;
	or.pred  	%p46, %p45, %p44;
	@%p46 bra 	$L__BB6_74;
	mov.u32 	%r310, %r56;
$L__BB6_70:
	add.s32 	%r207, %r310, %r57;
	mul.wide.u32 	%rd136, %r207, 4;
	add.s64 	%rd137, %rd4, %rd136;
	ld.global.u32 	%r208, [%rd137];
	mul.wide.u32 	%rd51, %r208, %r60;
	and.b64  	%rd138, %rd51, -4294967296;
	setp.ne.s64 	%p47, %rd138, 0;
	@%p47 bra 	$L__BB6_72;
	cvt.u32.u64 	%r209, %rd3;
	cvt.u32.u64 	%r210, %rd51;
	rem.u32 	%r211, %r210, %r209;
	cvt.u64.u32 	%rd205, %r211;
	bra.uni 	$L__BB6_73;
$L__BB6_72:
	rem.u64 	%rd205, %rd51, %rd3;
$L__BB6_73:
	cvt.u32.u64 	%r212, %rd3;
	cvt.u32.u64 	%r213, %rd205;
	add.s32 	%r214, %r310, %r59;
	mul.wide.u32 	%rd139, %r214, 4;
	add.s64 	%rd140, %rd4, %rd139;
	ld.global.u32 	%r215, [%rd140];
	setp.lt.u32 	%p48, %r215, %r213;
	sub.s32 	%r216, %r215, %r213;
	selp.b32 	%r217, %r212, 0, %p48;
	add.s32 	%r218, %r216, %r217;
	st.global.u32 	[%rd140], %r218;
	add.s32 	%r310, %r310, 256;
	setp.lt.u32 	%p49, %r310, %r5;
	@%p49 bra 	$L__BB6_70;
$L__BB6_74:
	bar.sync 	0;
	add.s32 	%r309, %r309, 1;
	setp.ne.s32 	%p50, %r309, %r101;
	@%p50 bra 	$L__BB6_67;
	add.s32 	%r298, %r298, 1;
	setp.lt.u32 	%p51, %r298, %r101;
	ld.shared.u8 	%rs13, [_ZZ29modular_solve_multi_rhs_tiledE11is_singular];
	setp.eq.s16 	%p52, %rs13, 0;
	and.pred  	%p53, %p51, %p52;
	@%p53 bra 	$L__BB6_11;
$L__BB6_76:
	mul.lo.s32 	%r219, %r101, %r1;
	mul.lo.s32 	%r65, %r219, %r102;
	mul.lo.s32 	%r66, %r102, %r101;
	setp.ge.u32 	%p54, %r4, %r66;
	@%p54 bra 	$L__BB6_96;
	setp.ne.s16 	%p55, %rs13, 0;
	@%p55 bra 	$L__BB6_84;
	add.s32 	%r247, %r4, 256;
	max.u32 	%r248, %r66, %r247;
	not.b32 	%r249, %r2;
	add.s32 	%r250, %r248, %r249;
	sub.s32 	%r67, %r250, %r3;
	and.b32  	%r251, %r67, 768;
	setp.eq.s32 	%p63, %r251, 768;
	mov.u32 	%r314, %r4;
	@%p63 bra 	$L__BB6_81;
	add.s32 	%r252, %r2, %r65;
	add.s32 	%r312, %r252, %r3;
	shr.u32 	%r253, %r67, 8;
	add.s32 	%r254, %r253, 1;
	and.b32  	%r255, %r254, 3;
	neg.s32 	%r311, %r255;
	mov.u32 	%r314, %r4;
$L__BB6_80:
	.pragma "nounroll";
	div.u32 	%r256, %r314, %r101;
	mul.lo.s32 	%r257, %r256, %r101;
	sub.s32 	%r258, %r314, %r257;
	add.s32 	%r259, %r256, %r101;
	mad.lo.s32 	%r260, %r258, %r5, %r259;
	mul.wide.u32 	%rd171, %r260, 4;
	add.s64 	%rd172, %rd4, %rd171;
	ld.global.u32 	%r261, [%rd172];
	mul.wide.u32 	%rd173, %r312, 4;
	add.s64 	%rd174, %rd2, %rd173;
	st.global.u32 	[%rd174], %r261;
	add.s32 	%r314, %r314, 256;
	add.s32 	%r312, %r312, 256;
	add.s32 	%r311, %r311, 1;
	setp.ne.s32 	%p64, %r311, 0;
	@%p64 bra 	$L__BB6_80;
$L__BB6_81:
	setp.lt.u32 	%p65, %r67, 768;
	@%p65 bra 	$L__BB6_96;
	add.s32 	%r316, %r314, 512;
	add.s32 	%r315, %r314, %r65;
$L__BB6_83:
	add.s32 	%r262, %r316, -512;
	div.u32 	%r263, %r262, %r101;
	mul.lo.s32 	%r264, %r263, %r101;
	sub.s32 	%r265, %r262, %r264;
	add.s32 	%r266, %r263, %r101;
	mad.lo.s32 	%r267, %r265, %r5, %r266;
	mul.wide.u32 	%rd175, %r267, 4;
	add.s64 	%rd176, %rd4, %rd175;
	ld.global.u32 	%r268, [%rd176];
	mul.wide.u32 	%rd177, %r315, 4;
	add.s64 	%rd178, %rd2, %rd177;
	st.global.u32 	[%rd178], %r268;
	add.s32 	%r269, %r316, -256;
	div.u32 	%r270, %r269, %r101;
	mul.lo.s32 	%r271, %r270, %r101;
	sub.s32 	%r272, %r269, %r271;
	add.s32 	%r273, %r270, %r101;
	mad.lo.s32 	%r274, %r272, %r5, %r273;
	mul.wide.u32 	%rd179, %r274, 4;
	add.s64 	%rd180, %rd4, %rd179;
	ld.global.u32 	%r275, [%rd180];
	add.s32 	%r276, %r315, 256;
	mul.wide.u32 	%rd181, %r276, 4;
	add.s64 	%rd182, %rd2, %rd181;
	st.global.u32 	[%rd182], %r275;
	add.s32 	%r277, %r316, 256;
	div.u32 	%r278, %r316, %r101;
	mul.lo.s32 	%r279, %r278, %r101;
	sub.s32 	%r280, %r316, %r279;
	add.s32 	%r281, %r278, %r101;
	mad.lo.s32 	%r282, %r280, %r5, %r281;
	mul.wide.u32 	%rd183, %r282, 4;
	add.s64 	%rd184, %rd4, %rd183;
	ld.global.u32 	%r283, [%rd184];
	add.s32 	%r284, %r315, 512;
	mul.wide.u32 	%rd185, %r284, 4;
	add.s64 	%rd186, %rd2, %rd185;
	st.global.u32 	[%rd186], %r283;
	div.u32 	%r285, %r277, %r101;
	mul.lo.s32 	%r286, %r285, %r101;
	sub.s32 	%r287, %r277, %r286;
	add.s32 	%r288, %r285, %r101;
	mad.lo.s32 	%r289, %r287, %r5, %r288;
	mul.wide.u32 	%rd187, %r289, 4;
	add.s64 	%rd188, %rd4, %rd187;
	ld.global.u32 	%r290, [%rd188];
	add.s32 	%r291, %r315, 768;
	mul.wide.u32 	%rd189, %r291, 4;
	add.s64 	%rd190, %rd2, %rd189;
	st.global.u32 	[%rd190], %r290;
	add.s32 	%r81, %r316, 1024;
	add.s32 	%r292, %r316, 512;
	add.s32 	%r315, %r315, 1024;
	setp.lt.u32 	%p66, %r292, %r66;
	mov.u32 	%r316, %r81;
	@%p66 bra 	$L__BB6_83;
	bra.uni 	$L__BB6_96;
$L__BB6_84:
	add.s32 	%r220, %r4, 256;
	max.u32 	%r221, %r66, %r220;
	not.b32 	%r222, %r2;
	add.s32 	%r223, %r221, %r222;
	sub.s32 	%r83, %r223, %r3;
	shr.u32 	%r224, %r83, 8;
	add.s32 	%r84, %r224, 1;
	and.b32  	%r85, %r84, 7;
	setp.lt.u32 	%p56, %r83, 1792;
	mov.u32 	%r321, %r4;
	@%p56 bra 	$L__BB6_88;
	add.s32 	%r319, %r4, 1024;
	add.s32 	%r225, %r2, %r65;
	add.s32 	%r318, %r225, %r3;
	and.b32  	%r226, %r84, 33554424;
	neg.s32 	%r317, %r226;
$L__BB6_86:
	.pragma "nounroll";
	mul.wide.u32 	%rd141, %r318, 4;
	add.s64 	%rd142, %rd2, %rd141;
	mov.b32 	%r227, 0;
	st.global.u32 	[%rd142], %r227;
	add.s32 	%r228, %r318, 256;
	mul.wide.u32 	%rd143, %r228, 4;
	add.s64 	%rd144, %rd2, %rd143;
	st.global.u32 	[%rd144], %r227;
	add.s32 	%r229, %r318, 512;
	mul.wide.u32 	%rd145, %r229, 4;
	add.s64 	%rd146, %rd2, %rd145;
	st.global.u32 	[%rd146], %r227;
	add.s32 	%r230, %r318, 768;
	mul.wide.u32 	%rd147, %r230, 4;
	add.s64 	%rd148, %rd2, %rd147;
	st.global.u32 	[%rd148], %r227;
	add.s32 	%r231, %r318, 1024;
	mul.wide.u32 	%rd149, %r231, 4;
	add.s64 	%rd150, %rd2, %rd149;
	st.global.u32 	[%rd150], %r227;
	add.s32 	%r232, %r318, 1280;
	mul.wide.u32 	%rd151, %r232, 4;
	add.s64 	%rd152, %rd2, %rd151;
	st.global.u32 	[%rd152], %r227;
	add.s32 	%r233, %r318, 1536;
	mul.wide.u32 	%rd153, %r233, 4;
	add.s64 	%rd154, %rd2, %rd153;
	st.global.u32 	[%rd154], %r227;
	add.s32 	%r234, %r318, 1792;
	mul.wide.u32 	%rd155, %r234, 4;
	add.s64 	%rd156, %rd2, %rd155;
	st.global.u32 	[%rd156], %r227;
	add.s32 	%r319, %r319, 2048;
	add.s32 	%r318, %r318, 2048;
	add.s32 	%r317, %r317, 8;
	setp.ne.s32 	%p57, %r317, 0;
	@%p57 bra 	$L__BB6_86;
	add.s32 	%r321, %r319, -1024;
$L__BB6_88:
	setp.eq.s32 	%p58, %r85, 0;
	@%p58 bra 	$L__BB6_96;
	setp.lt.u32 	%p59, %r85, 4;
	@%p59 bra 	$L__BB6_91;
	add.s32 	%r235, %r321, %r65;
	mul.wide.u32 	%rd157, %r235, 4;
	add.s64 	%rd158, %rd2, %rd157;
	mov.b32 	%r236, 0;
	st.global.u32 	[%rd158], %r236;
	add.s32 	%r237, %r235, 256;
	mul.wide.u32 	%rd159, %r237, 4;
	add.s64 	%rd160, %rd2, %rd159;
	st.global.u32 	[%rd160], %r236;
	add.s32 	%r238, %r235, 512;
	mul.wide.u32 	%rd161, %r238, 4;
	add.s64 	%rd162, %rd2, %rd161;
	st.global.u32 	[%rd162], %r236;
	add.s32 	%r239, %r235, 768;
	mul.wide.u32 	%rd163, %r239, 4;
	add.s64 	%rd164, %rd2, %rd163;
	st.global.u32 	[%rd164], %r236;
	add.s32 	%r321, %r321, 1024;
$L__BB6_91:
	and.b32  	%r240, %r84, 3;
	setp.eq.s32 	%p60, %r240, 0;
	@%p60 bra 	$L__BB6_96;
	setp.eq.s32 	%p61, %r240, 1;
	@%p61 bra 	$L__BB6_94;
	add.s32 	%r241, %r321, %r65;
	mul.wide.u32 	%rd165, %r241, 4;
	add.s64 	%rd166, %rd2, %rd165;
	mov.b32 	%r242, 0;
	st.global.u32 	[%rd166], %r242;
	add.s32 	%r243, %r241, 256;
	mul.wide.u32 	%rd167, %r243, 4;
	add.s64 	%rd168, %rd2, %rd167;
	st.global.u32 	[%rd168], %r242;
	add.s32 	%r321, %r321, 512;
$L__BB6_94:
	and.b32  	%r244, %r83, 256;
	setp.ne.s32 	%p62, %r244, 0;
	@%p62 bra 	$L__BB6_96;
	add.s32 	%r245, %r321, %r65;
	mul.wide.u32 	%rd169, %r245, 4;
	add.s64 	%rd170, %rd2, %rd169;
	mov.b32 	%r246, 0;
	st.global.u32 	[%rd170], %r246;
$L__BB6_96:
	setp.ne.s32 	%p67, %r4, 0;
	@%p67 bra 	$L__BB6_98;
	setp.ne.s16 	%p68, %rs13, 0;
	selp.u32 	%r293, 1, 0, %p68;
	cvta.to.global.u64 	%rd191, %rd56;
	mul.wide.u32 	%rd192, %r1, 4;
	add.s64 	%rd193, %rd191, %rd192;
	st.global.u32 	[%rd193], %r293;
$L__BB6_98:
	ret;

}
	// .globl	sparse_matvec_csr
.visible .entry sparse_matvec_csr(
	.param .u64 .ptr .align 1 sparse_matvec_csr_param_0,
	.param .u64 .ptr .align 1 sparse_matvec_csr_param_1,
	.param .u64 .ptr .align 1 sparse_matvec_csr_param_2,
	.param .u64 .ptr .align 1 sparse_matvec_csr_param_3,
	.param .u64 .ptr .align 1 sparse_matvec_csr_param_4,
	.param .u64 .ptr .align 1 sparse_matvec_csr_param_5,
	.param .u32 sparse_matvec_csr_param_6,
	.param .u32 sparse_matvec_csr_param_7,
	.param .u32 sparse_matvec_csr_param_8
)
{
	.reg .pred 	%p<12>;
	.reg .b32 	%r<115>;
	.reg .b64 	%rd<147>;

	ld.param.u64 	%rd20, [sparse_matvec_csr_param_0];
	ld.param.u64 	%rd23, [sparse_matvec_csr_param_1];
	ld.param.u64 	%rd24, [sparse_matvec_csr_param_2];
	ld.param.u64 	%rd25, [sparse_matvec_csr_param_3];
	ld.param.u64 	%rd21, [sparse_matvec_csr_param_4];
	ld.param.u64 	%rd22, [sparse_matvec_csr_param_5];
	ld.param.u32 	%r21, [sparse_matvec_csr_param_6];
	ld.param.u32 	%r20, [sparse_matvec_csr_param_7];
	ld.param.u32 	%r22, [sparse_matvec_csr_param_8];
	cvta.to.global.u64 	%rd1, %rd25;
	cvta.to.global.u64 	%rd2, %rd24;
	cvta.to.global.u64 	%rd3, %rd23;
	mov.u32 	%r23, %ctaid.x;
	mov.u32 	%r24, %ntid.x;
	mov.u32 	%r25, %tid.x;
	mad.lo.s32 	%r1, %r23, %r24, %r25;
	div.u32 	%r2, %r1, %r21;
	mul.lo.s32 	%r3, %r2, %r21;
	setp.ge.u32 	%p1, %r2, %r22;
	@%p1 bra 	$L__BB7_17;
	sub.s32 	%r26, %r1, %r3;
	cvta.to.global.u64 	%rd27, %rd22;
	cvta.to.global.u64 	%rd28, %rd20;
	mul.wide.u32 	%rd29, %r2, 4;
	add.s64 	%rd30, %rd27, %rd29;
	ld.global.nc.u32 	%r27, [%rd30];
	cvt.u64.u32 	%rd4, %r27;
	mul.wide.u32 	%rd31, %r26, 4;
	add.s64 	%rd32, %rd28, %rd31;
	ld.global.nc.u32 	%r112, [%rd32];
	add.s32 	%r28, %r26, 1;
	mul.wide.u32 	%rd33, %r28, 4;
	add.s64 	%rd34, %rd28, %rd33;
	ld.global.nc.u32 	%r5, [%rd34];
	setp.ge.u32 	%p2, %r112, %r5;
	mov.b64 	%rd145, 0;
	@%p2 bra 	$L__BB7_13;
	mul.lo.s32 	%r6, %r2, %r20;
	sub.s32 	%r7, %r5, %r112;
	and.b32  	%r8, %r7, 7;
	sub.s32 	%r29, %r112, %r5;
	setp.gt.u32 	%p3, %r29, -8;
	mov.b64 	%rd145, 0;
	@%p3 bra 	$L__BB7_5;
	and.b32  	%r30, %r7, -8;
	neg.s32 	%r110, %r30;
	mov.b64 	%rd145, 0;
$L__BB7_4:
	.pragma "nounroll";
	mul.wide.u32 	%rd38, %r112, 4;
	add.s64 	%rd39, %rd3, %rd38;
	ld.global.nc.u32 	%r31, [%rd39];
	add.s32 	%r32, %r112, %r6;
	mul.wide.u32 	%rd40, %r32, 4;
	add.s64 	%rd41, %rd2, %rd40;
	ld.global.nc.u32 	%r33, [%rd41];
	add.s32 	%r34, %r31, %r3;
	mul.wide.u32 	%rd42, %r34, 4;
	add.s64 	%rd43, %rd1, %rd42;
	ld.global.nc.u32 	%r35, [%rd43];
	mul.wide.u32 	%rd44, %r35, %r33;
	add.s64 	%rd45, %rd44, %rd145;
	ld.global.nc.u32 	%r36, [%rd39+4];
	add.s32 	%r37, %r32, 1;
	mul.wide.u32 	%rd46, %r37, 4;
	add.s64 	%rd47, %rd2, %rd46;
	ld.global.nc.u32 	%r38, [%rd47];
	add.s32 	%r39, %r36, %r3;
	mul.wide.u32 	%rd48, %r39, 4;
	add.s64 	%rd49, %rd1, %rd48;
	ld.global.nc.u32 	%r40, [%rd49];
	mul.wide.u32 	%rd50, %r40, %r38;
	add.s64 	%rd51, %rd50, %rd45;
	ld.global.nc.u32 	%r41, [%rd39+8];
	add.s32 	%r42, %r32, 2;
	mul.wide.u32 	%rd52, %r42, 4;
	add.s64 	%rd53, %rd2, %rd52;
	ld.global.nc.u32 	%r43, [%rd53];
	add.s32 	%r44, %r41, %r3;
	mul.wide.u32 	%rd54, %r44, 4;
	add.s64 	%rd55, %rd1, %rd54;
	ld.global.nc.u32 	%r45, [%rd55];
	mul.wide.u32 	%rd56, %r45, %r43;
	add.s64 	%rd57, %rd56, %rd51;
	ld.global.nc.u32 	%r46, [%rd39+12];
	add.s32 	%r47, %r32, 3;
	mul.wide.u32 	%rd58, %r47, 4;
	add.s64 	%rd59, %rd2, %rd58;
	ld.global.nc.u32 	%r48, [%rd59];
	add.s32 	%r49, %r46, %r3;
	mul.wide.u32 	%rd60, %r49, 4;
	add.s64 	%rd61, %rd1, %rd60;
	ld.global.nc.u32 	%r50, [%rd61];
	mul.wide.u32 	%rd62, %r50, %r48;
	add.s64 	%rd63, %rd62, %rd57;
	ld.global.nc.u32 	%r51, [%rd39+16];
	add.s32 	%r52, %r32, 4;
	mul.wide.u32 	%rd64, %r52, 4;
	add.s64 	%rd65, %rd2, %rd64;
	ld.global.nc.u32 	%r53, [%rd65];
	add.s32 	%r54, %r51, %r3;
	mul.wide.u32 	%rd66, %r54, 4;
	add.s64 	%rd67, %rd1, %rd66;
	ld.global.nc.u32 	%r55, [%rd67];
	mul.wide.u32 	%rd68, %r55, %r53;
	add.s64 	%rd69, %rd68, %rd63;
	ld.global.nc.u32 	%r56, [%rd39+20];
	add.s32 	%r57, %r32, 5;
	mul.wide.u32 	%rd70, %r57, 4;
	add.s64 	%rd71, %rd2, %rd70;
	ld.global.nc.u32 	%r58, [%rd71];
	add.s32 	%r59, %r56, %r3;
	mul.wide.u32 	%rd72, %r59, 4;
	add.s64 	%rd73, %rd1, %rd72;
	ld.global.nc.u32 	%r60, [%rd73];
	mul.wide.u32 	%rd74, %r60, %r58;
	add.s64 	%rd75, %rd74, %rd69;
	ld.global.nc.u32 	%r61, [%rd39+24];
	add.s32 	%r62, %r32, 6;
	mul.wide.u32 	%rd76, %r62, 4;
	add.s64 	%rd77, %rd2, %rd76;
	ld.global.nc.u32 	%r63, [%rd77];
	add.s32 	%r64, %r61, %r3;
	mul.wide.u32 	%rd78, %r64, 4;
	add.s64 	%rd79, %rd1, %rd78;
	ld.global.nc.u32 	%r65, [%rd79];
	mul.wide.u32 	%rd80, %r65, %r63;
	add.s64 	%rd81, %rd80, %rd75;
	ld.global.nc.u32 	%r66, [%rd39+28];
	add.s32 	%r67, %r32, 7;
	mul.wide.u32 	%rd82, %r67, 4;
	add.s64 	%rd83, %rd2, %rd82;
	ld.global.nc.u32 	%r68, [%rd83];
	add.s32 	%r69, %r66, %r3;
	mul.wide.u32 	%rd84, %r69, 4;
	add.s64 	%rd85, %rd1, %rd84;
	ld.global.nc.u32 	%r70, [%rd85];
	mul.wide.u32 	%rd86, %r70, %r68;
	add.s64 	%rd145, %rd86, %rd81;
	add.s32 	%r112, %r112, 8;
	add.s32 	%r110, %r110, 8;
	setp.ne.s32 	%p4, %r110, 0;
	@%p4 bra 	$L__BB7_4;
$L__BB7_5:
	setp.eq.s32 	%p5, %r8, 0;
	@%p5 bra 	$L__BB7_13;
	and.b32  	%r15, %r7, 3;
	setp.lt.u32 	%p6, %r8, 4;
	@%p6 bra 	$L__BB7_8;
	mul.wide.u32 	%rd88, %r112, 4;
	add.s64 	%rd89, %rd3, %rd88;
	ld.global.nc.u32 	%r71, [%rd89];
	add.s32 	%r72, %r112, %r6;
	mul.wide.u32 	%rd90, %r72, 4;
	add.s64 	%rd91, %rd2, %rd90;
	ld.global.nc.u32 	%r73, [%rd91];
	add.s32 	%r74, %r71, %r3;
	mul.wide.u32 	%rd92, %r74, 4;
	add.s64 	%rd93, %rd1, %rd92;
	ld.global.nc.u32 	%r75, [%rd93];
	mul.wide.u32 	%rd94, %r75, %r73;
	add.s64 	%rd95, %rd94, %rd145;
	ld.global.nc.u32 	%r76, [%rd89+4];
	add.s32 	%r77, %r72, 1;
	mul.wide.u32 	%rd96, %r77, 4;
	add.s64 	%rd97, %rd2, %rd96;
	ld.global.nc.u32 	%r78, [%rd97];
	add.s32 	%r79, %r76, %r3;
	mul.wide.u32 	%rd98, %r79, 4;
	add.s64 	%rd99, %rd1, %rd98;
	ld.global.nc.u32 	%r80, [%rd99];
	mul.wide.u32 	%rd100, %r80, %r78;
	add.s64 	%rd101, %rd100, %rd95;
	ld.global.nc.u32 	%r81, [%rd89+8];
	add.s32 	%r82, %r72, 2;
	mul.wide.u32 	%rd102, %r82, 4;
	add.s64 	%rd103, %rd2, %rd102;
	ld.global.nc.u32 	%r83, [%rd103];
	add.s32 	%r84, %r81, %r3;
	mul.wide.u32 	%rd104, %r84, 4;
	add.s64 	%rd105, %rd1, %rd104;
	ld.global.nc.u32 	%r85, [%rd105];
	mul.wide.u32 	%rd106, %r85, %r83;
	add.s64 	%rd107, %rd106, %rd101;
	ld.global.nc.u32 	%r86, [%rd89+12];
	add.s32 	%r87, %r72, 3;
	mul.wide.u32 	%rd108, %r87, 4;
	add.s64 	%rd109, %rd2, %rd108;
	ld.global.nc.u32 	%r88, [%rd109];
	add.s32 	%r89, %r86, %r3;
	mul.wide.u32 	%rd110, %r89, 4;
	add.s64 	%rd111, %rd1, %rd110;
	ld.global.nc.u32 	%r90, [%rd111];
	mul.wide.u32 	%rd112, %r90, %r88;
	add.s64 	%rd145, %rd112, %rd107;
	add.s32 	%r112, %r112, 4;
$L__BB7_8:
	setp.eq.s32 	%p7, %r15, 0;
	@%p7 bra 	$L__BB7_13;
	setp.eq.s32 	%p8, %r15, 1;
	@%p8 bra 	$L__BB7_11;
	mul.wide.u32 	%rd114, %r112, 4;
	add.s64 	%rd115, %rd3, %rd114;
	ld.global.nc.u32 	%r91, [%rd115];
	add.s32 	%r92, %r112, %r6;
	mul.wide.u32 	%rd116, %r92, 4;
	add.s64 	%rd117, %rd2, %rd116;
	ld.global.nc.u32 	%r93, [%rd117];
	add.s32 	%r94, %r91, %r3;
	mul.wide.u32 	%rd118, %r94, 4;
	add.s64 	%rd119, %rd1, %rd118;
	ld.global.nc.u32 	%r95, [%rd119];
	mul.wide.u32 	%rd120, %r95, %r93;
	add.s64 	%rd121, %rd120, %rd145;
	ld.global.nc.u32 	%r96, [%rd115+4];
	add.s32 	%r97, %r92, 1;
	mul.wide.u32 	%rd122, %r97, 4;
	add.s64 	%rd123, %rd2, %rd122;
	ld.global.nc.u32 	%r98, [%rd123];
	add.s32 	%r99, %r96, %r3;
	mul.wide.u32 	%rd124, %r99, 4;
	add.s64 	%rd125, %rd1, %rd124;
	ld.global.nc.u32 	%r100, [%rd125];
	mul.wide.u32 	%rd126, %r100, %r98;
	add.s64 	%rd145, %rd126, %rd121;
	add.s32 	%r112, %r112, 2;
$L__BB7_11:
	and.b32  	%r101, %r7, 1;
	setp.eq.b32 	%p9, %r101, 1;
	not.pred 	%p10, %p9;
	@%p10 bra 	$L__BB7_13;
	mul.wide.u32 	%rd127, %r112, 4;
	add.s64 	%rd128, %rd3, %rd127;
	ld.global.nc.u32 	%r102, [%rd128];
	add.s32 	%r103, %r112, %r6;
	mul.wide.u32 	%rd129, %r103, 4;
	add.s64 	%rd130, %rd2, %rd129;
	ld.global.nc.u32 	%r104, [%rd130];
	add.s32 	%r105, %r102, %r3;
	mul.wide.u32 	%rd131, %r105, 4;
	add.s64 	%rd132, %rd1, %rd131;
	ld.global.nc.u32 	%r106, [%rd132];
	mul.wide.u32 	%rd133, %r106, %r104;
	add.s64 	%rd145, %rd133, %rd145;
$L__BB7_13:
	and.b64  	%rd134, %rd145, -4294967296;
	setp.ne.s64 	%p11, %rd134, 0;
	@%p11 bra 	$L__BB7_15;
	cvt.u32.u64 	%r107, %rd4;
	cvt.u32.u64 	%r108, %rd145;
	rem.u32 	%r109, %r108, %r107;
	cvt.u64.u32 	%rd146, %r109;
	bra.uni 	$L__BB7_16;
$L__BB7_15:
	rem.u64 	%rd146, %rd145, %rd4;
$L__BB7_16:
	cvta.to.global.u64 	%rd135, %rd21;
	mul.wide.u32 	%rd136, %r1, 4;
	add.s64 	%rd137, %rd135, %rd136;
	st.global.u32 	[%rd137], %rd146;
$L__BB7_17:
	ret;

}
	// .globl	sparse_matvec_csr_single
.visible .entry sparse_matvec_csr_single(
	.param .u64 .ptr .align 1 sparse_matvec_csr_single_param_0,
	.param .u64 .ptr .align 1 sparse_matvec_csr_single_param_1,
	.param .u64 .ptr .align 1 sparse_matvec_csr_single_param_2,
	.param .u64 .ptr .align 1 sparse_matvec_csr_single_param_3,
	.param .u64 .ptr .align 1 sparse_matvec_csr_single_param_4,
	.param .u32 sparse_matvec_csr_single_param_5,
	.param .u32 sparse_matvec_csr_single_param_6
)
{
	.reg .pred 	%p<12>;
	.reg .b32 	%r<78>;
	.reg .b64 	%rd<122>;

	ld.param.u64 	%rd26, [sparse_matvec_csr_single_param_0];
	ld.param.u64 	%rd28, [sparse_matvec_csr_single_param_1];
	ld.param.u64 	%rd29, [sparse_matvec_csr_single_param_2];
	ld.param.u64 	%rd30, [sparse_matvec_csr_single_param_3];
	ld.param.u64 	%rd27, [sparse_matvec_csr_single_param_4];
	ld.param.u32 	%r17, [sparse_matvec_csr_single_param_5];
	ld.param.u32 	%r18, [sparse_matvec_csr_single_param_6];
	cvta.to.global.u64 	%rd1, %rd30;
	cvta.to.global.u64 	%rd2, %rd29;
	cvta.to.global.u64 	%rd3, %rd28;
	mov.u32 	%r19, %ctaid.x;
	mov.u32 	%r20, %ntid.x;
	mov.u32 	%r21, %tid.x;
	mad.lo.s32 	%r1, %r19, %r20, %r21;
	setp.ge.u32 	%p1, %r1, %r18;
	@%p1 bra 	$L__BB8_17;
	cvta.to.global.u64 	%rd32, %rd26;
	mul.wide.u32 	%rd33, %r1, 4;
	add.s64 	%rd34, %rd32, %rd33;
	ld.global.nc.u32 	%r75, [%rd34];
	ld.global.nc.u32 	%r3, [%rd34+4];
	setp.ge.u32 	%p2, %r75, %r3;
	mov.b64 	%rd120, 0;
	@%p2 bra 	$L__BB8_13;
	sub.s32 	%r4, %r3, %r75;
	and.b32  	%r5, %r4, 7;
	sub.s32 	%r22, %r75, %r3;
	setp.gt.u32 	%p3, %r22, -8;
	mov.b64 	%rd120, 0;
	@%p3 bra 	$L__BB8_5;
	and.b32  	%r23, %r4, -8;
	neg.s32 	%r73, %r23;
	mul.wide.u32 	%rd38, %r75, 4;
	add.s64 	%rd39, %rd38, 16;
	add.s64 	%rd112, %rd3, %rd39;
	add.s64 	%rd111, %rd2, %rd39;
	mov.b64 	%rd120, 0;
$L__BB8_4:
	.pragma "nounroll";
	ld.global.nc.u32 	%r24, [%rd112+-16];
	ld.global.nc.u32 	%r25, [%rd111+-16];
	mul.wide.u32 	%rd40, %r24, 4;
	add.s64 	%rd41, %rd1, %rd40;
	ld.global.nc.u32 	%r26, [%rd41];
	mul.wide.u32 	%rd42, %r26, %r25;
	add.s64 	%rd43, %rd42, %rd120;
	ld.global.nc.u32 	%r27, [%rd112+-12];
	ld.global.nc.u32 	%r28, [%rd111+-12];
	mul.wide.u32 	%rd44, %r27, 4;
	add.s64 	%rd45, %rd1, %rd44;
	ld.global.nc.u32 	%r29, [%rd45];
	mul.wide.u32 	%rd46, %r29, %r28;
	add.s64 	%rd47, %rd46, %rd43;
	ld.global.nc.u32 	%r30, [%rd112+-8];
	ld.global.nc.u32 	%r31, [%rd111+-8];
	mul.wide.u32 	%rd48, %r30, 4;
	add.s64 	%rd49, %rd1, %rd48;
	ld.global.nc.u32 	%r32, [%rd49];
	mul.wide.u32 	%rd50, %r32, %r31;
	add.s64 	%rd51, %rd50, %rd47;
	ld.global.nc.u32 	%r33, [%rd112+-4];
	ld.global.nc.u32 	%r34, [%rd111+-4];
	mul.wide.u32 	%rd52, %r33, 4;
	add.s64 	%rd53, %rd1, %rd52;
	ld.global.nc.u32 	%r35, [%rd53];
	mul.wide.u32 	%rd54, %r35, %r34;
	add.s64 	%rd55, %rd54, %rd51;
	ld.global.nc.u32 	%r36, [%rd112];
	ld.global.nc.u32 	%r37, [%rd111];
	mul.wide.u32 	%rd56, %r36, 4;
	add.s64 	%rd57, %rd1, %rd56;
	ld.global.nc.u32 	%r38, [%rd57];
	mul.wide.u32 	%rd58, %r38, %r37;
	add.s64 	%rd59, %rd58, %rd55;
	ld.global.nc.u32 	%r39, [%rd112+4];
	ld.global.nc.u32 	%r40, [%rd111+4];
	mul.wide.u32 	%rd60, %r39, 4;
	add.s64 	%rd61, %rd1, %rd60;
	ld.global.nc.u32 	%r41, [%rd61];
	mul.wide.u32 	%rd62, %r41, %r40;
	add.s64 	%rd63, %rd62, %rd59;
	ld.global.nc.u32 	%r42, [%rd112+8];
	ld.global.nc.u32 	%r43, [%rd111+8];
	mul.wide.u32 	%rd64, %r42, 4;
	add.s64 	%rd65, %rd1, %rd64;
	ld.global.nc.u32 	%r44, [%rd65];
	mul.wide.u32 	%rd66, %r44, %r43;
	add.s64 	%rd67, %rd66, %rd63;
	ld.global.nc.u32 	%r45, [%rd112+12];
	ld.global.nc.u32 	%r46, [%rd111+12];
	mul.wide.u32 	%rd68, %r45, 4;
	add.s64 	%rd69, %rd1, %rd68;
	ld.global.nc.u32 	%r47, [%rd69];
	mul.wide.u32 	%rd70, %r47, %r46;
	add.s64 	%rd120, %rd70, %rd67;
	add.s32 	%r75, %r75, 8;
	add.s32 	%r73, %r73, 8;
	add.s64 	%rd112, %rd112, 32;
	add.s64 	%rd111, %rd111, 32;
	setp.ne.s32 	%p4, %r73, 0;
	@%p4 bra 	$L__BB8_4;
$L__BB8_5:
	setp.eq.s32 	%p5, %r5, 0;
	@%p5 bra 	$L__BB8_13;
	and.b32  	%r12, %r4, 3;
	setp.lt.u32 	%p6, %r5, 4;
	@%p6 bra 	$L__BB8_8;
	mul.wide.u32 	%rd72, %r75, 4;
	add.s64 	%rd73, %rd3, %rd72;
	ld.global.nc.u32 	%r48, [%rd73];
	add.s64 	%rd74, %rd2, %rd72;
	ld.global.nc.u32 	%r49, [%rd74];
	mul.wide.u32 	%rd75, %r48, 4;
	add.s64 	%rd76, %rd1, %rd75;
	ld.global.nc.u32 	%r50, [%rd76];
	mul.wide.u32 	%rd77, %r50, %r49;
	add.s64 	%rd78, %rd77, %rd120;
	ld.global.nc.u32 	%r51, [%rd73+4];
	ld.global.nc.u32 	%r52, [%rd74+4];
	mul.wide.u32 	%rd79, %r51, 4;
	add.s64 	%rd80, %rd1, %rd79;
	ld.global.nc.u32 	%r53, [%rd80];
	mul.wide.u32 	%rd81, %r53, %r52;
	add.s64 	%rd82, %rd81, %rd78;
	ld.global.nc.u32 	%r54, [%rd73+8];
	ld.global.nc.u32 	%r55, [%rd74+8];
	mul.wide.u32 	%rd83, %r54, 4;
	add.s64 	%rd84, %rd1, %rd83;
	ld.global.nc.u32 	%r56, [%rd84];
	mul.wide.u32 	%rd85, %r56, %r55;
	add.s64 	%rd86, %rd85, %rd82;
	ld.global.nc.u32 	%r57, [%rd73+12];
	ld.global.nc.u32 	%r58, [%rd74+12];
	mul.wide.u32 	%rd87, %r57, 4;
	add.s64 	%rd88, %rd1, %rd87;
	ld.global.nc.u32 	%r59, [%rd88];
	mul.wide.u32 	%rd89, %r59, %r58;
	add.s64 	%rd120, %rd89, %rd86;
	add.s32 	%r75, %r75, 4;
$L__BB8_8:
	setp.eq.s32 	%p7, %r12, 0;
	@%p7 bra 	$L__BB8_13;
	setp.eq.s32 	%p8, %r12, 1;
	@%p8 bra 	$L__BB8_11;
	mul.wide.u32 	%rd91, %r75, 4;
	add.s64 	%rd92, %rd3, %rd91;
	ld.global.nc.u32 	%r60, [%rd92];
	add.s64 	%rd93, %rd2, %rd91;
	ld.global.nc.u32 	%r61, [%rd93];
	mul.wide.u32 	%rd94, %r60, 4;
	add.s64 	%rd95, %rd1, %rd94;
	ld.global.nc.u32 	%r62, [%rd95];
	mul.wide.u32 	%rd96, %r62, %r61;
	add.s64 	%rd97, %rd96, %rd120;
	ld.global.nc.u32 	%r63, [%rd92+4];
	ld.global.nc.u32 	%r64, [%rd93+4];
	mul.wide.u32 	%rd98, %r63, 4;
	add.s64 	%rd99, %rd1, %rd98;
	ld.global.nc.u32 	%r65, [%rd99];
	mul.wide.u32 	%rd100, %r65, %r64;
	add.s64 	%rd120, %rd100, %rd97;
	add.s32 	%r75, %r75, 2;
$L__BB8_11:
	and.b32  	%r66, %r4, 1;
	setp.eq.b32 	%p9, %r66, 1;
	not.pred 	%p10, %p9;
	@%p10 bra 	$L__BB8_13;
	mul.wide.u32 	%rd101, %r75, 4;
	add.s64 	%rd102, %rd3, %rd101;
	ld.global.nc.u32 	%r67, [%rd102];
	add.s64 	%rd103, %rd2, %rd101;
	ld.global.nc.u32 	%r68, [%rd103];
	mul.wide.u32 	%rd104, %r67, 4;
	add.s64 	%rd105, %rd1, %rd104;
	ld.global.nc.u32 	%r69, [%rd105];
	mul.wide.u32 	%rd106, %r69, %r68;
	add.s64 	%rd120, %rd106, %rd120;
$L__BB8_13:
	cvt.u64.u32 	%rd22, %r17;
	and.b64  	%rd107, %rd120, -4294967296;
	setp.ne.s64 	%p11, %rd107, 0;
	@%p11 bra 	$L__BB8_15;
	cvt.u32.u64 	%r70, %rd22;
	cvt.u32.u64 	%r71, %rd120;
	rem.u32 	%r72, %r71, %r70;
	cvt.u64.u32 	%rd121, %r72;
	bra.uni 	$L__BB8_16;
$L__BB8_15:
	rem.u64 	%rd121, %rd120, %rd22;
$L__BB8_16:
	cvta.to.global.u64 	%rd108, %rd27;
	add.s64 	%rd110, %rd108, %rd33;
	st.global.u32 	[%rd110], %rd121;
$L__BB8_17:
	ret;

}
	// .globl	crt_garner_step
.visible .entry crt_garner_step(
	.param .u64 .ptr .align 1 crt_garner_step_param_0,
	.param .u64 .ptr .align 1 crt_garner_step_param_1,
	.param .u64 .ptr .align 1 crt_garner_step_param_2,
	.param .u64 .ptr .align 1 crt_garner_step_param_3,
	.param .u64 .ptr .align 1 crt_garner_step_param_4,
	.param .u32 crt_garner_step_param_5,
	.param .u32 crt_garner_step_param_6,
	.param .u32 crt_garner_step_param_7
)
{
	.reg .pred 	%p<4>;
	.reg .b32 	%r<19>;
	.reg .b64 	%rd<27>;

	ld.param.u64 	%rd6, [crt_garner_step_param_0];
	ld.param.u64 	%rd7, [crt_garner_step_param_1];
	ld.param.u64 	%rd8, [crt_garner_step_param_2];
	ld.param.u64 	%rd9, [crt_garner_step_param_3];
	ld.param.u64 	%rd10, [crt_garner_step_param_4];
	ld.param.u32 	%r4, [crt_garner_step_param_5];
	ld.param.u32 	%r2, [crt_garner_step_param_6];
	ld.param.u32 	%r3, [crt_garner_step_param_7];
	mov.u32 	%r5, %ctaid.x;
	mov.u32 	%r6, %ntid.x;
	mov.u32 	%r7, %tid.x;
	mad.lo.s32 	%r1, %r5, %r6, %r7;
	setp.ge.u32 	%p1, %r1, %r4;
	@%p1 bra 	$L__BB9_5;
	cvta.to.global.u64 	%rd11, %rd8;
	cvta.to.global.u64 	%rd12, %rd6;
	cvta.to.global.u64 	%rd13, %rd7;
	cvta.to.global.u64 	%rd14, %rd9;
	mul.wide.u32 	%rd15, %r3, 4;
	add.s64 	%rd16, %rd11, %rd15;
	ld.global.nc.u32 	%r8, [%rd16];
	mad.lo.s32 	%r9, %r2, %r1, %r3;
	mul.wide.u32 	%rd17, %r9, 4;
	add.s64 	%rd18, %rd12, %rd17;
	ld.global.nc.u32 	%r10, [%rd18];
	mul.wide.u32 	%rd19, %r1, 4;
	add.s64 	%rd20, %rd13, %rd19;
	ld.global.nc.u32 	%r11, [%rd20];
	setp.lt.u32 	%p2, %r10, %r11;
	sub.s32 	%r12, %r10, %r11;
	selp.b32 	%r13, %r8, 0, %p2;
	add.s32 	%r14, %r12, %r13;
	add.s64 	%rd21, %rd14, %rd15;
	ld.global.nc.u32 	%r15, [%rd21];
	mul.wide.u32 	%rd1, %r14, %r15;
	cvt.u64.u32 	%rd2, %r8;
	and.b64  	%rd22, %rd1, -4294967296;
	setp.ne.s64 	%p3, %rd22, 0;
	@%p3 bra 	$L__BB9_3;
	cvt.u32.u64 	%r16, %rd2;
	cvt.u32.u64 	%r17, %rd1;
	rem.u32 	%r18, %r17, %r16;
	cvt.u64.u32 	%rd26, %r18;
	bra.uni 	$L__BB9_4;
$L__BB9_3:
	rem.u64 	%rd26, %rd1, %rd2;
$L__BB9_4:
	cvta.to.global.u64 	%rd23, %rd10;
	add.s64 	%rd25, %rd23, %rd19;
	st.global.u32 	[%rd25], %rd26;
$L__BB9_5:
	ret;

}
	// .globl	bigint_mod_prime
.visible .entry bigint_mod_prime(
	.param .u64 .ptr .align 1 bigint_mod_prime_param_0,
	.param .u64 .ptr .align 1 bigint_mod_prime_param_1,
	.param .u32 bigint_mod_prime_param_2,
	.param .u32 bigint_mod_prime_param_3,
	.param .u32 bigint_mod_prime_param_4
)
{
	.reg .pred 	%p<55>;
	.reg .b32 	%r<177>;
	.reg .b64 	%rd<336>;

	ld.param.u64 	%rd198, [bigint_mod_prime_param_0];
	ld.param.u64 	%rd197, [bigint_mod_prime_param_1];
	ld.param.u32 	%r15, [bigint_mod_prime_param_2];
	ld.param.u32 	%r17, [bigint_mod_prime_param_3];
	ld.param.u32 	%r16, [bigint_mod_prime_param_4];
	cvta.to.global.u64 	%rd1, %rd198;
	mov.u32 	%r18, %ctaid.x;
	mov.u32 	%r19, %ntid.x;
	mov.u32 	%r20, %tid.x;
	mad.lo.s32 	%r1, %r18, %r19, %r20;
	setp.ge.u32 	%p1, %r1, %r17;
	@%p1 bra 	$L__BB10_146;
	cvt.u64.u32 	%rd2, %r16;
	mul.lo.s32 	%r22, %r15, %r1;
	cvt.u64.u32 	%rd3, %r22;
	setp.eq.s32 	%p2, %r15, 0;
	mov.b32 	%r176, 0;
	@%p2 bra 	$L__BB10_145;
	rem.u64 	%rd4, 4294967296, %rd2;
	and.b32  	%r2, %r15, 7;
	setp.lt.u32 	%p3, %r15, 8;
	mov.b64 	%rd282, 0;
	mov.b64 	%rd281, 1;
	mov.b32 	%r174, 0;
	@%p3 bra 	$L__BB10_77;
	and.b32  	%r174, %r15, -8;
	neg.s32 	%r172, %r174;
	shl.b64 	%rd204, %rd3, 2;
	add.s64 	%rd205, %rd204, %rd1;
	add.s64 	%rd280, %rd205, 16;
	mov.b64 	%rd282, 0;
	mov.b64 	%rd281, 1;
$L__BB10_4:
	.pragma "nounroll";
	ld.global.nc.u32 	%r24, [%rd280+-16];
	cvt.u64.u32 	%rd206, %r24;
	mul.lo.s64 	%rd9, %rd281, %rd206;
	and.b64  	%rd207, %rd9, -4294967296;
	setp.ne.s64 	%p4, %rd207, 0;
	@%p4 bra 	$L__BB10_6;
	cvt.u32.u64 	%r25, %rd2;
	cvt.u32.u64 	%r26, %rd9;
	rem.u32 	%r27, %r26, %r25;
	cvt.u64.u32 	%rd283, %r27;
	bra.uni 	$L__BB10_7;
$L__BB10_6:
	rem.u64 	%rd283, %rd9, %rd2;
$L__BB10_7:
	add.s64 	%rd13, %rd283, %rd282;
	and.b64  	%rd208, %rd13, -4294967296;
	setp.ne.s64 	%p5, %rd208, 0;
	@%p5 bra 	$L__BB10_9;
	cvt.u32.u64 	%r28, %rd2;
	cvt.u32.u64 	%r29, %rd13;
	rem.u32 	%r30, %r29, %r28;
	cvt.u64.u32 	%rd284, %r30;
	bra.uni 	$L__BB10_10;
$L__BB10_9:
	rem.u64 	%rd284, %rd13, %rd2;
$L__BB10_10:
	mul.lo.s64 	%rd17, %rd4, %rd281;
	and.b64  	%rd209, %rd17, -4294967296;
	setp.ne.s64 	%p6, %rd209, 0;
	@%p6 bra 	$L__BB10_12;
	cvt.u32.u64 	%r31, %rd2;
	cvt.u32.u64 	%r32, %rd17;
	rem.u32 	%r33, %r32, %r31;
	cvt.u64.u32 	%rd285, %r33;
	bra.uni 	$L__BB10_13;
$L__BB10_12:
	rem.u64 	%rd285, %rd17, %rd2;
$L__BB10_13:
	ld.global.nc.u32 	%r34, [%rd280+-12];
	cvt.u64.u32 	%rd210, %r34;
	mul.lo.s64 	%rd21, %rd285, %rd210;
	and.b64  	%rd211, %rd21, -4294967296;
	setp.ne.s64 	%p7, %rd211, 0;
	@%p7 bra 	$L__BB10_15;
	cvt.u32.u64 	%r35, %rd2;
	cvt.u32.u64 	%r36, %rd21;
	rem.u32 	%r37, %r36, %r35;
	cvt.u64.u32 	%rd286, %r37;
	bra.uni 	$L__BB10_16;
$L__BB10_15:
	rem.u64 	%rd286, %rd21, %rd2;
$L__BB10_16:
	add.s64 	%rd25, %rd286, %rd284;
	and.b64  	%rd212, %rd25, 4294967296;
	setp.ne.s64 	%p8, %rd212, 0;
	@%p8 bra 	$L__BB10_18;
	cvt.u32.u64 	%r38, %rd2;
	cvt.u32.u64 	%r39, %rd25;
	rem.u32 	%r40, %r39, %r38;
	cvt.u64.u32 	%rd287, %r40;
	bra.uni 	$L__BB10_19;
$L__BB10_18:
	rem.u64 	%rd287, %rd25, %rd2;
$L__BB10_19:
	mul.lo.s64 	%rd29, %rd4, %rd285;
	and.b64  	%rd213, %rd29, -4294967296;
	setp.ne.s64 	%p9, %rd213, 0;
	@%p9 bra 	$L__BB10_21;
	cvt.u32.u64 	%r41, %rd2;
	cvt.u32.u64 	%r42, %rd29;
	rem.u32 	%r43, %r42, %r41;
	cvt.u64.u32 	%rd288, %r43;
	bra.uni 	$L__BB10_22;
$L__BB10_21:
	rem.u64 	%rd288, %rd29, %rd2;
$L__BB10_22:
	ld.global.nc.u32 	%r44, [%rd280+-8];
	cvt.u64.u32 	%rd214, %r44;
	mul.lo.s64 	%rd33, %rd288, %rd214;
	and.b64  	%rd215, %rd33, -4294967296;
	setp.ne.s64 	%p10, %rd215, 0;
	@%p10 bra 	$L__BB10_24;
	cvt.u32.u64 	%r45, %rd2;
	cvt.u32.u64 	%r46, %rd33;
	rem.u32 	%r47, %r46, %r45;
	cvt.u64.u32 	%rd289, %r47;
	bra.uni 	$L__BB10_25;
$L__BB10_24:
	rem.u64 	%rd289, %rd33, %rd2;
$L__BB10_25:
	add.s64 	%rd37, %rd289, %rd287;
	and.b64  	%rd216, %rd37, 4294967296;
	setp.ne.s64 	%p11, %rd216, 0;
	@%p11 bra 	$L__BB10_27;
	cvt.u32.u64 	%r48, %rd2;
	cvt.u32.u64 	%r49, %rd37;
	rem.u32 	%r50, %r49, %r48;
	cvt.u64.u32 	%rd290, %r50;
	bra.uni 	$L__BB10_28;
$L__BB10_27:
	rem.u64 	%rd290, %rd37, %rd2;
$L__BB10_28:
	mul.lo.s64 	%rd41, %rd4, %rd288;
	and.b64  	%rd217, %rd41, -4294967296;
	setp.ne.s64 	%p12, %rd217, 0;
	@%p12 bra 	$L__BB10_30;
	cvt.u32.u64 	%r51, %rd2;
	cvt.u32.u64 	%r52, %rd41;
	rem.u32 	%r53, %r52, %r51;
	cvt.u64.u32 	%rd291, %r53;
	bra.uni 	$L__BB10_31;
$L__BB10_30:
	rem.u64 	%rd291, %rd41, %rd2;
$L__BB10_31:
	ld.global.nc.u32 	%r54, [%rd280+-4];
	cvt.u64.u32 	%rd218, %r54;
	mul.lo.s64 	%rd45, %rd291, %rd218;
	and.b64  	%rd219, %rd45, -4294967296;
	setp.ne.s64 	%p13, %rd219, 0;
	@%p13 bra 	$L__BB10_33;
	cvt.u32.u64 	%r55, %rd2;
	cvt.u32.u64 	%r56, %rd45;
	rem.u32 	%r57, %r56, %r55;
	cvt.u64.u32 	%rd292, %r57;
	bra.uni 	$L__BB10_34;
$L__BB10_33:
	rem.u64 	%rd292, %rd45, %rd2;
$L__BB10_34:
	add.s64 	%rd49, %rd292, %rd290;
	and.b64  	%rd220, %rd49, 4294967296;
	setp.ne.s64 	%p14, %rd220, 0;
	@%p14 bra 	$L__BB10_36;
	cvt.u32.u64 	%r58, %rd2;
	cvt.u32.u64 	%r59, %rd49;
	rem.u32 	%r60, %r59, %r58;
	cvt.u64.u32 	%rd293, %r60;
	bra.uni 	$L__BB10_37;
$L__BB10_36:
	rem.u64 	%rd293, %rd49, %rd2;
$L__BB10_37:
	mul.lo.s64 	%rd53, %rd4, %rd291;
	and.b64  	%rd221, %rd53, -4294967296;
	setp.ne.s64 	%p15, %rd221, 0;
	@%p15 bra 	$L__BB10_39;
	cvt.u32.u64 	%r61, %rd2;
	cvt.u32.u64 	%r62, %rd53;
	rem.u32 	%r63, %r62, %r61;
	cvt.u64.u32 	%rd294, %r63;
	bra.uni 	$L__BB10_40;
$L__BB10_39:
	rem.u64 	%rd294, %rd53, %rd2;
$L__BB10_40:
	ld.global.nc.u32 	%r64, [%rd280];
	cvt.u64.u32 	%rd222, %r64;
	mul.lo.s64 	%rd57, %rd294, %rd222;
	and.b64  	%rd223, %rd57, -4294967296;
	setp.ne.s64 	%p16, %rd223, 0;
	@%p16 bra 	$L__BB10_42;
	cvt.u32.u64 	%r65, %rd2;
	cvt.u32.u64 	%r66, %rd57;
	rem.u32 	%r67, %r66, %r65;
	cvt.u64.u32 	%rd295, %r67;
	bra.uni 	$L__BB10_43;
$L__BB10_42:
	rem.u64 	%rd295, %rd57, %rd2;
$L__BB10_43:
	add.s64 	%rd61, %rd295, %rd293;
	and.b64  	%rd224, %rd61, 4294967296;
	setp.ne.s64 	%p17, %rd224, 0;
	@%p17 bra 	$L__BB10_45;
	cvt.u32.u64 	%r68, %rd2;
	cvt.u32.u64 	%r69, %rd61;
	rem.u32 	%r70, %r69, %r68;
	cvt.u64.u32 	%rd296, %r70;
	bra.uni 	$L__BB10_46;
$L__BB10_45:
	rem.u64 	%rd296, %rd61, %rd2;
$L__BB10_46:
	mul.lo.s64 	%rd65, %rd4, %rd294;
	and.b64  	%rd225, %rd65, -4294967296;
	setp.ne.s64 	%p18, %rd225, 0;
	@%p18 bra 	$L__BB10_48;
	cvt.u32.u64 	%r71, %rd2;
	cvt.u32.u64 	%r72, %rd65;
	rem.u32 	%r73, %r72, %r71;
	cvt.u64.u32 	%rd297, %r73;
	bra.uni 	$L__BB10_49;
$L__BB10_48:
	rem.u64 	%rd297, %rd65, %rd2;
$L__BB10_49:
	ld.global.nc.u32 	%r74, [%rd280+4];
	cvt.u64.u32 	%rd226, %r74;
	mul.lo.s64 	%rd69, %rd297, %rd226;
	and.b64  	%rd227, %rd69, -4294967296;
	setp.ne.s64 	%p19, %rd227, 0;
	@%p19 bra 	$L__BB10_51;
	cvt.u32.u64 	%r75, %rd2;
	cvt.u32.u64 	%r76, %rd69;
	rem.u32 	%r77, %r76, %r75;
	cvt.u64.u32 	%rd298, %r77;
	bra.uni 	$L__BB10_52;
$L__BB10_51:
	rem.u64 	%rd298, %rd69, %rd2;
$L__BB10_52:
	add.s64 	%rd73, %rd298, %rd296;
	and.b64  	%rd228, %rd73, 4294967296;
	setp.ne.s64 	%p20, %rd228, 0;
	@%p20 bra 	$L__BB10_54;
	cvt.u32.u64 	%r78, %rd2;
	cvt.u32.u64 	%r79, %rd73;
	rem.u32 	%r80, %r79, %r78;
	cvt.u64.u32 	%rd299, %r80;
	bra.uni 	$L__BB10_55;
$L__BB10_54:
	rem.u64 	%rd299, %rd73, %rd2;
$L__BB10_55:
	mul.lo.s64 	%rd77, %rd4, %rd297;
	and.b64  	%rd229, %rd77, -4294967296;
	setp.ne.s64 	%p21, %rd229, 0;
	@%p21 bra 	$L__BB10_57;
	cvt.u32.u64 	%r81, %rd2;
	cvt.u32.u64 	%r82, %rd77;
	rem.u32 	%r83, %r82, %r81;
	cvt.u64.u32 	%rd300, %r83;
	bra.uni 	$L__BB10_58;
$L__BB10_57:
	rem.u64 	%rd300, %rd77, %rd2;
$L__BB10_58:
	ld.global.nc.u32 	%r84, [%rd280+8];
	cvt.u64.u32 	%rd230, %r84;
	mul.lo.s64 	%rd81, %rd300, %rd230;
	and.b64  	%rd231, %rd81, -4294967296;
	setp.ne.s64 	%p22, %rd231, 0;
	@%p22 bra 	$L__BB10_60;
	cvt.u32.u64 	%r85, %rd2;
	cvt.u32.u64 	%r86, %rd81;
	rem.u32 	%r87, %r86, %r85;
	cvt.u64.u32 	%rd301, %r87;
	bra.uni 	$L__BB10_61;
$L__BB10_60:
	rem.u64 	%rd301, %rd81, %rd2;
$L__BB10_61:
	add.s64 	%rd85, %rd301, %rd299;
	and.b64  	%rd232, %rd85, 4294967296;
	setp.ne.s64 	%p23, %rd232, 0;
	@%p23 bra 	$L__BB10_63;
	cvt.u32.u64 	%r88, %rd2;
	cvt.u32.u64 	%r89, %rd85;
	rem.u32 	%r90, %r89, %r88;
	cvt.u64.u32 	%rd302, %r90;
	bra.uni 	$L__BB10_64;
$L__BB10_63:
	rem.u64 	%rd302, %rd85, %rd2;
$L__BB10_64:
	mul.lo.s64 	%rd89, %rd4, %rd300;
	and.b64  	%rd233, %rd89, -4294967296;
	setp.ne.s64 	%p24, %rd233, 0;
	@%p24 bra 	$L__BB10_66;
	cvt.u32.u64 	%r91, %rd2;
	cvt.u32.u64 	%r92, %rd89;
	rem.u32 	%r93, %r92, %r91;
	cvt.u64.u32 	%rd303, %r93;
	bra.uni 	$L__BB10_67;
$L__BB10_66:
	rem.u64 	%rd303, %rd89, %rd2;
$L__BB10_67:
	ld.global.nc.u32 	%r94, [%rd280+12];
	cvt.u64.u32 	%rd234, %r94;
	mul.lo.s64 	%rd93, %rd303, %rd234;
	and.b64  	%rd235, %rd93, -4294967296;
	setp.ne.s64 	%p25, %rd235, 0;
	@%p25 bra 	$L__BB10_69;
	cvt.u32.u64 	%r95, %rd2;
	cvt.u32.u64 	%r96, %rd93;
	rem.u32 	%r97, %r96, %r95;
	cvt.u64.u32 	%rd304, %r97;
	bra.uni 	$L__BB10_70;
$L__BB10_69:
	rem.u64 	%rd304, %rd93, %rd2;
$L__BB10_70:
	add.s64 	%rd97, %rd304, %rd302;
	and.b64  	%rd236, %rd97, 4294967296;
	setp.ne.s64 	%p26, %rd236, 0;
	@%p26 bra 	$L__BB10_72;
	cvt.u32.u64 	%r98, %rd2;
	cvt.u32.u64 	%r99, %rd97;
	rem.u32 	%r100, %r99, %r98;
	cvt.u64.u32 	%rd282, %r100;
	bra.uni 	$L__BB10_73;
$L__BB10_72:
	rem.u64 	%rd282, %rd97, %rd2;
$L__BB10_73:
	mul.lo.s64 	%rd101, %rd4, %rd303;
	and.b64  	%rd237, %rd101, -4294967296;
	setp.ne.s64 	%p27, %rd237, 0;
	@%p27 bra 	$L__BB10_75;
	cvt.u32.u64 	%r101, %rd2;
	cvt.u32.u64 	%r102, %rd101;
	rem.u32 	%r103, %r102, %r101;
	cvt.u64.u32 	%rd281, %r103;
	bra.uni 	$L__BB10_76;
$L__BB10_75:
	rem.u64 	%rd281, %rd101, %rd2;
$L__BB10_76:
	add.s32 	%r172, %r172, 8;
	add.s64 	%rd280, %rd280, 32;
	setp.ne.s32 	%p28, %r172, 0;
	@%p28 bra 	$L__BB10_4;
$L__BB10_77:
	setp.eq.s32 	%p29, %r2, 0;
	@%p29 bra 	$L__BB10_144;
	and.b32  	%r8, %r15, 3;
	setp.lt.u32 	%p30, %r2, 4;
	@%p30 bra 	$L__BB10_116;
	cvt.u64.u32 	%rd239, %r174;
	add.s64 	%rd240, %rd239, %rd3;
	shl.b64 	%rd241, %rd240, 2;
	add.s64 	%rd109, %rd1, %rd241;
	ld.global.nc.u32 	%r104, [%rd109];
	cvt.u64.u32 	%rd242, %r104;
	mul.lo.s64 	%rd110, %rd281, %rd242;
	and.b64  	%rd243, %rd110, -4294967296;
	setp.ne.s64 	%p31, %rd243, 0;
	@%p31 bra 	$L__BB10_81;
	cvt.u32.u64 	%r105, %rd2;
	cvt.u32.u64 	%r106, %rd110;
	rem.u32 	%r107, %r106, %r105;
	cvt.u64.u32 	%rd310, %r107;
	bra.uni 	$L__BB10_82;
$L__BB10_81:
	rem.u64 	%rd310, %rd110, %rd2;
$L__BB10_82:
	add.s64 	%rd114, %rd310, %rd282;
	and.b64  	%rd244, %rd114, 4294967296;
	setp.ne.s64 	%p32, %rd244, 0;
	@%p32 bra 	$L__BB10_84;
	cvt.u32.u64 	%r108, %rd2;
	cvt.u32.u64 	%r109, %rd114;
	rem.u32 	%r110, %r109, %r108;
	cvt.u64.u32 	%rd311, %r110;
	bra.uni 	$L__BB10_85;
$L__BB10_84:
	rem.u64 	%rd311, %rd114, %rd2;
$L__BB10_85:
	mul.lo.s64 	%rd118, %rd4, %rd281;
	and.b64  	%rd245, %rd118, -4294967296;
	setp.ne.s64 	%p33, %rd245, 0;
	@%p33 bra 	$L__BB10_87;
	cvt.u32.u64 	%r111, %rd2;
	cvt.u32.u64 	%r112, %rd118;
	rem.u32 	%r113, %r112, %r111;
	cvt.u64.u32 	%rd312, %r113;
	bra.uni 	$L__BB10_88;
$L__BB10_87:
	rem.u64 	%rd312, %rd118, %rd2;
$L__BB10_88:
	ld.global.nc.u32 	%r114, [%rd109+4];
	cvt.u64.u32 	%rd246, %r114;
	mul.lo.s64 	%rd122, %rd312, %rd246;
	and.b64  	%rd247, %rd122, -4294967296;
	setp.ne.s64 	%p34, %rd247, 0;
	@%p34 bra 	$L__BB10_90;
	cvt.u32.u64 	%r115, %rd2;
	cvt.u32.u64 	%r116, %rd122;
	rem.u32 	%r117, %r116, %r115;
	cvt.u64.u32 	%rd313, %r117;
	bra.uni 	$L__BB10_91;
$L__BB10_90:
	rem.u64 	%rd313, %rd122, %rd2;
$L__BB10_91:
	add.s64 	%rd126, %rd313, %rd311;
	and.b64  	%rd248, %rd126, 4294967296;
	setp.ne.s64 	%p35, %rd248, 0;
	@%p35 bra 	$L__BB10_93;
	cvt.u32.u64 	%r118, %rd2;
	cvt.u32.u64 	%r119, %rd126;
	rem.u32 	%r120, %r119, %r118;
	cvt.u64.u32 	%rd314, %r120;
	bra.uni 	$L__BB10_94;
$L__BB10_93:
	rem.u64 	%rd314, %rd126, %rd2;
$L__BB10_94:
	mul.lo.s64 	%rd130, %rd4, %rd312;
	and.b64  	%rd249, %rd130, -4294967296;
	setp.ne.s64 	%p36, %rd249, 0;
	@%p36 bra 	$L__BB10_96;
	cvt.u32.u64 	%r121, %rd2;
	cvt.u32.u64 	%r122, %rd130;
	rem.u32 	%r123, %r122, %r121;
	cvt.u64.u32 	%rd315, %r123;
	bra.uni 	$L__BB10_97;
$L__BB10_96:
	rem.u64 	%rd315, %rd130, %rd2;
$L__BB10_97:
	ld.global.nc.u32 	%r124, [%rd109+8];
	cvt.u64.u32 	%rd250, %r124;
	mul.lo.s64 	%rd134, %rd315, %rd250;
	and.b64  	%rd251, %rd134, -4294967296;
	setp.ne.s64 	%p37, %rd251, 0;
	@%p37 bra 	$L__BB10_99;
	cvt.u32.u64 	%r125, %rd2;
	cvt.u32.u64 	%r126, %rd134;
	rem.u32 	%r127, %r126, %r125;
	cvt.u64.u32 	%rd316, %r127;
	bra.uni 	$L__BB10_100;
$L__BB10_99:
	rem.u64 	%rd316, %rd134, %rd2;
$L__BB10_100:
	add.s64 	%rd138, %rd316, %rd314;
	and.b64  	%rd252, %rd138, 4294967296;
	setp.ne.s64 	%p38, %rd252, 0;
	@%p38 bra 	$L__BB10_102;
	cvt.u32.u64 	%r128, %rd2;
	cvt.u32.u64 	%r129, %rd138;
	rem.u32 	%r130, %r129, %r128;
	cvt.u64.u32 	%rd317, %r130;
	bra.uni 	$L__BB10_103;
$L__BB10_102:
	rem.u64 	%rd317, %rd138, %rd2;
$L__BB10_103:
	mul.lo.s64 	%rd142, %rd4, %rd315;
	and.b64  	%rd253, %rd142, -4294967296;
	setp.ne.s64 	%p39, %rd253, 0;
	@%p39 bra 	$L__BB10_105;
	cvt.u32.u64 	%r131, %rd2;
	cvt.u32.u64 	%r132, %rd142;
	rem.u32 	%r133, %r132, %r131;
	cvt.u64.u32 	%rd318, %r133;
	bra.uni 	$L__BB10_106;
$L__BB10_105:
	rem.u64 	%rd318, %rd142, %rd2;
$L__BB10_106:
	ld.global.nc.u32 	%r134, [%rd109+12];
	cvt.u64.u32 	%rd254, %r134;
	mul.lo.s64 	%rd146, %rd318, %rd254;
	and.b64  	%rd255, %rd146, -4294967296;
	setp.ne.s64 	%p40, %rd255, 0;
	@%p40 bra 	$L__BB10_108;
	cvt.u32.u64 	%r135, %rd2;
	cvt.u32.u64 	%r136, %rd146;
	rem.u32 	%r137, %r136, %r135;
	cvt.u64.u32 	%rd319, %r137;
	bra.uni 	$L__BB10_109;
$L__BB10_108:
	rem.u64 	%rd319, %rd146, %rd2;
$L__BB10_109:
	add.s64 	%rd150, %rd319, %rd317;
	and.b64  	%rd256, %rd150, 4294967296;
	setp.ne.s64 	%p41, %rd256, 0;
	@%p41 bra 	$L__BB10_111;
	cvt.u32.u64 	%r138, %rd2;
	cvt.u32.u64 	%r139, %rd150;
	rem.u32 	%r140, %r139, %r138;
	cvt.u64.u32 	%rd282, %r140;
	bra.uni 	$L__BB10_112;
$L__BB10_111:
	rem.u64 	%rd282, %rd150, %rd2;
$L__BB10_112:
	mul.lo.s64 	%rd154, %rd4, %rd318;
	and.b64  	%rd257, %rd154, -4294967296;
	setp.ne.s64 	%p42, %rd257, 0;
	@%p42 bra 	$L__BB10_114;
	cvt.u32.u64 	%r141, %rd2;
	cvt.u32.u64 	%r142, %rd154;
	rem.u32 	%r143, %r142, %r141;
	cvt.u64.u32 	%rd281, %r143;
	bra.uni 	$L__BB10_115;
$L__BB10_114:
	rem.u64 	%rd281, %rd154, %rd2;
$L__BB10_115:
	add.s32 	%r174, %r174, 4;
$L__BB10_116:
	setp.eq.s32 	%p43, %r8, 0;
	@%p43 bra 	$L__BB10_144;
	setp.eq.s32 	%p44, %r8, 1;
	@%p44 bra 	$L__BB10_137;
	cvt.u64.u32 	%rd259, %r174;
	add.s64 	%rd260, %rd259, %rd3;
	shl.b64 	%rd261, %rd260, 2;
	add.s64 	%rd161, %rd1, %rd261;
	ld.global.nc.u32 	%r144, [%rd161];
	cvt.u64.u32 	%rd262, %r144;
	mul.lo.s64 	%rd162, %rd281, %rd262;
	and.b64  	%rd263, %rd162, -4294967296;
	setp.ne.s64 	%p45, %rd263, 0;
	@%p45 bra 	$L__BB10_120;
	cvt.u32.u64 	%r145, %rd2;
	cvt.u32.u64 	%r146, %rd162;
	rem.u32 	%r147, %r146, %r145;
	cvt.u64.u32 	%rd325, %r147;
	bra.uni 	$L__BB10_121;
$L__BB10_120:
	rem.u64 	%rd325, %rd162, %rd2;
$L__BB10_121:
	add.s64 	%rd166, %rd325, %rd282;
	and.b64  	%rd264, %rd166, 4294967296;
	setp.ne.s64 	%p46, %rd264, 0;
	@%p46 bra 	$L__BB10_123;
	cvt.u32.u64 	%r148, %rd2;
	cvt.u32.u64 	%r149, %rd166;
	rem.u32 	%r150, %r149, %r148;
	cvt.u64.u32 	%rd326, %r150;
	bra.uni 	$L__BB10_124;
$L__BB10_123:
	rem.u64 	%rd326, %rd166, %rd2;
$L__BB10_124:
	mul.lo.s64 	%rd170, %rd4, %rd281;
	and.b64  	%rd265, %rd170, -4294967296;
	setp.ne.s64 	%p47, %rd265, 0;
	@%p47 bra 	$L__BB10_126;
	cvt.u32.u64 	%r151, %rd2;
	cvt.u32.u64 	%r152, %rd170;
	rem.u32 	%r153, %r152, %r151;
	cvt.u64.u32 	%rd327, %r153;
	bra.uni 	$L__BB10_127;
$L__BB10_126:
	rem.u64 	%rd327, %rd170, %rd2;
$L__BB10_127:
	ld.global.nc.u32 	%r154, [%rd161+4];
	cvt.u64.u32 	%rd266, %r154;
	mul.lo.s64 	%rd174, %rd327, %rd266;
	and.b64  	%rd267, %rd174, -4294967296;
	setp.ne.s64 	%p48, %rd267, 0;
	@%p48 bra 	$L__BB10_129;
	cvt.u32.u64 	%r155, %rd2;
	cvt.u32.u64 	%r156, %rd174;
	rem.u32 	%r157, %r156, %r155;
	cvt.u64.u32 	%rd328, %r157;
	bra.uni 	$L__BB10_130;
$L__BB10_129:
	rem.u64 	%rd328, %rd174, %rd2;
$L__BB10_130:
	add.s64 	%rd178, %rd328, %rd326;
	and.b64  	%rd268, %rd178, 4294967296;
	setp.ne.s64 	%p49, %rd268, 0;
	@%p49 bra 	$L__BB10_132;
	cvt.u32.u64 	%r158, %rd2;
	cvt.u32.u64 	%r159, %rd178;
	rem.u32 	%r160, %r159, %r158;
	cvt.u64.u32 	%rd282, %r160;
	bra.uni 	$L__BB10_133;
$L__BB10_132:
	rem.u64 	%rd282, %rd178, %rd2;
$L__BB10_133:
	mul.lo.s64 	%rd182, %rd4, %rd327;
	and.b64  	%rd269, %rd182, -4294967296;
	setp.ne.s64 	%p50, %rd269, 0;
	@%p50 bra 	$L__BB10_135;
	cvt.u32.u64 	%r161, %rd2;
	cvt.u32.u64 	%r162, %rd182;
	rem.u32 	%r163, %r162, %r161;
	cvt.u64.u32 	%rd281, %r163;
	bra.uni 	$L__BB10_136;
$L__BB10_135:
	rem.u64 	%rd281, %rd182, %rd2;
$L__BB10_136:
	add.s32 	%r174, %r174, 2;
$L__BB10_137:
	and.b32  	%r164, %r15, 1;
	setp.eq.b32 	%p51, %r164, 1;
	not.pred 	%p52, %p51;
	@%p52 bra 	$L__BB10_144;
	cvt.u64.u32 	%rd270, %r174;
	add.s64 	%rd271, %rd270, %rd3;
	shl.b64 	%rd272, %rd271, 2;
	add.s64 	%rd273, %rd1, %rd272;
	ld.global.nc.u32 	%r165, [%rd273];
	cvt.u64.u32 	%rd274, %r165;
	mul.lo.s64 	%rd189, %rd281, %rd274;
	and.b64  	%rd275, %rd189, -4294967296;
	setp.ne.s64 	%p53, %rd275, 0;
	@%p53 bra 	$L__BB10_140;
	cvt.u32.u64 	%r166, %rd2;
	cvt.u32.u64 	%r167, %rd189;
	rem.u32 	%r168, %r167, %r166;
	cvt.u64.u32 	%rd334, %r168;
	bra.uni 	$L__BB10_141;
$L__BB10_140:
	rem.u64 	%rd334, %rd189, %rd2;
$L__BB10_141:
	add.s64 	%rd193, %rd334, %rd282;
	and.b64  	%rd276, %rd193, 4294967296;
	setp.ne.s64 	%p54, %rd276, 0;
	@%p54 bra 	$L__BB10_143;
	cvt.u32.u64 	%r169, %rd2;
	cvt.u32.u64 	%r170, %rd193;
	rem.u32 	%r171, %r170, %r169;
	cvt.u64.u32 	%rd282, %r171;
	bra.uni 	$L__BB10_144;
$L__BB10_143:
	rem.u64 	%rd282, %rd193, %rd2;
$L__BB10_144:
	cvt.u32.u64 	%r176, %rd282;
$L__BB10_145:
	cvta.to.global.u64 	%rd277, %rd197;
	mul.wide.u32 	%rd278, %r1, 4;
	add.s64 	%rd279, %rd277, %rd278;
	st.global.u32 	[%rd279], %r176;
$L__BB10_146:
	ret;

}
	// .globl	bigint_compare_half
.visible .entry bigint_compare_half(
	.param .u64 .ptr .align 1 bigint_compare_half_param_0,
	.param .u64 .ptr .align 1 bigint_compare_half_param_1,
	.param .u64 .ptr .align 1 bigint_compare_half_param_2,
	.param .u32 bigint_compare_half_param_3,
	.param .u32 bigint_compare_half_param_4
)
{
	.reg .pred 	%p<7>;
	.reg .b32 	%r<17>;
	.reg .b64 	%rd<16>;

	ld.param.u64 	%rd4, [bigint_compare_half_param_0];
	ld.param.u64 	%rd5, [bigint_compare_half_param_1];
	ld.param.u64 	%rd6, [bigint_compare_half_param_2];
	ld.param.u32 	%r15, [bigint_compare_half_param_3];
	ld.param.u32 	%r9, [bigint_compare_half_param_4];
	mov.u32 	%r10, %ctaid.x;
	mov.u32 	%r11, %ntid.x;
	mov.u32 	%r12, %tid.x;
	mad.lo.s32 	%r1, %r10, %r11, %r12;
	setp.ge.u32 	%p1, %r1, %r9;
	@%p1 bra 	$L__BB11_6;
	setp.lt.s32 	%p2, %r15, 1;
	mov.b32 	%r16, 1;
	@%p2 bra 	$L__BB11_5;
	cvta.to.global.u64 	%rd1, %rd5;
	mul.lo.s32 	%r14, %r15, %r1;
	cvt.u64.u32 	%rd2, %r14;
	cvta.to.global.u64 	%rd3, %rd4;
$L__BB11_3:
	add.s32 	%r3, %r15, -1;
	cvt.u64.u32 	%rd7, %r3;
	add.s64 	%rd8, %rd7, %rd2;
	shl.b64 	%rd9, %rd8, 2;
	add.s64 	%rd10, %rd3, %rd9;
	ld.global.nc.u32 	%r4, [%rd10];
	mul.wide.u32 	%rd11, %r3, 4;
	add.s64 	%rd12, %rd1, %rd11;
	ld.global.nc.u32 	%r5, [%rd12];
	setp.gt.u32 	%p3, %r15, 1;
	setp.eq.s32 	%p4, %r4, %r5;
	and.pred  	%p5, %p3, %p4;
	mov.u32 	%r15, %r3;
	@%p5 bra 	$L__BB11_3;
	setp.ge.u32 	%p6, %r4, %r5;
	selp.u32 	%r16, 1, 0, %p6;
$L__BB11_5:
	cvta.to.global.u64 	%rd13, %rd6;
	mul.wide.u32 	%rd14, %r1, 4;
	add.s64 	%rd15, %rd13, %rd14;
	st.global.u32 	[%rd15], %r16;
$L__BB11_6:
	ret;

}
	// .globl	crt_reconstruct_full
.visible .entry crt_reconstruct_full(
	.param .u64 .ptr .align 1 crt_reconstruct_full_param_0,
	.param .u64 .ptr .align 1 crt_reconstruct_full_param_1,
	.param .u64 .ptr .align 1 crt_reconstruct_full_param_2,
	.param .u64 .ptr .align 1 crt_reconstruct_full_param_3,
	.param .u64 .ptr .align 1 crt_reconstruct_full_param_4,
	.param .u64 .ptr .align 1 crt_reconstruct_full_param_5,
	.param .u64 .ptr .align 1 crt_reconstruct_full_param_6,
	.param .u64 .ptr .align 1 crt_reconstruct_full_param_7,
	.param .u64 .ptr .align 1 crt_reconstruct_full_param_8,
	.param .u32 crt_reconstruct_full_param_9,
	.param .u32 crt_reconstruct_full_param_10,
	.param .u32 crt_reconstruct_full_param_11
)
{
	.reg .pred 	%p<79>;
	.reg .b32 	%r<242>;
	.reg .b64 	%rd<464>;

	ld.param.u64 	%rd196, [crt_reconstruct_full_param_0];
	ld.param.u64 	%rd197, [crt_reconstruct_full_param_1];
	ld.param.u64 	%rd198, [crt_reconstruct_full_param_2];
	ld.param.u64 	%rd199, [crt_reconstruct_full_param_3];
	ld.param.u64 	%rd192, [crt_reconstruct_full_param_4];
	ld.param.u64 	%rd193, [crt_reconstruct_full_param_5];
	ld.param.u64 	%rd200, [crt_reconstruct_full_param_6];
	ld.param.u64 	%rd194, [crt_reconstruct_full_param_7];
	ld.param.u32 	%r76, [crt_reconstruct_full_param_9];
	ld.param.u32 	%r74, [crt_reconstruct_full_param_10];
	ld.param.u32 	%r75, [crt_reconstruct_full_param_11];
	cvta.to.global.u64 	%rd1, %rd200;
	cvta.to.global.u64 	%rd2, %rd199;
	cvta.to.global.u64 	%rd3, %rd198;
	cvta.to.global.u64 	%rd4, %rd197;
	cvta.to.global.u64 	%rd5, %rd196;
	mov.u32 	%r77, %ctaid.x;
	mov.u32 	%r78, %ntid.x;
	mov.u32 	%r79, %tid.x;
	mad.lo.s32 	%r1, %r77, %r78, %r79;
	setp.ge.u32 	%p1, %r1, %r76;
	@%p1 bra 	$L__BB12_152;
	cvta.to.global.u64 	%rd6, %rd194;
	mul.lo.s32 	%r2, %r75, %r1;
	mul.wide.u32 	%rd201, %r2, 4;
	add.s64 	%rd7, %rd6, %rd201;
	mul.lo.s32 	%r225, %r74, %r1;
	mul.wide.u32 	%rd202, %r225, 4;
	add.s64 	%rd203, %rd5, %rd202;
	ld.global.nc.u32 	%r80, [%rd203];
	st.global.u32 	[%rd7], %r80;
	setp.lt.u32 	%p2, %r75, 2;
	@%p2 bra 	$L__BB12_14;
	add.s32 	%r4, %r75, -1;
	add.s32 	%r82, %r75, -2;
	and.b32  	%r5, %r4, 15;
	setp.lt.u32 	%p3, %r82, 15;
	mov.b32 	%r221, 1;
	@%p3 bra 	$L__BB12_5;
	and.b32  	%r6, %r4, -16;
	mov.b32 	%r228, 1;
$L__BB12_4:
	.pragma "nounroll";
	mul.wide.u32 	%rd204, %r228, 4;
	add.s64 	%rd205, %rd7, %rd204;
	mov.b32 	%r84, 0;
	st.global.u32 	[%rd205], %r84;
	st.global.u32 	[%rd205+4], %r84;
	st.global.u32 	[%rd205+8], %r84;
	st.global.u32 	[%rd205+12], %r84;
	st.global.u32 	[%rd205+16], %r84;
	st.global.u32 	[%rd205+20], %r84;
	st.global.u32 	[%rd205+24], %r84;
	st.global.u32 	[%rd205+28], %r84;
	st.global.u32 	[%rd205+32], %r84;
	st.global.u32 	[%rd205+36], %r84;
	st.global.u32 	[%rd205+40], %r84;
	st.global.u32 	[%rd205+44], %r84;
	st.global.u32 	[%rd205+48], %r84;
	st.global.u32 	[%rd205+52], %r84;
	st.global.u32 	[%rd205+56], %r84;
	st.global.u32 	[%rd205+60], %r84;
	add.s32 	%r221, %r228, 16;
	add.s32 	%r85, %r228, 15;
	setp.eq.s32 	%p4, %r85, %r6;
	mov.u32 	%r228, %r221;
	@%p4 bra 	$L__BB12_5;
	bra.uni 	$L__BB12_4;
$L__BB12_5:
	setp.eq.s32 	%p5, %r5, 0;
	@%p5 bra 	$L__BB12_14;
	and.b32  	%r8, %r4, 7;
	setp.lt.u32 	%p6, %r5, 8;
	@%p6 bra 	$L__BB12_8;
	mul.wide.u32 	%rd206, %r221, 4;
	add.s64 	%rd207, %rd7, %rd206;
	mov.b32 	%r86, 0;
	st.global.u32 	[%rd207], %r86;
	st.global.u32 	[%rd207+4], %r86;
	st.global.u32 	[%rd207+8], %r86;
	st.global.u32 	[%rd207+12], %r86;
	st.global.u32 	[%rd207+16], %r86;
	st.global.u32 	[%rd207+20], %r86;
	st.global.u32 	[%rd207+24], %r86;
	st.global.u32 	[%rd207+28], %r86;
	add.s32 	%r221, %r221, 8;
$L__BB12_8:
	setp.eq.s32 	%p7, %r8, 0;
	@%p7 bra 	$L__BB12_14;
	and.b32  	%r11, %r4, 3;
	setp.lt.u32 	%p8, %r8, 4;
	@%p8 bra 	$L__BB12_11;
	mul.wide.u32 	%rd208, %r221, 4;
	add.s64 	%rd209, %rd7, %rd208;
	mov.b32 	%r87, 0;
	st.global.u32 	[%rd209], %r87;
	st.global.u32 	[%rd209+4], %r87;
	st.global.u32 	[%rd209+8], %r87;
	st.global.u32 	[%rd209+12], %r87;
	add.s32 	%r221, %r221, 4;
$L__BB12_11:
	setp.eq.s32 	%p9, %r11, 0;
	@%p9 bra 	$L__BB12_14;
	mov.b32 	%r224, 0;
$L__BB12_13:
	.pragma "nounroll";
	mul.wide.u32 	%rd210, %r221, 4;
	add.s64 	%rd211, %rd7, %rd210;
	mov.b32 	%r89, 0;
	st.global.u32 	[%rd211], %r89;
	add.s32 	%r221, %r221, 1;
	add.s32 	%r224, %r224, 1;
	setp.ne.s32 	%p10, %r224, %r11;
	@%p10 bra 	$L__BB12_13;
$L__BB12_14:
	setp.lt.u32 	%p11, %r74, 2;
	mov.b32 	%r241, 1;
	@%p11 bra 	$L__BB12_151;
	setp.ne.s32 	%p12, %r75, 0;
	@%p12 bra 	$L__BB12_28;
	neg.s32 	%r226, %r74;
	add.s64 	%rd411, %rd3, 4;
	add.s64 	%rd410, %rd4, 4;
	mov.b32 	%r241, 1;
$L__BB12_17:
	ld.global.nc.u32 	%r210, [%rd410];
	cvt.u64.u32 	%rd12, %r210;
	ld.global.nc.u32 	%r22, [%rd411];
	add.s32 	%r225, %r225, 1;
	mul.wide.u32 	%rd395, %r225, 4;
	add.s64 	%rd396, %rd5, %rd395;
	ld.global.nc.u32 	%r24, [%rd396];
	setp.ne.s32 	%p72, %r241, 0;
	mov.b64 	%rd412, 0;
	@%p72 bra 	$L__BB12_25;
$L__BB12_18:
	mov.pred 	%p74, 0;
	@%p74 bra 	$L__BB12_20;
	cvt.u32.u64 	%r214, %rd12;
	cvt.u32.u64 	%r215, %rd412;
	rem.u32 	%r216, %r215, %r214;
	cvt.u64.u32 	%rd413, %r216;
	bra.uni 	$L__BB12_21;
$L__BB12_20:
	rem.u64 	%rd413, %rd412, %rd12;
$L__BB12_21:
	cvt.u64.u32 	%rd400, %r24;
	setp.lt.u64 	%p75, %rd400, %rd413;
	selp.b64 	%rd401, %rd12, 0, %p75;
	sub.s64 	%rd402, %rd400, %rd413;
	add.s64 	%rd403, %rd402, %rd401;
	cvt.u64.u32 	%rd404, %r22;
	mul.lo.s64 	%rd17, %rd403, %rd404;
	and.b64  	%rd405, %rd17, -4294967296;
	setp.ne.s64 	%p76, %rd405, 0;
	@%p76 bra 	$L__BB12_23;
	cvt.u32.u64 	%r217, %rd12;
	cvt.u32.u64 	%r218, %rd17;
	rem.u32 	%r219, %r218, %r217;
	cvt.u64.u32 	%rd414, %r219;
	bra.uni 	$L__BB12_24;
$L__BB12_23:
	rem.u64 	%rd414, %rd17, %rd12;
$L__BB12_24:
	setp.eq.s64 	%p77, %rd414, 0;
	selp.b32 	%r241, %r241, 0, %p77;
	add.s32 	%r226, %r226, 1;
	add.s64 	%rd411, %rd411, 4;
	add.s64 	%rd410, %rd410, 4;
	setp.eq.s32 	%p78, %r226, -1;
	@%p78 bra 	$L__BB12_151;
	bra.uni 	$L__BB12_17;
$L__BB12_25:
	ld.global.u32 	%rd397, [%rd7];
	ld.global.nc.u64 	%rd398, [%rd1];
	mul.lo.s64 	%rd23, %rd398, %rd397;
	and.b64  	%rd399, %rd23, -4294967296;
	setp.ne.s64 	%p73, %rd399, 0;
	@%p73 bra 	$L__BB12_27;
	cvt.u32.u64 	%r211, %rd12;
	cvt.u32.u64 	%r212, %rd23;
	rem.u32 	%r213, %r212, %r211;
	cvt.u64.u32 	%rd412, %r213;
	bra.uni 	$L__BB12_18;
$L__BB12_27:
	rem.u64 	%rd412, %rd23, %rd12;
	bra.uni 	$L__BB12_18;
$L__BB12_28:
	and.b32  	%r27, %r75, 7;
	and.b32  	%r28, %r75, 3;
	and.b32  	%r29, %r75, -8;
	and.b32  	%r30, %r75, 1;
	add.s64 	%rd213, %rd201, %rd6;
	add.s64 	%rd26, %rd213, 16;
	cvta.to.global.u64 	%rd27, %rd192;
	cvta.to.global.u64 	%rd28, %rd193;
	mov.b32 	%r229, 1;
	mov.u32 	%r241, %r229;
$L__BB12_29:
	mul.wide.u32 	%rd215, %r229, 4;
	add.s64 	%rd216, %rd4, %rd215;
	ld.global.nc.u32 	%r92, [%rd216];
	cvt.u64.u32 	%rd29, %r92;
	add.s64 	%rd217, %rd3, %rd215;
	ld.global.nc.u32 	%r35, [%rd217];
	add.s32 	%r93, %r229, %r225;
	mul.wide.u32 	%rd218, %r93, 4;
	add.s64 	%rd219, %rd5, %rd218;
	ld.global.nc.u32 	%r36, [%rd219];
	mul.lo.s32 	%r94, %r229, %r75;
	cvt.u64.u32 	%rd30, %r94;
	setp.eq.s32 	%p13, %r241, 0;
	mov.b64 	%rd442, 0;
	@%p13 bra 	$L__BB12_101;
	setp.lt.u32 	%p14, %r241, 8;
	mov.b64 	%rd442, 0;
	mov.b32 	%r234, 0;
	@%p14 bra 	$L__BB12_61;
	and.b32  	%r97, %r241, -8;
	neg.s32 	%r231, %r97;
	shl.b64 	%rd223, %rd30, 3;
	add.s64 	%rd224, %rd1, %rd223;
	add.s64 	%rd415, %rd224, 32;
	mov.b64 	%rd442, 0;
	mov.b32 	%r232, 0;
	mov.u64 	%rd416, %rd26;
$L__BB12_32:
	.pragma "nounroll";
	ld.global.u32 	%rd225, [%rd416+-16];
	ld.global.nc.u64 	%rd226, [%rd415+-32];
	mul.lo.s64 	%rd35, %rd226, %rd225;
	and.b64  	%rd227, %rd35, -4294967296;
	setp.ne.s64 	%p15, %rd227, 0;
	@%p15 bra 	$L__BB12_34;
	cvt.u32.u64 	%r98, %rd29;
	cvt.u32.u64 	%r99, %rd35;
	rem.u32 	%r100, %r99, %r98;
	cvt.u64.u32 	%rd418, %r100;
	bra.uni 	$L__BB12_35;
$L__BB12_34:
	rem.u64 	%rd418, %rd35, %rd29;
$L__BB12_35:
	add.s64 	%rd39, %rd418, %rd442;
	ld.global.u32 	%rd228, [%rd416+-12];
	ld.global.nc.u64 	%rd229, [%rd415+-24];
	mul.lo.s64 	%rd40, %rd229, %rd228;
	and.b64  	%rd230, %rd40, -4294967296;
	setp.ne.s64 	%p16, %rd230, 0;
	@%p16 bra 	$L__BB12_37;
	cvt.u32.u64 	%r101, %rd29;
	cvt.u32.u64 	%r102, %rd40;
	rem.u32 	%r103, %r102, %r101;
	cvt.u64.u32 	%rd419, %r103;
	bra.uni 	$L__BB12_38;
$L__BB12_37:
	rem.u64 	%rd419, %rd40, %rd29;
$L__BB12_38:
	add.s64 	%rd44, %rd419, %rd39;
	ld.global.u32 	%rd231, [%rd416+-8];
	ld.global.nc.u64 	%rd232, [%rd415+-16];
	mul.lo.s64 	%rd45, %rd232, %rd231;
	and.b64  	%rd233, %rd45, -4294967296;
	setp.ne.s64 	%p17, %rd233, 0;
	@%p17 bra 	$L__BB12_40;
	cvt.u32.u64 	%r104, %rd29;
	cvt.u32.u64 	%r105, %rd45;
	rem.u32 	%r106, %r105, %r104;
	cvt.u64.u32 	%rd420, %r106;
	bra.uni 	$L__BB12_41;
$L__BB12_40:
	rem.u64 	%rd420, %rd45, %rd29;
$L__BB12_41:
	add.s64 	%rd49, %rd420, %rd44;
	ld.global.u32 	%rd234, [%rd416+-4];
	ld.global.nc.u64 	%rd235, [%rd415+-8];
	mul.lo.s64 	%rd50, %rd235, %rd234;
	and.b64  	%rd236, %rd50, -4294967296;
	setp.ne.s64 	%p18, %rd236, 0;
	@%p18 bra 	$L__BB12_43;
	cvt.u32.u64 	%r107, %rd29;
	cvt.u32.u64 	%r108, %rd50;
	rem.u32 	%r109, %r108, %r107;
	cvt.u64.u32 	%rd421, %r109;
	bra.uni 	$L__BB12_44;
$L__BB12_43:
	rem.u64 	%rd421, %rd50, %rd29;
$L__BB12_44:
	add.s64 	%rd54, %rd421, %rd49;
	ld.global.u32 	%rd237, [%rd416];
	ld.global.nc.u64 	%rd238, [%rd415];
	mul.lo.s64 	%rd55, %rd238, %rd237;
	and.b64  	%rd239, %rd55, -4294967296;
	setp.ne.s64 	%p19, %rd239, 0;
	@%p19 bra 	$L__BB12_46;
	cvt.u32.u64 	%r110, %rd29;
	cvt.u32.u64 	%r111, %rd55;
	rem.u32 	%r112, %r111, %r110;
	cvt.u64.u32 	%rd422, %r112;
	bra.uni 	$L__BB12_47;
$L__BB12_46:
	rem.u64 	%rd422, %rd55, %rd29;
$L__BB12_47:
	add.s64 	%rd59, %rd422, %rd54;
	ld.global.u32 	%rd240, [%rd416+4];
	ld.global.nc.u64 	%rd241, [%rd415+8];
	mul.lo.s64 	%rd60, %rd241, %rd240;
	and.b64  	%rd242, %rd60, -4294967296;
	setp.ne.s64 	%p20, %rd242, 0;
	@%p20 bra 	$L__BB12_49;
	cvt.u32.u64 	%r113, %rd29;
	cvt.u32.u64 	%r114, %rd60;
	rem.u32 	%r115, %r114, %r113;
	cvt.u64.u32 	%rd423, %r115;
	bra.uni 	$L__BB12_50;
$L__BB12_49:
	rem.u64 	%rd423, %rd60, %rd29;
$L__BB12_50:
	add.s64 	%rd64, %rd423, %rd59;
	ld.global.u32 	%rd243, [%rd416+8];
	ld.global.nc.u64 	%rd244, [%rd415+16];
	mul.lo.s64 	%rd65, %rd244, %rd243;
	and.b64  	%rd245, %rd65, -4294967296;
	setp.ne.s64 	%p21, %rd245, 0;
	@%p21 bra 	$L__BB12_52;
	cvt.u32.u64 	%r116, %rd29;
	cvt.u32.u64 	%r117, %rd65;
	rem.u32 	%r118, %r117, %r116;
	cvt.u64.u32 	%rd424, %r118;
	bra.uni 	$L__BB12_53;
$L__BB12_52:
	rem.u64 	%rd424, %rd65, %rd29;
$L__BB12_53:
	add.s64 	%rd69, %rd424, %rd64;
	ld.global.u32 	%rd246, [%rd416+12];
	ld.global.nc.u64 	%rd247, [%rd415+24];
	mul.lo.s64 	%rd70, %rd247, %rd246;
	and.b64  	%rd248, %rd70, -4294967296;
	setp.ne.s64 	%p22, %rd248, 0;
	@%p22 bra 	$L__BB12_55;
	cvt.u32.u64 	%r119, %rd29;
	cvt.u32.u64 	%r120, %rd70;
	rem.u32 	%r121, %r120, %r119;
	cvt.u64.u32 	%rd425, %r121;
	bra.uni 	$L__BB12_56;
$L__BB12_55:
	rem.u64 	%rd425, %rd70, %rd29;
$L__BB12_56:
	add.s64 	%rd442, %rd425, %rd69;
	add.s32 	%r122, %r232, 7;
	and.b32  	%r123, %r122, 15;
	setp.ne.s32 	%p23, %r123, 15;
	@%p23 bra 	$L__BB12_60;
	and.b64  	%rd249, %rd442, -4294967296;
	setp.ne.s64 	%p24, %rd249, 0;
	@%p24 bra 	$L__BB12_59;
	cvt.u32.u64 	%r124, %rd29;
	cvt.u32.u64 	%r125, %rd442;
	rem.u32 	%r126, %r125, %r124;
	cvt.u64.u32 	%rd442, %r126;
	bra.uni 	$L__BB12_60;
$L__BB12_59:
	rem.u64 	%rd442, %rd442, %rd29;
$L__BB12_60:
	and.b32  	%r234, %r241, -8;
	add.s32 	%r232, %r232, 8;
	add.s32 	%r231, %r231, 8;
	add.s64 	%rd416, %rd416, 32;
	add.s64 	%rd415, %rd415, 64;
	setp.ne.s32 	%p25, %r231, 0;
	@%p25 bra 	$L__BB12_32;
$L__BB12_61:
	and.b32  	%r44, %r241, 7;
	setp.eq.s32 	%p26, %r44, 0;
	@%p26 bra 	$L__BB12_101;
	and.b32  	%r45, %r241, 3;
	setp.lt.u32 	%p27, %r44, 4;
	@%p27 bra 	$L__BB12_76;
	cvt.u64.u32 	%rd251, %r234;
	mul.wide.u32 	%rd252, %r234, 4;
	add.s64 	%rd82, %rd7, %rd252;
	ld.global.u32 	%rd253, [%rd82];
	add.s64 	%rd254, %rd251, %rd30;
	shl.b64 	%rd255, %rd254, 3;
	add.s64 	%rd83, %rd1, %rd255;
	ld.global.nc.u64 	%rd256, [%rd83];
	mul.lo.s64 	%rd84, %rd256, %rd253;
	and.b64  	%rd257, %rd84, -4294967296;
	setp.ne.s64 	%p28, %rd257, 0;
	@%p28 bra 	$L__BB12_65;
	cvt.u32.u64 	%r127, %rd29;
	cvt.u32.u64 	%r128, %rd84;
	rem.u32 	%r129, %r128, %r127;
	cvt.u64.u32 	%rd429, %r129;
	bra.uni 	$L__BB12_66;
$L__BB12_65:
	rem.u64 	%rd429, %rd84, %rd29;
$L__BB12_66:
	add.s64 	%rd88, %rd429, %rd442;
	ld.global.u32 	%rd258, [%rd82+4];
	ld.global.nc.u64 	%rd259, [%rd83+8];
	mul.lo.s64 	%rd89, %rd259, %rd258;
	and.b64  	%rd260, %rd89, -4294967296;
	setp.ne.s64 	%p29, %rd260, 0;
	@%p29 bra 	$L__BB12_68;
	cvt.u32.u64 	%r130, %rd29;
	cvt.u32.u64 	%r131, %rd89;
	rem.u32 	%r132, %r131, %r130;
	cvt.u64.u32 	%rd430, %r132;
	bra.uni 	$L__BB12_69;
$L__BB12_68:
	rem.u64 	%rd430, %rd89, %rd29;
$L__BB12_69:
	add.s64 	%rd93, %rd430, %rd88;
	ld.global.u32 	%rd261, [%rd82+8];
	ld.global.nc.u64 	%rd262, [%rd83+16];
	mul.lo.s64 	%rd94, %rd262, %rd261;
	and.b64  	%rd263, %rd94, -4294967296;
	setp.ne.s64 	%p30, %rd263, 0;
	@%p30 bra 	$L__BB12_71;
	cvt.u32.u64 	%r133, %rd29;
	cvt.u32.u64 	%r134, %rd94;
	rem.u32 	%r135, %r134, %r133;
	cvt.u64.u32 	%rd431, %r135;
	bra.uni 	$L__BB12_72;
$L__BB12_71:
	rem.u64 	%rd431, %rd94, %rd29;
$L__BB12_72:
	add.s64 	%rd98, %rd431, %rd93;
	ld.global.u32 	%rd264, [%rd82+12];
	ld.global.nc.u64 	%rd265, [%rd83+24];
	mul.lo.s64 	%rd99, %rd265, %rd264;
	and.b64  	%rd266, %rd99, -4294967296;
	setp.ne.s64 	%p31, %rd266, 0;
	@%p31 bra 	$L__BB12_74;
	cvt.u32.u64 	%r136, %rd29;
	cvt.u32.u64 	%r137, %rd99;
	rem.u32 	%r138, %r137, %r136;
	cvt.u64.u32 	%rd432, %r138;
	bra.uni 	$L__BB12_75;
$L__BB12_74:
	rem.u64 	%rd432, %rd99, %rd29;
$L__BB12_75:
	add.s64 	%rd442, %rd432, %rd98;
	add.s32 	%r234, %r234, 4;
$L__BB12_76:
	setp.eq.s32 	%p32, %r45, 0;
	@%p32 bra 	$L__BB12_101;
	setp.eq.s32 	%p33, %r45, 1;
	@%p33 bra 	$L__BB12_93;
	cvt.u64.u32 	%rd268, %r234;
	mul.wide.u32 	%rd269, %r234, 4;
	add.s64 	%rd106, %rd7, %rd269;
	ld.global.u32 	%rd270, [%rd106];
	add.s64 	%rd271, %rd268, %rd30;
	shl.b64 	%rd272, %rd271, 3;
	add.s64 	%rd107, %rd1, %rd272;
	ld.global.nc.u64 	%rd273, [%rd107];
	mul.lo.s64 	%rd108, %rd273, %rd270;
	and.b64  	%rd274, %rd108, -4294967296;
	setp.ne.s64 	%p34, %rd274, 0;
	@%p34 bra 	$L__BB12_80;
	cvt.u32.u64 	%r139, %rd29;
	cvt.u32.u64 	%r140, %rd108;
	rem.u32 	%r141, %r140, %r139;
	cvt.u64.u32 	%rd435, %r141;
	bra.uni 	$L__BB12_81;
$L__BB12_80:
	rem.u64 	%rd435, %rd108, %rd29;
$L__BB12_81:
	add.s64 	%rd436, %rd435, %rd442;
	and.b32  	%r142, %r234, 15;
	setp.ne.s32 	%p35, %r142, 15;
	@%p35 bra 	$L__BB12_85;
	and.b64  	%rd275, %rd436, -4294967296;
	setp.ne.s64 	%p36, %rd275, 0;
	@%p36 bra 	$L__BB12_84;
	cvt.u32.u64 	%r143, %rd29;
	cvt.u32.u64 	%r144, %rd436;
	rem.u32 	%r145, %r144, %r143;
	cvt.u64.u32 	%rd436, %r145;
	bra.uni 	$L__BB12_85;
$L__BB12_84:
	rem.u64 	%rd436, %rd436, %rd29;
$L__BB12_85:
	ld.global.u32 	%rd276, [%rd106+4];
	ld.global.nc.u64 	%rd277, [%rd107+8];
	mul.lo.s64 	%rd116, %rd277, %rd276;
	and.b64  	%rd278, %rd116, -4294967296;
	setp.ne.s64 	%p37, %rd278, 0;
	@%p37 bra 	$L__BB12_87;
	cvt.u32.u64 	%r146, %rd29;
	cvt.u32.u64 	%r147, %rd116;
	rem.u32 	%r148, %r147, %r146;
	cvt.u64.u32 	%rd437, %r148;
	bra.uni 	$L__BB12_88;
$L__BB12_87:
	rem.u64 	%rd437, %rd116, %rd29;
$L__BB12_88:
	add.s64 	%rd442, %rd437, %rd436;
	add.s32 	%r149, %r234, 1;
	and.b32  	%r150, %r149, 15;
	setp.ne.s32 	%p38, %r150, 15;
	@%p38 bra 	$L__BB12_92;
	and.b64  	%rd279, %rd442, -4294967296;
	setp.ne.s64 	%p39, %rd279, 0;
	@%p39 bra 	$L__BB12_91;
	cvt.u32.u64 	%r151, %rd29;
	cvt.u32.u64 	%r152, %rd442;
	rem.u32 	%r153, %r152, %r151;
	cvt.u64.u32 	%rd442, %r153;
	bra.uni 	$L__BB12_92;
$L__BB12_91:
	rem.u64 	%rd442, %rd442, %rd29;
$L__BB12_92:
	add.s32 	%r234, %r234, 2;
$L__BB12_93:
	and.b32  	%r154, %r241, 1;
	setp.eq.b32 	%p40, %r154, 1;
	not.pred 	%p41, %p40;
	@%p41 bra 	$L__BB12_101;
	cvt.u64.u32 	%rd280, %r234;
	mul.wide.u32 	%rd281, %r234, 4;
	add.s64 	%rd282, %rd7, %rd281;
	ld.global.u32 	%rd283, [%rd282];
	add.s64 	%rd284, %rd280, %rd30;
	shl.b64 	%rd285, %rd284, 3;
	add.s64 	%rd286, %rd1, %rd285;
	ld.global.nc.u64 	%rd287, [%rd286];
	mul.lo.s64 	%rd126, %rd287, %rd283;
	and.b64  	%rd288, %rd126, -4294967296;
	setp.ne.s64 	%p42, %rd288, 0;
	@%p42 bra 	$L__BB12_96;
	cvt.u32.u64 	%r155, %rd29;
	cvt.u32.u64 	%r156, %rd126;
	rem.u32 	%r157, %r156, %r155;
	cvt.u64.u32 	%rd441, %r157;
	bra.uni 	$L__BB12_97;
$L__BB12_96:
	rem.u64 	%rd441, %rd126, %rd29;
$L__BB12_97:
	add.s64 	%rd442, %rd441, %rd442;
	and.b32  	%r158, %r234, 15;
	setp.ne.s32 	%p43, %r158, 15;
	@%p43 bra 	$L__BB12_101;
	and.b64  	%rd289, %rd442, -4294967296;
	setp.ne.s64 	%p44, %rd289, 0;
	@%p44 bra 	$L__BB12_100;
	cvt.u32.u64 	%r159, %rd29;
	cvt.u32.u64 	%r160, %rd442;
	rem.u32 	%r161, %r160, %r159;
	cvt.u64.u32 	%rd442, %r161;
	bra.uni 	$L__BB12_101;
$L__BB12_100:
	rem.u64 	%rd442, %rd442, %rd29;
$L__BB12_101:
	and.b64  	%rd290, %rd442, -4294967296;
	setp.ne.s64 	%p45, %rd290, 0;
	@%p45 bra 	$L__BB12_103;
	cvt.u32.u64 	%r162, %rd29;
	cvt.u32.u64 	%r163, %rd442;
	rem.u32 	%r164, %r163, %r162;
	cvt.u64.u32 	%rd443, %r164;
	bra.uni 	$L__BB12_104;
$L__BB12_103:
	rem.u64 	%rd443, %rd442, %rd29;
$L__BB12_104:
	cvt.u64.u32 	%rd291, %r36;
	setp.lt.u64 	%p46, %rd291, %rd443;
	selp.b64 	%rd292, %rd29, 0, %p46;
	sub.s64 	%rd293, %rd291, %rd443;
	add.s64 	%rd294, %rd293, %rd292;
	cvt.u64.u32 	%rd295, %r35;
	mul.lo.s64 	%rd137, %rd294, %rd295;
	and.b64  	%rd296, %rd137, -4294967296;
	setp.ne.s64 	%p47, %rd296, 0;
	@%p47 bra 	$L__BB12_106;
	cvt.u32.u64 	%r165, %rd29;
	cvt.u32.u64 	%r166, %rd137;
	rem.u32 	%r167, %r166, %r165;
	cvt.u64.u32 	%rd444, %r167;
	bra.uni 	$L__BB12_107;
$L__BB12_106:
	rem.u64 	%rd444, %rd137, %rd29;
$L__BB12_107:
	setp.eq.s64 	%p48, %rd444, 0;
	@%p48 bra 	$L__BB12_150;
	setp.lt.u32 	%p49, %r75, 8;
	mul.wide.u32 	%rd298, %r229, 4;
	add.s64 	%rd299, %rd27, %rd298;
	ld.global.nc.u32 	%r50, [%rd299];
	add.s64 	%rd300, %rd28, %rd298;
	ld.global.nc.u32 	%r51, [%rd300];
	mov.b64 	%rd454, 0;
	mov.b32 	%r238, 0;
	@%p49 bra 	$L__BB12_127;
	mov.b64 	%rd454, 0;
	mov.b32 	%r236, 0;
$L__BB12_110:
	.pragma "nounroll";
	setp.ge.u32 	%p50, %r236, %r51;
	mov.b64 	%rd446, 0;
	@%p50 bra 	$L__BB12_112;
	add.s32 	%r170, %r236, %r50;
	mul.wide.u32 	%rd303, %r170, 4;
	add.s64 	%rd304, %rd2, %rd303;
	ld.global.nc.u32 	%r171, [%rd304];
	cvt.u64.u32 	%rd446, %r171;
$L__BB12_112:
	mul.wide.u32 	%rd306, %r236, 4;
	add.s64 	%rd144, %rd7, %rd306;
	ld.global.u32 	%rd307, [%rd144];
	mad.lo.s64 	%rd308, %rd446, %rd444, %rd454;
	add.s64 	%rd145, %rd308, %rd307;
	st.global.u32 	[%rd144], %rd145;
	add.s32 	%r53, %r236, 1;
	setp.ge.u32 	%p51, %r53, %r51;
	mov.b64 	%rd447, 0;
	@%p51 bra 	$L__BB12_114;
	add.s32 	%r172, %r53, %r50;
	mul.wide.u32 	%rd309, %r172, 4;
	add.s64 	%rd310, %rd2, %rd309;
	ld.global.nc.u32 	%r173, [%rd310];
	cvt.u64.u32 	%rd447, %r173;
$L__BB12_114:
	ld.global.u32 	%rd312, [%rd144+4];
	shr.u64 	%rd313, %rd145, 32;
	mad.lo.s64 	%rd314, %rd447, %rd444, %rd313;
	add.s64 	%rd148, %rd314, %rd312;
	st.global.u32 	[%rd144+4], %rd148;
	add.s32 	%r54, %r236, 2;
	setp.ge.u32 	%p52, %r54, %r51;
	mov.b64 	%rd448, 0;
	@%p52 bra 	$L__BB12_116;
	add.s32 	%r174, %r54, %r50;
	mul.wide.u32 	%rd315, %r174, 4;
	add.s64 	%rd316, %rd2, %rd315;
	ld.global.nc.u32 	%r175, [%rd316];
	cvt.u64.u32 	%rd448, %r175;
$L__BB12_116:
	ld.global.u32 	%rd318, [%rd144+8];
	shr.u64 	%rd319, %rd148, 32;
	mad.lo.s64 	%rd320, %rd448, %rd444, %rd319;
	add.s64 	%rd151, %rd320, %rd318;
	st.global.u32 	[%rd144+8], %rd151;
	add.s32 	%r55, %r236, 3;
	setp.ge.u32 	%p53, %r55, %r51;
	mov.b64 	%rd449, 0;
	@%p53 bra 	$L__BB12_118;
	add.s32 	%r176, %r55, %r50;
	mul.wide.u32 	%rd321, %r176, 4;
	add.s64 	%rd322, %rd2, %rd321;
	ld.global.nc.u32 	%r177, [%rd322];
	cvt.u64.u32 	%rd449, %r177;
$L__BB12_118:
	ld.global.u32 	%rd324, [%rd144+12];
	shr.u64 	%rd325, %rd151, 32;
	mad.lo.s64 	%rd326, %rd449, %rd444, %rd325;
	add.s64 	%rd154, %rd326, %rd324;
	st.global.u32 	[%rd144+12], %rd154;
	add.s32 	%r56, %r236, 4;
	setp.ge.u32 	%p54, %r56, %r51;
	mov.b64 	%rd450, 0;
	@%p54 bra 	$L__BB12_120;
	add.s32 	%r178, %r56, %r50;
	mul.wide.u32 	%rd327, %r178, 4;
	add.s64 	%rd328, %rd2, %rd327;
	ld.global.nc.u32 	%r179, [%rd328];
	cvt.u64.u32 	%rd450, %r179;
$L__BB12_120:
	ld.global.u32 	%rd330, [%rd144+16];
	shr.u64 	%rd331, %rd154, 32;
	mad.lo.s64 	%rd332, %rd450, %rd444, %rd331;
	add.s64 	%rd157, %rd332, %rd330;
	st.global.u32 	[%rd144+16], %rd157;
	add.s32 	%r57, %r236, 5;
	setp.ge.u32 	%p55, %r57, %r51;
	mov.b64 	%rd451, 0;
	@%p55 bra 	$L__BB12_122;
	add.s32 	%r180, %r57, %r50;
	mul.wide.u32 	%rd333, %r180, 4;
	add.s64 	%rd334, %rd2, %rd333;
	ld.global.nc.u32 	%r181, [%rd334];
	cvt.u64.u32 	%rd451, %r181;
$L__BB12_122:
	ld.global.u32 	%rd336, [%rd144+20];
	shr.u64 	%rd337, %rd157, 32;
	mad.lo.s64 	%rd338, %rd451, %rd444, %rd337;
	add.s64 	%rd160, %rd338, %rd336;
	st.global.u32 	[%rd144+20], %rd160;
	add.s32 	%r58, %r236, 6;
	setp.ge.u32 	%p56, %r58, %r51;
	mov.b64 	%rd452, 0;
	@%p56 bra 	$L__BB12_124;
	add.s32 	%r182, %r58, %r50;
	mul.wide.u32 	%rd339, %r182, 4;
	add.s64 	%rd340, %rd2, %rd339;
	ld.global.nc.u32 	%r183, [%rd340];
	cvt.u64.u32 	%rd452, %r183;
$L__BB12_124:
	ld.global.u32 	%rd342, [%rd144+24];
	shr.u64 	%rd343, %rd160, 32;
	mad.lo.s64 	%rd344, %rd452, %rd444, %rd343;
	add.s64 	%rd163, %rd344, %rd342;
	st.global.u32 	[%rd144+24], %rd163;
	add.s32 	%r59, %r236, 7;
	setp.ge.u32 	%p57, %r59, %r51;
	mov.b64 	%rd453, 0;
	@%p57 bra 	$L__BB12_126;
	add.s32 	%r184, %r59, %r50;
	mul.wide.u32 	%rd345, %r184, 4;
	add.s64 	%rd346, %rd2, %rd345;
	ld.global.nc.u32 	%r185, [%rd346];
	cvt.u64.u32 	%rd453, %r185;
$L__BB12_126:
	ld.global.u32 	%rd347, [%rd144+28];
	shr.u64 	%rd348, %rd163, 32;
	mad.lo.s64 	%rd349, %rd453, %rd444, %rd348;
	add.s64 	%rd350, %rd349, %rd347;
	st.global.u32 	[%rd144+28], %rd350;
	shr.u64 	%rd454, %rd350, 32;
	add.s32 	%r236, %r236, 8;
	setp.ne.s32 	%p58, %r236, %r29;
	mov.u32 	%r238, %r29;
	@%p58 bra 	$L__BB12_110;
$L__BB12_127:
	setp.eq.s32 	%p59, %r27, 0;
	@%p59 bra 	$L__BB12_149;
	add.s32 	%r186, %r27, -1;
	setp.lt.u32 	%p60, %r186, 3;
	@%p60 bra 	$L__BB12_138;
	setp.ge.u32 	%p61, %r238, %r51;
	mov.b64 	%rd455, 0;
	@%p61 bra 	$L__BB12_131;
	add.s32 	%r187, %r238, %r50;
	mul.wide.u32 	%rd352, %r187, 4;
	add.s64 	%rd353, %rd2, %rd352;
	ld.global.nc.u32 	%r188, [%rd353];
	cvt.u64.u32 	%rd455, %r188;
$L__BB12_131:
	mul.wide.u32 	%rd355, %r238, 4;
	add.s64 	%rd170, %rd7, %rd355;
	ld.global.u32 	%rd356, [%rd170];
	mad.lo.s64 	%rd357, %rd455, %rd444, %rd454;
	add.s64 	%rd171, %rd357, %rd356;
	st.global.u32 	[%rd170], %rd171;
	add.s32 	%r62, %r238, 1;
	setp.ge.u32 	%p62, %r62, %r51;
	mov.b64 	%rd456, 0;
	@%p62 bra 	$L__BB12_133;
	add.s32 	%r189, %r62, %r50;
	mul.wide.u32 	%rd358, %r189, 4;
	add.s64 	%rd359, %rd2, %rd358;
	ld.global.nc.u32 	%r190, [%rd359];
	cvt.u64.u32 	%rd456, %r190;
$L__BB12_133:
	ld.global.u32 	%rd361, [%rd170+4];
	shr.u64 	%rd362, %rd171, 32;
	mad.lo.s64 	%rd363, %rd456, %rd444, %rd362;
	add.s64 	%rd174, %rd363, %rd361;
	st.global.u32 	[%rd170+4], %rd174;
	add.s32 	%r63, %r238, 2;
	setp.ge.u32 	%p63, %r63, %r51;
	mov.b64 	%rd457, 0;
	@%p63 bra 	$L__BB12_135;
	add.s32 	%r191, %r63, %r50;
	mul.wide.u32 	%rd364, %r191, 4;
	add.s64 	%rd365, %rd2, %rd364;
	ld.global.nc.u32 	%r192, [%rd365];
	cvt.u64.u32 	%rd457, %r192;
$L__BB12_135:
	ld.global.u32 	%rd367, [%rd170+8];
	shr.u64 	%rd368, %rd174, 32;
	mad.lo.s64 	%rd369, %rd457, %rd444, %rd368;
	add.s64 	%rd177, %rd369, %rd367;
	st.global.u32 	[%rd170+8], %rd177;
	add.s32 	%r64, %r238, 3;
	setp.ge.u32 	%p64, %r64, %r51;
	mov.b64 	%rd458, 0;
	@%p64 bra 	$L__BB12_137;
	add.s32 	%r193, %r64, %r50;
	mul.wide.u32 	%rd370, %r193, 4;
	add.s64 	%rd371, %rd2, %rd370;
	ld.global.nc.u32 	%r194, [%rd371];
	cvt.u64.u32 	%rd458, %r194;
$L__BB12_137:
	ld.global.u32 	%rd372, [%rd170+12];
	shr.u64 	%rd373, %rd177, 32;
	mad.lo.s64 	%rd374, %rd458, %rd444, %rd373;
	add.s64 	%rd375, %rd374, %rd372;
	st.global.u32 	[%rd170+12], %rd375;
	shr.u64 	%rd454, %rd375, 32;
	add.s32 	%r238, %r238, 4;
$L__BB12_138:
	setp.eq.s32 	%p65, %r28, 0;
	@%p65 bra 	$L__BB12_149;
	setp.eq.s32 	%p66, %r28, 1;
	@%p66 bra 	$L__BB12_145;
	setp.ge.u32 	%p67, %r238, %r51;
	mov.b64 	%rd460, 0;
	@%p67 bra 	$L__BB12_142;
	add.s32 	%r195, %r238, %r50;
	mul.wide.u32 	%rd377, %r195, 4;
	add.s64 	%rd378, %rd2, %rd377;
	ld.global.nc.u32 	%r196, [%rd378];
	cvt.u64.u32 	%rd460, %r196;
$L__BB12_142:
	mul.wide.u32 	%rd380, %r238, 4;
	add.s64 	%rd184, %rd7, %rd380;
	ld.global.u32 	%rd381, [%rd184];
	mad.lo.s64 	%rd382, %rd460, %rd444, %rd454;
	add.s64 	%rd185, %rd382, %rd381;
	st.global.u32 	[%rd184], %rd185;
	add.s32 	%r67, %r238, 1;
	setp.ge.u32 	%p68, %r67, %r51;
	mov.b64 	%rd461, 0;
	@%p68 bra 	$L__BB12_144;
	add.s32 	%r197, %r67, %r50;
	mul.wide.u32 	%rd383, %r197, 4;
	add.s64 	%rd384, %rd2, %rd383;
	ld.global.nc.u32 	%r198, [%rd384];
	cvt.u64.u32 	%rd461, %r198;
$L__BB12_144:
	ld.global.u32 	%rd385, [%rd184+4];
	shr.u64 	%rd386, %rd185, 32;
	mad.lo.s64 	%rd387, %rd461, %rd444, %rd386;
	add.s64 	%rd388, %rd387, %rd385;
	st.global.u32 	[%rd184+4], %rd388;
	shr.u64 	%rd454, %rd388, 32;
	add.s32 	%r238, %r238, 2;
$L__BB12_145:
	setp.eq.s32 	%p69, %r30, 0;
	@%p69 bra 	$L__BB12_149;
	setp.ge.u32 	%p70, %r238, %r51;
	mov.b64 	%rd463, 0;
	@%p70 bra 	$L__BB12_148;
	add.s32 	%r199, %r238, %r50;
	mul.wide.u32 	%rd390, %r199, 4;
	add.s64 	%rd391, %rd2, %rd390;
	ld.global.nc.u32 	%r200, [%rd391];
	cvt.u64.u32 	%rd463, %r200;
$L__BB12_148:
	mul.wide.u32 	%rd392, %r238, 4;
	add.s64 	%rd393, %rd7, %rd392;
	ld.global.u32 	%r201, [%rd393];
	cvt.u32.u64 	%r202, %rd454;
	cvt.u32.u64 	%r203, %rd444;
	cvt.u32.u64 	%r204, %rd463;
	mad.lo.s32 	%r205, %r204, %r203, %r202;
	add.s32 	%r206, %r201, %r205;
	st.global.u32 	[%rd393], %r206;
$L__BB12_149:
	add.s32 	%r207, %r51, 1;
	max.u32 	%r208, %r207, %r241;
	min.u32 	%r241, %r208, %r75;
$L__BB12_150:
	add.s32 	%r229, %r229, 1;
	setp.ne.s32 	%p71, %r229, %r74;
	@%p71 bra 	$L__BB12_29;
$L__BB12_151:
	ld.param.u64 	%rd409, [crt_reconstruct_full_param_8];
	cvta.to.global.u64 	%rd406, %rd409;
	mul.wide.u32 	%rd407, %r1, 4;
	add.s64 	%rd408, %rd406, %rd407;
	st.global.u32 	[%rd408], %r241;
$L__BB12_152:
	ret;

}
	// .globl	crt_to_signed
.visible .entry crt_to_signed(
	.param .u64 .ptr .align 1 crt_to_signed_param_0,
	.param .u64 .ptr .align 1 crt_to_signed_param_1,
	.param .u64 .ptr .align 1 crt_to_signed_param_2,
	.param .u64 .ptr .align 1 crt_to_signed_param_3,
	.param .u32 crt_to_signed_param_4,
	.param .u32 crt_to_signed_param_5,
	.param .u32 crt_to_signed_param_6,
	.param .u32 crt_to_signed_param_7
)
{
	.reg .pred 	%p<47>;
	.reg .b32 	%r<65>;
	.reg .b64 	%rd<171>;

	ld.param.u64 	%rd64, [crt_to_signed_param_0];
	ld.param.u64 	%rd65, [crt_to_signed_param_1];
	ld.param.u64 	%rd66, [crt_to_signed_param_2];
	ld.param.u64 	%rd67, [crt_to_signed_param_3];
	ld.param.u32 	%r30, [crt_to_signed_param_4];
	ld.param.u32 	%r27, [crt_to_signed_param_5];
	ld.param.u32 	%r28, [crt_to_signed_param_6];
	ld.param.u32 	%r29, [crt_to_signed_param_7];
	cvta.to.global.u64 	%rd1, %rd66;
	cvta.to.global.u64 	%rd2, %rd67;
	mov.u32 	%r31, %ctaid.x;
	mov.u32 	%r32, %ntid.x;
	mov.u32 	%r33, %tid.x;
	mad.lo.s32 	%r1, %r31, %r32, %r33;
	setp.ge.u32 	%p1, %r1, %r30;
	@%p1 bra 	$L__BB13_50;
	cvta.to.global.u64 	%rd3, %rd64;
	mul.lo.s32 	%r2, %r27, %r1;
	mul.wide.u32 	%rd68, %r2, 4;
	add.s64 	%rd4, %rd3, %rd68;
	mov.u32 	%r59, %r27;
$L__BB13_2:
	setp.le.s32 	%p2, %r59, %r28;
	@%p2 bra 	$L__BB13_4;
	add.s32 	%r4, %r59, -1;
	mul.wide.s32 	%rd74, %r59, 4;
	add.s64 	%rd75, %rd4, %rd74;
	ld.global.u32 	%r35, [%rd75+-4];
	setp.eq.s32 	%p8, %r35, 0;
	mov.u32 	%r59, %r4;
	@%p8 bra 	$L__BB13_2;
	bra.uni 	$L__BB13_8;
$L__BB13_4:
	min.u32 	%r60, %r27, %r28;
	setp.lt.s32 	%p3, %r60, 1;
	@%p3 bra 	$L__BB13_51;
	cvta.to.global.u64 	%rd5, %rd65;
$L__BB13_6:
	add.s32 	%r7, %r60, -1;
	mul.wide.u32 	%rd69, %r7, 4;
	add.s64 	%rd70, %rd4, %rd69;
	ld.global.u32 	%r8, [%rd70];
	add.s64 	%rd71, %rd5, %rd69;
	ld.global.nc.u32 	%r9, [%rd71];
	setp.gt.u32 	%p4, %r60, 1;
	setp.eq.s32 	%p5, %r8, %r9;
	and.pred  	%p6, %p4, %p5;
	mov.u32 	%r60, %r7;
	@%p6 bra 	$L__BB13_6;
	setp.le.u32 	%p7, %r8, %r9;
	@%p7 bra 	$L__BB13_51;
$L__BB13_8:
	mul.wide.u32 	%rd76, %r1, 4;
	add.s64 	%rd77, %rd2, %rd76;
	mov.b32 	%r36, 1;
	st.global.u32 	[%rd77], %r36;
	setp.eq.s32 	%p9, %r27, 0;
	@%p9 bra 	$L__BB13_50;
	and.b32  	%r10, %r27, 7;
	setp.lt.u32 	%p10, %r27, 8;
	mov.b64 	%rd161, 0;
	mov.b32 	%r63, 0;
	@%p10 bra 	$L__BB13_28;
	and.b32  	%r63, %r27, -8;
	add.s64 	%rd151, %rd1, 16;
	add.s64 	%rd81, %rd68, %rd3;
	add.s64 	%rd150, %rd81, 16;
	mov.b64 	%rd161, 0;
	mov.b32 	%r61, 0;
$L__BB13_11:
	.pragma "nounroll";
	setp.ge.u32 	%p11, %r61, %r29;
	mov.b64 	%rd153, 0;
	@%p11 bra 	$L__BB13_13;
	ld.global.nc.u32 	%r39, [%rd151+-16];
	cvt.u64.u32 	%rd153, %r39;
$L__BB13_13:
	ld.global.u32 	%rd84, [%rd150+-16];
	add.s64 	%rd85, %rd161, %rd84;
	setp.lt.u64 	%p12, %rd153, %rd85;
	selp.u64 	%rd13, 1, 0, %p12;
	sub.s64 	%rd86, %rd153, %rd85;
	st.global.u32 	[%rd150+-16], %rd86;
	add.s32 	%r13, %r61, 1;
	setp.ge.u32 	%p13, %r13, %r29;
	mov.b64 	%rd154, 0;
	@%p13 bra 	$L__BB13_15;
	ld.global.nc.u32 	%r40, [%rd151+-12];
	cvt.u64.u32 	%rd154, %r40;
$L__BB13_15:
	ld.global.u32 	%rd88, [%rd150+-12];
	add.s64 	%rd89, %rd13, %rd88;
	setp.lt.u64 	%p14, %rd154, %rd89;
	selp.u64 	%rd16, 1, 0, %p14;
	sub.s64 	%rd90, %rd154, %rd89;
	st.global.u32 	[%rd150+-12], %rd90;
	add.s32 	%r14, %r13, 1;
	setp.ge.u32 	%p15, %r14, %r29;
	mov.b64 	%rd155, 0;
	@%p15 bra 	$L__BB13_17;
	ld.global.nc.u32 	%r41, [%rd151+-8];
	cvt.u64.u32 	%rd155, %r41;
$L__BB13_17:
	ld.global.u32 	%rd92, [%rd150+-8];
	add.s64 	%rd93, %rd16, %rd92;
	setp.lt.u64 	%p16, %rd155, %rd93;
	selp.u64 	%rd19, 1, 0, %p16;
	sub.s64 	%rd94, %rd155, %rd93;
	st.global.u32 	[%rd150+-8], %rd94;
	add.s32 	%r15, %r14, 1;
	setp.ge.u32 	%p17, %r15, %r29;
	mov.b64 	%rd156, 0;
	@%p17 bra 	$L__BB13_19;
	ld.global.nc.u32 	%r42, [%rd151+-4];
	cvt.u64.u32 	%rd156, %r42;
$L__BB13_19:
	ld.global.u32 	%rd96, [%rd150+-4];
	add.s64 	%rd97, %rd19, %rd96;
	setp.lt.u64 	%p18, %rd156, %rd97;
	selp.u64 	%rd22, 1, 0, %p18;
	sub.s64 	%rd98, %rd156, %rd97;
	st.global.u32 	[%rd150+-4], %rd98;
	add.s32 	%r16, %r15, 1;
	setp.ge.u32 	%p19, %r16, %r29;
	mov.b64 	%rd157, 0;
	@%p19 bra 	$L__BB13_21;
	ld.global.nc.u32 	%r43, [%rd151];
	cvt.u64.u32 	%rd157, %r43;
$L__BB13_21:
	ld.global.u32 	%rd100, [%rd150];
	add.s64 	%rd101, %rd22, %rd100;
	setp.lt.u64 	%p20, %rd157, %rd101;
	selp.u64 	%rd25, 1, 0, %p20;
	sub.s64 	%rd102, %rd157, %rd101;
	st.global.u32 	[%rd150], %rd102;
	add.s32 	%r17, %r16, 1;
	setp.ge.u32 	%p21, %r17, %r29;
	mov.b64 	%rd158, 0;
	@%p21 bra 	$L__BB13_23;
	ld.global.nc.u32 	%r44, [%rd151+4];
	cvt.u64.u32 	%rd158, %r44;
$L__BB13_23:
	ld.global.u32 	%rd104, [%rd150+4];
	add.s64 	%rd105, %rd25, %rd104;
	setp.lt.u64 	%p22, %rd158, %rd105;
	selp.u64 	%rd28, 1, 0, %p22;
	sub.s64 	%rd106, %rd158, %rd105;
	st.global.u32 	[%rd150+4], %rd106;
	add.s32 	%r18, %r17, 1;
	setp.ge.u32 	%p23, %r18, %r29;
	mov.b64 	%rd159, 0;
	@%p23 bra 	$L__BB13_25;
	ld.global.nc.u32 	%r45, [%rd151+8];
	cvt.u64.u32 	%rd159, %r45;
$L__BB13_25:
	ld.global.u32 	%rd108, [%rd150+8];
	add.s64 	%rd109, %rd28, %rd108;
	setp.lt.u64 	%p24, %rd159, %rd109;
	selp.u64 	%rd31, 1, 0, %p24;
	sub.s64 	%rd110, %rd159, %rd109;
	st.global.u32 	[%rd150+8], %rd110;
	add.s32 	%r19, %r18, 1;
	setp.ge.u32 	%p25, %r19, %r29;
	mov.b64 	%rd160, 0;
	@%p25 bra 	$L__BB13_27;
	ld.global.nc.u32 	%r46, [%rd151+12];
	cvt.u64.u32 	%rd160, %r46;
$L__BB13_27:
	ld.global.u32 	%rd111, [%rd150+12];
	add.s64 	%rd112, %rd31, %rd111;
	setp.lt.u64 	%p26, %rd160, %rd112;
	selp.u64 	%rd161, 1, 0, %p26;
	sub.s64 	%rd113, %rd160, %rd112;
	st.global.u32 	[%rd150+12], %rd113;
	add.s64 	%rd151, %rd151, 32;
	add.s64 	%rd150, %rd150, 32;
	add.s32 	%r61, %r19, 1;
	setp.eq.s32 	%p27, %r61, %r63;
	@%p27 bra 	$L__BB13_28;
	bra.uni 	$L__BB13_11;
$L__BB13_28:
	setp.eq.s32 	%p28, %r10, 0;
	@%p28 bra 	$L__BB13_50;
	and.b32  	%r22, %r27, 3;
	setp.lt.u32 	%p29, %r10, 4;
	@%p29 bra 	$L__BB13_39;
	setp.ge.u32 	%p30, %r63, %r29;
	mul.wide.u32 	%rd115, %r63, 4;
	add.s64 	%rd38, %rd1, %rd115;
	mov.b64 	%rd162, 0;
	@%p30 bra 	$L__BB13_32;
	ld.global.nc.u32 	%r47, [%rd38];
	cvt.u64.u32 	%rd162, %r47;
$L__BB13_32:
	add.s64 	%rd41, %rd4, %rd115;
	ld.global.u32 	%rd118, [%rd41];
	add.s64 	%rd119, %rd161, %rd118;
	setp.lt.u64 	%p31, %rd162, %rd119;
	selp.u64 	%rd42, 1, 0, %p31;
	sub.s64 	%rd120, %rd162, %rd119;
	st.global.u32 	[%rd41], %rd120;
	add.s32 	%r48, %r63, 1;
	setp.ge.u32 	%p32, %r48, %r29;
	mov.b64 	%rd163, 0;
	@%p32 bra 	$L__BB13_34;
	ld.global.nc.u32 	%r49, [%rd38+4];
	cvt.u64.u32 	%rd163, %r49;
$L__BB13_34:
	ld.global.u32 	%rd122, [%rd41+4];
	add.s64 	%rd123, %rd42, %rd122;
	setp.lt.u64 	%p33, %rd163, %rd123;
	selp.u64 	%rd45, 1, 0, %p33;
	sub.s64 	%rd124, %rd163, %rd123;
	st.global.u32 	[%rd41+4], %rd124;
	add.s32 	%r50, %r63, 2;
	setp.ge.u32 	%p34, %r50, %r29;
	mov.b64 	%rd164, 0;
	@%p34 bra 	$L__BB13_36;
	ld.global.nc.u32 	%r51, [%rd38+8];
	cvt.u64.u32 	%rd164, %r51;
$L__BB13_36:
	ld.global.u32 	%rd126, [%rd41+8];
	add.s64 	%rd127, %rd45, %rd126;
	setp.lt.u64 	%p35, %rd164, %rd127;
	selp.u64 	%rd48, 1, 0, %p35;
	sub.s64 	%rd128, %rd164, %rd127;
	st.global.u32 	[%rd41+8], %rd128;
	add.s32 	%r52, %r63, 3;
	setp.ge.u32 	%p36, %r52, %r29;
	mov.b64 	%rd165, 0;
	@%p36 bra 	$L__BB13_38;
	ld.global.nc.u32 	%r53, [%rd38+12];
	cvt.u64.u32 	%rd165, %r53;
$L__BB13_38:
	ld.global.u32 	%rd129, [%rd41+12];
	add.s64 	%rd130, %rd48, %rd129;
	setp.lt.u64 	%p37, %rd165, %rd130;
	sub.s64 	%rd131, %rd165, %rd130;
	st.global.u32 	[%rd41+12], %rd131;
	selp.u64 	%rd161, 1, 0, %p37;
	add.s32 	%r63, %r63, 4;
$L__BB13_39:
	setp.eq.s32 	%p38, %r22, 0;
	@%p38 bra 	$L__BB13_50;
	setp.eq.s32 	%p39, %r22, 1;
	@%p39 bra 	$L__BB13_46;
	setp.ge.u32 	%p40, %r63, %r29;
	mul.wide.u32 	%rd133, %r63, 4;
	add.s64 	%rd53, %rd1, %rd133;
	mov.b64 	%rd167, 0;
	@%p40 bra 	$L__BB13_43;
	ld.global.nc.u32 	%r54, [%rd53];
	cvt.u64.u32 	%rd167, %r54;
$L__BB13_43:
	add.s64 	%rd56, %rd4, %rd133;
	ld.global.u32 	%rd136, [%rd56];
	add.s64 	%rd137, %rd161, %rd136;
	setp.lt.u64 	%p41, %rd167, %rd137;
	selp.u64 	%rd57, 1, 0, %p41;
	sub.s64 	%rd138, %rd167, %rd137;
	st.global.u32 	[%rd56], %rd138;
	add.s32 	%r55, %r63, 1;
	setp.ge.u32 	%p42, %r55, %r29;
	mov.b64 	%rd168, 0;
	@%p42 bra 	$L__BB13_45;
	ld.global.nc.u32 	%r56, [%rd53+4];
	cvt.u64.u32 	%rd168, %r56;
$L__BB13_45:
	ld.global.u32 	%rd139, [%rd56+4];
	add.s64 	%rd140, %rd57, %rd139;
	setp.lt.u64 	%p43, %rd168, %rd140;
	sub.s64 	%rd141, %rd168, %rd140;
	st.global.u32 	[%rd56+4], %rd141;
	selp.u64 	%rd161, 1, 0, %p43;
	add.s32 	%r63, %r63, 2;
$L__BB13_46:
	and.b32  	%r57, %r27, 1;
	setp.eq.b32 	%p44, %r57, 1;
	not.pred 	%p45, %p44;
	@%p45 bra 	$L__BB13_50;
	setp.ge.u32 	%p46, %r63, %r29;
	mov.b64 	%rd170, 0;
	@%p46 bra 	$L__BB13_49;
	mul.wide.u32 	%rd143, %r63, 4;
	add.s64 	%rd144, %rd1, %rd143;
	ld.global.nc.u32 	%r58, [%rd144];
	cvt.u64.u32 	%rd170, %r58;
$L__BB13_49:
	mul.wide.u32 	%rd145, %r63, 4;
	add.s64 	%rd146, %rd4, %rd145;
	ld.global.u32 	%rd147, [%rd146];
	add.s64 	%rd148, %rd161, %rd147;
	sub.s64 	%rd149, %rd170, %rd148;
	st.global.u32 	[%rd146], %rd149;
$L__BB13_50:
	ret;
$L__BB13_51:
	mul.wide.u32 	%rd72, %r1, 4;
	add.s64 	%rd73, %rd2, %rd72;
	mov.b32 	%r34, 0;
	st.global.u32 	[%rd73], %r34;
	bra.uni 	$L__BB13_50;

}
	// .globl	batch_gram_matrix
.visible .entry batch_gram_matrix(
	.param .u64 .ptr .align 1 batch_gram_matrix_param_0,
	.param .u64 .ptr .align 1 batch_gram_matrix_param_1,
	.param .u64 .ptr .align 1 batch_gram_matrix_param_2,
	.param .u32 batch_gram_matrix_param_3,
	.param .u32 batch_gram_matrix_param_4,
	.param .u32 batch_gram_matrix_param_5
)
{
	.reg .pred 	%p<21>;
	.reg .b32 	%r<96>;
	.reg .b64 	%rd<125>;

	ld.param.u64 	%rd37, [batch_gram_matrix_param_0];
	ld.param.u64 	%rd38, [batch_gram_matrix_param_1];
	ld.param.u64 	%rd36, [batch_gram_matrix_param_2];
	ld.param.u32 	%r19, [batch_gram_matrix_param_3];
	ld.param.u32 	%r20, [batch_gram_matrix_param_4];
	ld.param.u32 	%r21, [batch_gram_matrix_param_5];
	cvta.to.global.u64 	%rd1, %rd37;
	cvta.to.global.u64 	%rd2, %rd38;
	mov.u32 	%r22, %ctaid.x;
	mov.u32 	%r23, %ntid.x;
	mov.u32 	%r24, %tid.x;
	mad.lo.s32 	%r1, %r22, %r23, %r24;
	mul.lo.s32 	%r2, %r19, %r19;
	mul.lo.s32 	%r25, %r2, %r21;
	setp.ge.u32 	%p1, %r1, %r25;
	@%p1 bra 	$L__BB14_34;
	div.u32 	%r3, %r1, %r2;
	mul.lo.s32 	%r26, %r3, %r2;
	sub.s32 	%r27, %r1, %r26;
	div.u32 	%r4, %r27, %r19;
	mul.lo.s32 	%r28, %r4, %r19;
	sub.s32 	%r5, %r27, %r28;
	setp.ge.u32 	%p2, %r5, %r4;
	@%p2 bra 	$L__BB14_3;
	mad.lo.s32 	%r88, %r3, %r19, %r5;
	mad.lo.s32 	%r89, %r88, %r19, %r4;
	mul.wide.u32 	%rd109, %r89, 4;
	add.s64 	%rd110, %rd2, %rd109;
	ld.global.u32 	%r90, [%rd110];
	mul.wide.u32 	%rd111, %r1, 4;
	add.s64 	%rd112, %rd2, %rd111;
	st.global.u32 	[%rd112], %r90;
	bra.uni 	$L__BB14_34;
$L__BB14_3:
	cvta.to.global.u64 	%rd40, %rd36;
	mul.wide.u32 	%rd41, %r3, 4;
	add.s64 	%rd42, %rd40, %rd41;
	ld.global.nc.u32 	%r29, [%rd42];
	cvt.u64.u32 	%rd3, %r29;
	mul.lo.s32 	%r30, %r20, %r19;
	mul.lo.s32 	%r31, %r30, %r3;
	cvt.u64.u32 	%rd43, %r31;
	mul.lo.s32 	%r32, %r4, %r20;
	cvt.u64.u32 	%rd44, %r32;
	add.s64 	%rd4, %rd44, %rd43;
	mul.lo.s32 	%r33, %r5, %r20;
	cvt.u64.u32 	%rd45, %r33;
	add.s64 	%rd5, %rd45, %rd43;
	setp.eq.s32 	%p3, %r20, 0;
	mov.b64 	%rd123, 0;
	@%p3 bra 	$L__BB14_30;
	and.b32  	%r6, %r20, 7;
	setp.lt.u32 	%p4, %r20, 8;
	mov.b64 	%rd123, 0;
	mov.b32 	%r94, 0;
	@%p4 bra 	$L__BB14_11;
	and.b32  	%r94, %r20, -8;
	neg.s32 	%r91, %r94;
	mov.b64 	%rd123, 0;
	mov.b32 	%r92, 0;
$L__BB14_6:
	.pragma "nounroll";
	cvt.u64.u32 	%rd49, %r92;
	add.s64 	%rd50, %rd4, %rd49;
	shl.b64 	%rd51, %rd50, 2;
	add.s64 	%rd52, %rd1, %rd51;
	ld.global.nc.u32 	%r36, [%rd52];
	add.s64 	%rd53, %rd5, %rd49;
	shl.b64 	%rd54, %rd53, 2;
	add.s64 	%rd55, %rd1, %rd54;
	ld.global.nc.u32 	%r37, [%rd55];
	mul.wide.u32 	%rd56, %r37, %r36;
	add.s64 	%rd57, %rd56, %rd123;
	ld.global.nc.u32 	%r38, [%rd52+4];
	ld.global.nc.u32 	%r39, [%rd55+4];
	mul.wide.u32 	%rd58, %r39, %r38;
	add.s64 	%rd59, %rd58, %rd57;
	ld.global.nc.u32 	%r40, [%rd52+8];
	ld.global.nc.u32 	%r41, [%rd55+8];
	mul.wide.u32 	%rd60, %r41, %r40;
	add.s64 	%rd61, %rd60, %rd59;
	ld.global.nc.u32 	%r42, [%rd52+12];
	ld.global.nc.u32 	%r43, [%rd55+12];
	mul.wide.u32 	%rd62, %r43, %r42;
	add.s64 	%rd63, %rd62, %rd61;
	ld.global.nc.u32 	%r44, [%rd52+16];
	ld.global.nc.u32 	%r45, [%rd55+16];
	mul.wide.u32 	%rd64, %r45, %r44;
	add.s64 	%rd65, %rd64, %rd63;
	ld.global.nc.u32 	%r46, [%rd52+20];
	ld.global.nc.u32 	%r47, [%rd55+20];
	mul.wide.u32 	%rd66, %r47, %r46;
	add.s64 	%rd67, %rd66, %rd65;
	ld.global.nc.u32 	%r48, [%rd52+24];
	ld.global.nc.u32 	%r49, [%rd55+24];
	mul.wide.u32 	%rd68, %r49, %r48;
	add.s64 	%rd69, %rd68, %rd67;
	add.s32 	%r50, %r92, 7;
	ld.global.nc.u32 	%r51, [%rd52+28];
	ld.global.nc.u32 	%r52, [%rd55+28];
	mul.wide.u32 	%rd70, %r52, %r51;
	add.s64 	%rd123, %rd70, %rd69;
	and.b32  	%r53, %r50, 63;
	setp.ne.s32 	%p5, %r53, 63;
	@%p5 bra 	$L__BB14_10;
	and.b64  	%rd71, %rd123, -4294967296;
	setp.ne.s64 	%p6, %rd71, 0;
	@%p6 bra 	$L__BB14_9;
	cvt.u32.u64 	%r54, %rd3;
	cvt.u32.u64 	%r55, %rd123;
	rem.u32 	%r56, %r55, %r54;
	cvt.u64.u32 	%rd123, %r56;
	bra.uni 	$L__BB14_10;
$L__BB14_9:
	rem.u64 	%rd123, %rd123, %rd3;
$L__BB14_10:
	add.s32 	%r92, %r92, 8;
	add.s32 	%r91, %r91, 8;
	setp.ne.s32 	%p7, %r91, 0;
	@%p7 bra 	$L__BB14_6;
$L__BB14_11:
	setp.eq.s32 	%p8, %r6, 0;
	@%p8 bra 	$L__BB14_30;
	and.b32  	%r14, %r20, 3;
	setp.lt.u32 	%p9, %r6, 4;
	@%p9 bra 	$L__BB14_14;
	cvt.u64.u32 	%rd73, %r94;
	add.s64 	%rd74, %rd4, %rd73;
	shl.b64 	%rd75, %rd74, 2;
	add.s64 	%rd76, %rd1, %rd75;
	ld.global.nc.u32 	%r57, [%rd76];
	add.s64 	%rd77, %rd5, %rd73;
	shl.b64 	%rd78, %rd77, 2;
	add.s64 	%rd79, %rd1, %rd78;
	ld.global.nc.u32 	%r58, [%rd79];
	mul.wide.u32 	%rd80, %r58, %r57;
	add.s64 	%rd81, %rd80, %rd123;
	ld.global.nc.u32 	%r59, [%rd76+4];
	ld.global.nc.u32 	%r60, [%rd79+4];
	mul.wide.u32 	%rd82, %r60, %r59;
	add.s64 	%rd83, %rd82, %rd81;
	ld.global.nc.u32 	%r61, [%rd76+8];
	ld.global.nc.u32 	%r62, [%rd79+8];
	mul.wide.u32 	%rd84, %r62, %r61;
	add.s64 	%rd85, %rd84, %rd83;
	ld.global.nc.u32 	%r63, [%rd76+12];
	ld.global.nc.u32 	%r64, [%rd79+12];
	mul.wide.u32 	%rd86, %r64, %r63;
	add.s64 	%rd123, %rd86, %rd85;
	add.s32 	%r94, %r94, 4;
$L__BB14_14:
	setp.eq.s32 	%p10, %r14, 0;
	@%p10 bra 	$L__BB14_30;
	setp.eq.s32 	%p11, %r14, 1;
	@%p11 bra 	$L__BB14_25;
	cvt.u64.u32 	%rd88, %r94;
	add.s64 	%rd89, %rd4, %rd88;
	shl.b64 	%rd90, %rd89, 2;
	add.s64 	%rd16, %rd1, %rd90;
	ld.global.nc.u32 	%r65, [%rd16];
	add.s64 	%rd91, %rd5, %rd88;
	shl.b64 	%rd92, %rd91, 2;
	add.s64 	%rd17, %rd1, %rd92;
	ld.global.nc.u32 	%r66, [%rd17];
	mul.wide.u32 	%rd93, %r66, %r65;
	add.s64 	%rd119, %rd93, %rd123;
	and.b32  	%r67, %r94, 63;
	setp.ne.s32 	%p12, %r67, 63;
	@%p12 bra 	$L__BB14_20;
	and.b64  	%rd94, %rd119, -4294967296;
	setp.ne.s64 	%p13, %rd94, 0;
	@%p13 bra 	$L__BB14_19;
	cvt.u32.u64 	%r68, %rd3;
	cvt.u32.u64 	%r69, %rd119;
	rem.u32 	%r70, %r69, %r68;
	cvt.u64.u32 	%rd119, %r70;
	bra.uni 	$L__BB14_20;
$L__BB14_19:
	rem.u64 	%rd119, %rd119, %rd3;
$L__BB14_20:
	add.s32 	%r71, %r94, 1;
	ld.global.nc.u32 	%r72, [%rd16+4];
	ld.global.nc.u32 	%r73, [%rd17+4];
	mul.wide.u32 	%rd95, %r73, %r72;
	add.s64 	%rd123, %rd95, %rd119;
	and.b32  	%r74, %r71, 63;
	setp.ne.s32 	%p14, %r74, 63;
	@%p14 bra 	$L__BB14_24;
	and.b64  	%rd96, %rd123, -4294967296;
	setp.ne.s64 	%p15, %rd96, 0;
	@%p15 bra 	$L__BB14_23;
	cvt.u32.u64 	%r75, %rd3;
	cvt.u32.u64 	%r76, %rd123;
	rem.u32 	%r77, %r76, %r75;
	cvt.u64.u32 	%rd123, %r77;
	bra.uni 	$L__BB14_24;
$L__BB14_23:
	rem.u64 	%rd123, %rd123, %rd3;
$L__BB14_24:
	add.s32 	%r94, %r94, 2;
$L__BB14_25:
	and.b32  	%r78, %r20, 1;
	setp.eq.b32 	%p16, %r78, 1;
	not.pred 	%p17, %p16;
	@%p17 bra 	$L__BB14_30;
	cvt.u64.u32 	%rd97, %r94;
	add.s64 	%rd98, %rd4, %rd97;
	shl.b64 	%rd99, %rd98, 2;
	add.s64 	%rd100, %rd1, %rd99;
	ld.global.nc.u32 	%r79, [%rd100];
	add.s64 	%rd101, %rd5, %rd97;
	shl.b64 	%rd102, %rd101, 2;
	add.s64 	%rd103, %rd1, %rd102;
	ld.global.nc.u32 	%r80, [%rd103];
	mul.wide.u32 	%rd104, %r80, %r79;
	add.s64 	%rd123, %rd104, %rd123;
	and.b32  	%r81, %r94, 63;
	setp.ne.s32 	%p18, %r81, 63;
	@%p18 bra 	$L__BB14_30;
	and.b64  	%rd105, %rd123, -4294967296;
	setp.ne.s64 	%p19, %rd105, 0;
	@%p19 bra 	$L__BB14_29;
	cvt.u32.u64 	%r82, %rd3;
	cvt.u32.u64 	%r83, %rd123;
	rem.u32 	%r84, %r83, %r82;
	cvt.u64.u32 	%rd123, %r84;
	bra.uni 	$L__BB14_30;
$L__BB14_29:
	rem.u64 	%rd123, %rd123, %rd3;
$L__BB14_30:
	and.b64  	%rd106, %rd123, -4294967296;
	setp.ne.s64 	%p20, %rd106, 0;
	@%p20 bra 	$L__BB14_32;
	cvt.u32.u64 	%r85, %rd3;
	cvt.u32.u64 	%r86, %rd123;
	rem.u32 	%r87, %r86, %r85;
	cvt.u64.u32 	%rd124, %r87;
	bra.uni 	$L__BB14_33;
$L__BB14_32:
	rem.u64 	%rd124, %rd123, %rd3;
$L__BB14_33:
	mul.wide.u32 	%rd107, %r1, 4;
	add.s64 	%rd108, %rd2, %rd107;
	st.global.u32 	[%rd108], %rd124;
$L__BB14_34:
	ret;

}
	// .globl	batch_inner_product_gs
.visible .entry batch_inner_product_gs(
	.param .u64 .ptr .align 1 batch_inner_product_gs_param_0,
	.param .u64 .ptr .align 1 batch_inner_product_gs_param_1,
	.param .u64 .ptr .align 1 batch_inner_product_gs_param_2,
	.param .u64 .ptr .align 1 batch_inner_product_gs_param_3,
	.param .u32 batch_inner_product_gs_param_4,
	.param .u32 batch_inner_product_gs_param_5,
	.param .u32 batch_inner_product_gs_param_6
)
{
	.reg .pred 	%p<20>;
	.reg .b32 	%r<93>;
	.reg .b64 	%rd<123>;

	ld.param.u64 	%rd38, [batch_inner_product_gs_param_0];
	ld.param.u64 	%rd39, [batch_inner_product_gs_param_1];
	ld.param.u64 	%rd36, [batch_inner_product_gs_param_2];
	ld.param.u64 	%rd37, [batch_inner_product_gs_param_3];
	ld.param.u32 	%r16, [batch_inner_product_gs_param_4];
	ld.param.u32 	%r17, [batch_inner_product_gs_param_5];
	ld.param.u32 	%r18, [batch_inner_product_gs_param_6];
	cvta.to.global.u64 	%rd1, %rd39;
	cvta.to.global.u64 	%rd2, %rd38;
	mov.u32 	%r19, %ctaid.x;
	mov.u32 	%r20, %ntid.x;
	mov.u32 	%r21, %tid.x;
	mad.lo.s32 	%r1, %r19, %r20, %r21;
	mul.lo.s32 	%r2, %r16, %r16;
	mul.lo.s32 	%r22, %r2, %r18;
	setp.ge.u32 	%p1, %r1, %r22;
	@%p1 bra 	$L__BB15_32;
	cvta.to.global.u64 	%rd41, %rd37;
	div.u32 	%r23, %r1, %r2;
	mul.lo.s32 	%r24, %r23, %r2;
	sub.s32 	%r25, %r1, %r24;
	div.u32 	%r26, %r25, %r16;
	mul.lo.s32 	%r27, %r26, %r16;
	sub.s32 	%r28, %r25, %r27;
	mul.wide.u32 	%rd42, %r23, 4;
	add.s64 	%rd43, %rd41, %rd42;
	ld.global.nc.u32 	%r29, [%rd43];
	cvt.u64.u32 	%rd3, %r29;
	mul.lo.s32 	%r30, %r17, %r16;
	mul.lo.s32 	%r31, %r30, %r23;
	cvt.u64.u32 	%rd44, %r31;
	mul.lo.s32 	%r32, %r26, %r17;
	cvt.u64.u32 	%rd45, %r32;
	add.s64 	%rd4, %rd45, %rd44;
	mul.lo.s32 	%r33, %r28, %r17;
	cvt.u64.u32 	%rd46, %r33;
	add.s64 	%rd5, %rd46, %rd44;
	setp.eq.s32 	%p2, %r17, 0;
	mov.b64 	%rd121, 0;
	@%p2 bra 	$L__BB15_28;
	and.b32  	%r3, %r17, 7;
	setp.lt.u32 	%p3, %r17, 8;
	mov.b64 	%rd121, 0;
	mov.b32 	%r91, 0;
	@%p3 bra 	$L__BB15_9;
	and.b32  	%r91, %r17, -8;
	neg.s32 	%r88, %r91;
	mov.b64 	%rd121, 0;
	mov.b32 	%r89, 0;
$L__BB15_4:
	.pragma "nounroll";
	cvt.u64.u32 	%rd50, %r89;
	add.s64 	%rd51, %rd4, %rd50;
	shl.b64 	%rd52, %rd51, 2;
	add.s64 	%rd53, %rd2, %rd52;
	ld.global.nc.u32 	%r36, [%rd53];
	add.s64 	%rd54, %rd5, %rd50;
	shl.b64 	%rd55, %rd54, 2;
	add.s64 	%rd56, %rd1, %rd55;
	ld.global.nc.u32 	%r37, [%rd56];
	mul.wide.u32 	%rd57, %r37, %r36;
	add.s64 	%rd58, %rd57, %rd121;
	ld.global.nc.u32 	%r38, [%rd53+4];
	ld.global.nc.u32 	%r39, [%rd56+4];
	mul.wide.u32 	%rd59, %r39, %r38;
	add.s64 	%rd60, %rd59, %rd58;
	ld.global.nc.u32 	%r40, [%rd53+8];
	ld.global.nc.u32 	%r41, [%rd56+8];
	mul.wide.u32 	%rd61, %r41, %r40;
	add.s64 	%rd62, %rd61, %rd60;
	ld.global.nc.u32 	%r42, [%rd53+12];
	ld.global.nc.u32 	%r43, [%rd56+12];
	mul.wide.u32 	%rd63, %r43, %r42;
	add.s64 	%rd64, %rd63, %rd62;
	ld.global.nc.u32 	%r44, [%rd53+16];
	ld.global.nc.u32 	%r45, [%rd56+16];
	mul.wide.u32 	%rd65, %r45, %r44;
	add.s64 	%rd66, %rd65, %rd64;
	ld.global.nc.u32 	%r46, [%rd53+20];
	ld.global.nc.u32 	%r47, [%rd56+20];
	mul.wide.u32 	%rd67, %r47, %r46;
	add.s64 	%rd68, %rd67, %rd66;
	ld.global.nc.u32 	%r48, [%rd53+24];
	ld.global.nc.u32 	%r49, [%rd56+24];
	mul.wide.u32 	%rd69, %r49, %r48;
	add.s64 	%rd70, %rd69, %rd68;
	add.s32 	%r50, %r89, 7;
	ld.global.nc.u32 	%r51, [%rd53+28];
	ld.global.nc.u32 	%r52, [%rd56+28];
	mul.wide.u32 	%rd71, %r52, %r51;
	add.s64 	%rd121, %rd71, %rd70;
	and.b32  	%r53, %r50, 63;
	setp.ne.s32 	%p4, %r53, 63;
	@%p4 bra 	$L__BB15_8;
	and.b64  	%rd72, %rd121, -4294967296;
	setp.ne.s64 	%p5, %rd72, 0;
	@%p5 bra 	$L__BB15_7;
	cvt.u32.u64 	%r54, %rd3;
	cvt.u32.u64 	%r55, %rd121;
	rem.u32 	%r56, %r55, %r54;
	cvt.u64.u32 	%rd121, %r56;
	bra.uni 	$L__BB15_8;
$L__BB15_7:
	rem.u64 	%rd121, %rd121, %rd3;
$L__BB15_8:
	add.s32 	%r89, %r89, 8;
	add.s32 	%r88, %r88, 8;
	setp.ne.s32 	%p6, %r88, 0;
	@%p6 bra 	$L__BB15_4;
$L__BB15_9:
	setp.eq.s32 	%p7, %r3, 0;
	@%p7 bra 	$L__BB15_28;
	and.b32  	%r11, %r17, 3;
	setp.lt.u32 	%p8, %r3, 4;
	@%p8 bra 	$L__BB15_12;
	cvt.u64.u32 	%rd74, %r91;
	add.s64 	%rd75, %rd4, %rd74;
	shl.b64 	%rd76, %rd75, 2;
	add.s64 	%rd77, %rd2, %rd76;
	ld.global.nc.u32 	%r57, [%rd77];
	add.s64 	%rd78, %rd5, %rd74;
	shl.b64 	%rd79, %rd78, 2;
	add.s64 	%rd80, %rd1, %rd79;
	ld.global.nc.u32 	%r58, [%rd80];
	mul.wide.u32 	%rd81, %r58, %r57;
	add.s64 	%rd82, %rd81, %rd121;
	ld.global.nc.u32 	%r59, [%rd77+4];
	ld.global.nc.u32 	%r60, [%rd80+4];
	mul.wide.u32 	%rd83, %r60, %r59;
	add.s64 	%rd84, %rd83, %rd82;
	ld.global.nc.u32 	%r61, [%rd77+8];
	ld.global.nc.u32 	%r62, [%rd80+8];
	mul.wide.u32 	%rd85, %r62, %r61;
	add.s64 	%rd86, %rd85, %rd84;
	ld.global.nc.u32 	%r63, [%rd77+12];
	ld.global.nc.u32 	%r64, [%rd80+12];
	mul.wide.u32 	%rd87, %r64, %r63;
	add.s64 	%rd121, %rd87, %rd86;
	add.s32 	%r91, %r91, 4;
$L__BB15_12:
	setp.eq.s32 	%p9, %r11, 0;
	@%p9 bra 	$L__BB15_28;
	setp.eq.s32 	%p10, %r11, 1;
	@%p10 bra 	$L__BB15_23;
	cvt.u64.u32 	%rd89, %r91;
	add.s64 	%rd90, %rd4, %rd89;
	shl.b64 	%rd91, %rd90, 2;
	add.s64 	%rd16, %rd2, %rd91;
	ld.global.nc.u32 	%r65, [%rd16];
	add.s64 	%rd92, %rd5, %rd89;
	shl.b64 	%rd93, %rd92, 2;
	add.s64 	%rd17, %rd1, %rd93;
	ld.global.nc.u32 	%r66, [%rd17];
	mul.wide.u32 	%rd94, %r66, %r65;
	add.s64 	%rd117, %rd94, %rd121;
	and.b32  	%r67, %r91, 63;
	setp.ne.s32 	%p11, %r67, 63;
	@%p11 bra 	$L__BB15_18;
	and.b64  	%rd95, %rd117, -4294967296;
	setp.ne.s64 	%p12, %rd95, 0;
	@%p12 bra 	$L__BB15_17;
	cvt.u32.u64 	%r68, %rd3;
	cvt.u32.u64 	%r69, %rd117;
	rem.u32 	%r70, %r69, %r68;
	cvt.u64.u32 	%rd117, %r70;
	bra.uni 	$L__BB15_18;
$L__BB15_17:
	rem.u64 	%rd117, %rd117, %rd3;
$L__BB15_18:
	add.s32 	%r71, %r91, 1;
	ld.global.nc.u32 	%r72, [%rd16+4];
	ld.global.nc.u32 	%r73, [%rd17+4];
	mul.wide.u32 	%rd96, %r73, %r72;
	add.s64 	%rd121, %rd96, %rd117;
	and.b32  	%r74, %r71, 63;
	setp.ne.s32 	%p13, %r74, 63;
	@%p13 bra 	$L__BB15_22;
	and.b64  	%rd97, %rd121, -4294967296;
	setp.ne.s64 	%p14, %rd97, 0;
	@%p14 bra 	$L__BB15_21;
	cvt.u32.u64 	%r75, %rd3;
	cvt.u32.u64 	%r76, %rd121;
	rem.u32 	%r77, %r76, %r75;
	cvt.u64.u32 	%rd121, %r77;
	bra.uni 	$L__BB15_22;
$L__BB15_21:
	rem.u64 	%rd121, %rd121, %rd3;
$L__BB15_22:
	add.s32 	%r91, %r91, 2;
$L__BB15_23:
	and.b32  	%r78, %r17, 1;
	setp.eq.b32 	%p15, %r78, 1;
	not.pred 	%p16, %p15;
	@%p16 bra 	$L__BB15_28;
	cvt.u64.u32 	%rd98, %r91;
	add.s64 	%rd99, %rd4, %rd98;
	shl.b64 	%rd100, %rd99, 2;
	add.s64 	%rd101, %rd2, %rd100;
	ld.global.nc.u32 	%r79, [%rd101];
	add.s64 	%rd102, %rd5, %rd98;
	shl.b64 	%rd103, %rd102, 2;
	add.s64 	%rd104, %rd1, %rd103;
	ld.global.nc.u32 	%r80, [%rd104];
	mul.wide.u32 	%rd105, %r80, %r79;
	add.s64 	%rd121, %rd105, %rd121;
	and.b32  	%r81, %r91, 63;
	setp.ne.s32 	%p17, %r81, 63;
	@%p17 bra 	$L__BB15_28;
	and.b64  	%rd106, %rd121, -4294967296;
	setp.ne.s64 	%p18, %rd106, 0;
	@%p18 bra 	$L__BB15_27;
	cvt.u32.u64 	%r82, %rd3;
	cvt.u32.u64 	%r83, %rd121;
	rem.u32 	%r84, %r83, %r82;
	cvt.u64.u32 	%rd121, %r84;
	bra.uni 	$L__BB15_28;
$L__BB15_27:
	rem.u64 	%rd121, %rd121, %rd3;
$L__BB15_28:
	and.b64  	%rd107, %rd121, -4294967296;
	setp.ne.s64 	%p19, %rd107, 0;
	@%p19 bra 	$L__BB15_30;
	cvt.u32.u64 	%r85, %rd3;
	cvt.u32.u64 	%r86, %rd121;
	rem.u32 	%r87, %r86, %r85;
	cvt.u64.u32 	%rd122, %r87;
	bra.uni 	$L__BB15_31;
$L__BB15_30:
	rem.u64 	%rd122, %rd121, %rd3;
$L__BB15_31:
	cvta.to.global.u64 	%rd108, %rd36;
	mul.wide.u32 	%rd109, %r1, 4;
	add.s64 	%rd110, %rd108, %rd109;
	st.global.u32 	[%rd110], %rd122;
$L__BB15_32:
	ret;

}
	// .globl	batch_size_reduce
.visible .entry batch_size_reduce(
	.param .u64 .ptr .align 1 batch_size_reduce_param_0,
	.param .u64 .ptr .align 1 batch_size_reduce_param_1,
	.param .u32 batch_size_reduce_param_2,
	.param .u32 batch_size_reduce_param_3,
	.param .u64 .ptr .align 1 batch_size_reduce_param_4,
	.param .u32 batch_size_reduce_param_5,
	.param .u32 batch_size_reduce_param_6,
	.param .u32 batch_size_reduce_param_7
)
{
	.reg .pred 	%p<5>;
	.reg .b32 	%r<30>;
	.reg .b64 	%rd<30>;

	ld.param.u64 	%rd12, [batch_size_reduce_param_0];
	ld.param.u64 	%rd10, [batch_size_reduce_param_1];
	ld.param.u32 	%r6, [batch_size_reduce_param_2];
	ld.param.u32 	%r7, [batch_size_reduce_param_3];
	ld.param.u64 	%rd11, [batch_size_reduce_param_4];
	ld.param.u32 	%r8, [batch_size_reduce_param_5];
	ld.param.u32 	%r9, [batch_size_reduce_param_6];
	ld.param.u32 	%r10, [batch_size_reduce_param_7];
	cvta.to.global.u64 	%rd1, %rd12;
	mov.u32 	%r11, %ctaid.x;
	mov.u32 	%r12, %ntid.x;
	mov.u32 	%r13, %tid.x;
	mad.lo.s32 	%r1, %r11, %r12, %r13;
	mul.lo.s32 	%r14, %r10, %r9;
	setp.ge.u32 	%p1, %r1, %r14;
	@%p1 bra 	$L__BB16_8;
	cvta.to.global.u64 	%rd13, %rd11;
	cvta.to.global.u64 	%rd14, %rd10;
	div.u32 	%r2, %r1, %r9;
	mul.wide.u32 	%rd15, %r2, 4;
	add.s64 	%rd16, %rd13, %rd15;
	ld.global.nc.u32 	%r15, [%rd16];
	cvt.u64.u32 	%rd2, %r15;
	add.s64 	%rd17, %rd14, %rd15;
	ld.global.nc.u32 	%r3, [%rd17];
	setp.eq.s32 	%p2, %r3, 0;
	@%p2 bra 	$L__BB16_8;
	mul.lo.s32 	%r16, %r9, %r8;
	mul.lo.s32 	%r17, %r16, %r2;
	cvt.u64.u32 	%rd3, %r17;
	mul.lo.s32 	%r4, %r9, %r6;
	mul.lo.s32 	%r18, %r9, %r7;
	cvt.u64.u32 	%rd18, %r18;
	rem.u32 	%r19, %r1, %r9;
	cvt.u64.u32 	%rd4, %r19;
	add.s64 	%rd19, %rd4, %rd18;
	add.s64 	%rd20, %rd19, %rd3;
	shl.b64 	%rd21, %rd20, 2;
	add.s64 	%rd22, %rd1, %rd21;
	ld.global.u32 	%r20, [%rd22];
	mul.wide.u32 	%rd5, %r20, %r3;
	and.b64  	%rd23, %rd5, -4294967296;
	setp.ne.s64 	%p3, %rd23, 0;
	@%p3 bra 	$L__BB16_4;
	cvt.u32.u64 	%r21, %rd2;
	cvt.u32.u64 	%r22, %rd5;
	rem.u32 	%r23, %r22, %r21;
	cvt.u64.u32 	%rd29, %r23;
	bra.uni 	$L__BB16_5;
$L__BB16_4:
	rem.u64 	%rd29, %rd5, %rd2;
$L__BB16_5:
	cvt.u64.u32 	%rd24, %r4;
	add.s64 	%rd25, %rd4, %rd24;
	add.s64 	%rd26, %rd25, %rd3;
	shl.b64 	%rd27, %rd26, 2;
	add.s64 	%rd9, %rd1, %rd27;
	ld.global.u32 	%r5, [%rd9];
	cvt.u64.u32 	%rd28, %r5;
	setp.gt.u64 	%p4, %rd29, %rd28;
	@%p4 bra 	$L__BB16_7;
	cvt.u32.u64 	%r24, %rd29;
	sub.s32 	%r25, %r5, %r24;
	st.global.u32 	[%rd9], %r25;
	bra.uni 	$L__BB16_8;
$L__BB16_7:
	cvt.u32.u64 	%r26, %rd2;
	cvt.u32.u64 	%r27, %rd29;
	sub.s32 	%r28, %r26, %r27;
	add.s32 	%r29, %r28, %r5;
	st.global.u32 	[%rd9], %r29;
$L__BB16_8:
	ret;

}
	// .globl	batch_swap_vectors
.visible .entry batch_swap_vectors(
	.param .u64 .ptr .align 1 batch_swap_vectors_param_0,
	.param .u32 batch_swap_vectors_param_1,
	.param .u64 .ptr .align 1 batch_swap_vectors_param_2,
	.param .u32 batch_swap_vectors_param_3,
	.param .u32 batch_swap_vectors_param_4,
	.param .u32 batch_swap_vectors_param_5
)
{
	.reg .pred 	%p<2>;
	.reg .b32 	%r<19>;
	.reg .b64 	%rd<15>;

	ld.param.u64 	%rd1, [batch_swap_vectors_param_0];
	ld.param.u32 	%r2, [batch_swap_vectors_param_1];
	ld.param.u32 	%r3, [batch_swap_vectors_param_3];
	ld.param.u32 	%r4, [batch_swap_vectors_param_4];
	ld.param.u32 	%r5, [batch_swap_vectors_param_5];
	mov.u32 	%r6, %ctaid.x;
	mov.u32 	%r7, %ntid.x;
	mov.u32 	%r8, %tid.x;
	mad.lo.s32 	%r1, %r6, %r7, %r8;
	mul.lo.s32 	%r9, %r5, %r4;
	setp.ge.u32 	%p1, %r1, %r9;
	@%p1 bra 	$L__BB17_2;
	cvta.to.global.u64 	%rd2, %rd1;
	div.u32 	%r10, %r1, %r4;
	mul.lo.s32 	%r11, %r10, %r4;
	sub.s32 	%r12, %r1, %r11;
	mul.lo.s32 	%r13, %r4, %r3;
	mul.lo.s32 	%r14, %r13, %r10;
	cvt.u64.u32 	%rd3, %r14;
	mul.lo.s32 	%r15, %r4, %r2;
	cvt.u64.u32 	%rd4, %r15;
	sub.s32 	%r16, %r15, %r4;
	cvt.u64.u32 	%rd5, %r16;
	cvt.u64.u32 	%rd6, %r12;
	add.s64 	%rd7, %rd6, %rd4;
	add.s64 	%rd8, %rd7, %rd3;
	shl.b64 	%rd9, %rd8, 2;
	add.s64 	%rd10, %rd2, %rd9;
	ld.global.u32 	%r17, [%rd10];
	add.s64 	%rd11, %rd6, %rd5;
	add.s64 	%rd12, %rd11, %rd3;
	shl.b64 	%rd13, %rd12, 2;
	add.s64 	%rd14, %rd2, %rd13;
	ld.global.u32 	%r18, [%rd14];
	st.global.u32 	[%rd10], %r18;
	st.global.u32 	[%rd14], %r17;
$L__BB17_2:
	ret;

}
	// .globl	batch_squared_norms
.visible .entry batch_squared_norms(
	.param .u64 .ptr .align 1 batch_squared_norms_param_0,
	.param .u64 .ptr .align 1 batch_squared_norms_param_1,
	.param .u64 .ptr .align 1 batch_squared_norms_param_2,
	.param .u32 batch_squared_norms_param_3,
	.param .u32 batch_squared_norms_param_4,
	.param .u32 batch_squared_norms_param_5
)
{
	.reg .pred 	%p<20>;
	.reg .b32 	%r<73>;
	.reg .b64 	%rd<107>;

	ld.param.u64 	%rd35, [batch_squared_norms_param_0];
	ld.param.u64 	%rd33, [batch_squared_norms_param_1];
	ld.param.u64 	%rd34, [batch_squared_norms_param_2];
	ld.param.u32 	%r15, [batch_squared_norms_param_3];
	ld.param.u32 	%r16, [batch_squared_norms_param_4];
	ld.param.u32 	%r17, [batch_squared_norms_param_5];
	cvta.to.global.u64 	%rd1, %rd35;
	mov.u32 	%r18, %ctaid.x;
	mov.u32 	%r19, %ntid.x;
	mov.u32 	%r20, %tid.x;
	mad.lo.s32 	%r1, %r18, %r19, %r20;
	mul.lo.s32 	%r21, %r17, %r15;
	setp.ge.u32 	%p1, %r1, %r21;
	@%p1 bra 	$L__BB18_32;
	cvta.to.global.u64 	%rd37, %rd34;
	div.u32 	%r22, %r1, %r15;
	mul.lo.s32 	%r23, %r22, %r15;
	sub.s32 	%r24, %r1, %r23;
	mul.wide.u32 	%rd38, %r22, 4;
	add.s64 	%rd39, %rd37, %rd38;
	ld.global.nc.u32 	%r25, [%rd39];
	cvt.u64.u32 	%rd2, %r25;
	mul.lo.s32 	%r26, %r16, %r15;
	mul.lo.s32 	%r27, %r26, %r22;
	cvt.u64.u32 	%rd40, %r27;
	mul.lo.s32 	%r28, %r24, %r16;
	cvt.u64.u32 	%rd41, %r28;
	add.s64 	%rd3, %rd40, %rd41;
	setp.eq.s32 	%p2, %r16, 0;
	mov.b64 	%rd105, 0;
	@%p2 bra 	$L__BB18_28;
	and.b32  	%r2, %r16, 7;
	setp.lt.u32 	%p3, %r16, 8;
	mov.b64 	%rd105, 0;
	mov.b32 	%r71, 0;
	@%p3 bra 	$L__BB18_9;
	and.b32  	%r71, %r16, -8;
	neg.s32 	%r68, %r71;
	mov.b64 	%rd105, 0;
	mov.b32 	%r69, 0;
$L__BB18_4:
	.pragma "nounroll";
	cvt.u64.u32 	%rd45, %r69;
	add.s64 	%rd46, %rd3, %rd45;
	shl.b64 	%rd47, %rd46, 2;
	add.s64 	%rd48, %rd1, %rd47;
	ld.global.nc.u32 	%r31, [%rd48];
	mul.wide.u32 	%rd49, %r31, %r31;
	add.s64 	%rd50, %rd49, %rd105;
	ld.global.nc.u32 	%r32, [%rd48+4];
	mul.wide.u32 	%rd51, %r32, %r32;
	add.s64 	%rd52, %rd51, %rd50;
	ld.global.nc.u32 	%r33, [%rd48+8];
	mul.wide.u32 	%rd53, %r33, %r33;
	add.s64 	%rd54, %rd53, %rd52;
	ld.global.nc.u32 	%r34, [%rd48+12];
	mul.wide.u32 	%rd55, %r34, %r34;
	add.s64 	%rd56, %rd55, %rd54;
	ld.global.nc.u32 	%r35, [%rd48+16];
	mul.wide.u32 	%rd57, %r35, %r35;
	add.s64 	%rd58, %rd57, %rd56;
	ld.global.nc.u32 	%r36, [%rd48+20];
	mul.wide.u32 	%rd59, %r36, %r36;
	add.s64 	%rd60, %rd59, %rd58;
	ld.global.nc.u32 	%r37, [%rd48+24];
	mul.wide.u32 	%rd61, %r37, %r37;
	add.s64 	%rd62, %rd61, %rd60;
	add.s32 	%r38, %r69, 7;
	ld.global.nc.u32 	%r39, [%rd48+28];
	mul.wide.u32 	%rd63, %r39, %r39;
	add.s64 	%rd105, %rd63, %rd62;
	and.b32  	%r40, %r38, 63;
	setp.ne.s32 	%p4, %r40, 63;
	@%p4 bra 	$L__BB18_8;
	and.b64  	%rd64, %rd105, -4294967296;
	setp.ne.s64 	%p5, %rd64, 0;
	@%p5 bra 	$L__BB18_7;
	cvt.u32.u64 	%r41, %rd2;
	cvt.u32.u64 	%r42, %rd105;
	rem.u32 	%r43, %r42, %r41;
	cvt.u64.u32 	%rd105, %r43;
	bra.uni 	$L__BB18_8;
$L__BB18_7:
	rem.u64 	%rd105, %rd105, %rd2;
$L__BB18_8:
	add.s32 	%r69, %r69, 8;
	add.s32 	%r68, %r68, 8;
	setp.ne.s32 	%p6, %r68, 0;
	@%p6 bra 	$L__BB18_4;
$L__BB18_9:
	setp.eq.s32 	%p7, %r2, 0;
	@%p7 bra 	$L__BB18_28;
	and.b32  	%r10, %r16, 3;
	setp.lt.u32 	%p8, %r2, 4;
	@%p8 bra 	$L__BB18_12;
	cvt.u64.u32 	%rd66, %r71;
	add.s64 	%rd67, %rd3, %rd66;
	shl.b64 	%rd68, %rd67, 2;
	add.s64 	%rd69, %rd1, %rd68;
	ld.global.nc.u32 	%r44, [%rd69];
	mul.wide.u32 	%rd70, %r44, %r44;
	add.s64 	%rd71, %rd70, %rd105;
	ld.global.nc.u32 	%r45, [%rd69+4];
	mul.wide.u32 	%rd72, %r45, %r45;
	add.s64 	%rd73, %rd72, %rd71;
	ld.global.nc.u32 	%r46, [%rd69+8];
	mul.wide.u32 	%rd74, %r46, %r46;
	add.s64 	%rd75, %rd74, %rd73;
	ld.global.nc.u32 	%r47, [%rd69+12];
	mul.wide.u32 	%rd76, %r47, %r47;
	add.s64 	%rd105, %rd76, %rd75;
	add.s32 	%r71, %r71, 4;
$L__BB18_12:
	setp.eq.s32 	%p9, %r10, 0;
	@%p9 bra 	$L__BB18_28;
	setp.eq.s32 	%p10, %r10, 1;
	@%p10 bra 	$L__BB18_23;
	cvt.u64.u32 	%rd78, %r71;
	add.s64 	%rd79, %rd3, %rd78;
	shl.b64 	%rd80, %rd79, 2;
	add.s64 	%rd14, %rd1, %rd80;
	ld.global.nc.u32 	%r48, [%rd14];
	mul.wide.u32 	%rd81, %r48, %r48;
	add.s64 	%rd101, %rd81, %rd105;
	and.b32  	%r49, %r71, 63;
	setp.ne.s32 	%p11, %r49, 63;
	@%p11 bra 	$L__BB18_18;
	and.b64  	%rd82, %rd101, -4294967296;
	setp.ne.s64 	%p12, %rd82, 0;
	@%p12 bra 	$L__BB18_17;
	cvt.u32.u64 	%r50, %rd2;
	cvt.u32.u64 	%r51, %rd101;
	rem.u32 	%r52, %r51, %r50;
	cvt.u64.u32 	%rd101, %r52;
	bra.uni 	$L__BB18_18;
$L__BB18_17:
	rem.u64 	%rd101, %rd101, %rd2;
$L__BB18_18:
	add.s32 	%r53, %r71, 1;
	ld.global.nc.u32 	%r54, [%rd14+4];
	mul.wide.u32 	%rd83, %r54, %r54;
	add.s64 	%rd105, %rd83, %rd101;
	and.b32  	%r55, %r53, 63;
	setp.ne.s32 	%p13, %r55, 63;
	@%p13 bra 	$L__BB18_22;
	and.b64  	%rd84, %rd105, -4294967296;
	setp.ne.s64 	%p14, %rd84, 0;
	@%p14 bra 	$L__BB18_21;
	cvt.u32.u64 	%r56, %rd2;
	cvt.u32.u64 	%r57, %rd105;
	rem.u32 	%r58, %r57, %r56;
	cvt.u64.u32 	%rd105, %r58;
	bra.uni 	$L__BB18_22;
$L__BB18_21:
	rem.u64 	%rd105, %rd105, %rd2;
$L__BB18_22:
	add.s32 	%r71, %r71, 2;
$L__BB18_23:
	and.b32  	%r59, %r16, 1;
	setp.eq.b32 	%p15, %r59, 1;
	not.pred 	%p16, %p15;
	@%p16 bra 	$L__BB18_28;
	cvt.u64.u32 	%rd85, %r71;
	add.s64 	%rd86, %rd3, %rd85;
	shl.b64 	%rd87, %rd86, 2;
	add.s64 	%rd88, %rd1, %rd87;
	ld.global.nc.u32 	%r60, [%rd88];
	mul.wide.u32 	%rd89, %r60, %r60;
	add.s64 	%rd105, %rd89, %rd105;
	and.b32  	%r61, %r71, 63;
	setp.ne.s32 	%p17, %r61, 63;
	@%p17 bra 	$L__BB18_28;
	and.b64  	%rd90, %rd105, -4294967296;
	setp.ne.s64 	%p18, %rd90, 0;
	@%p18 bra 	$L__BB18_27;
	cvt.u32.u64 	%r62, %rd2;
	cvt.u32.u64 	%r63, %rd105;
	rem.u32 	%r64, %r63, %r62;
	cvt.u64.u32 	%rd105, %r64;
	bra.uni 	$L__BB18_28;
$L__BB18_27:
	rem.u64 	%rd105, %rd105, %rd2;
$L__BB18_28:
	and.b64  	%rd91, %rd105, -4294967296;
	setp.ne.s64 	%p19, %rd91, 0;
	@%p19 bra 	$L__BB18_30;
	cvt.u32.u64 	%r65, %rd2;
	cvt.u32.u64 	%r66, %rd105;
	rem.u32 	%r67, %r66, %r65;
	cvt.u64.u32 	%rd106, %r67;
	bra.uni 	$L__BB18_31;
$L__BB18_30:
	rem.u64 	%rd106, %rd105, %rd2;
$L__BB18_31:
	cvta.to.global.u64 	%rd92, %rd33;
	mul.wide.u32 	%rd93, %r1, 4;
	add.s64 	%rd94, %rd92, %rd93;
	st.global.u32 	[%rd94], %rd106;
$L__BB18_32:
	ret;

}
	// .globl	gram_schmidt_step
.visible .entry gram_schmidt_step(
	.param .u64 .ptr .align 1 gram_schmidt_step_param_0,
	.param .u64 .ptr .align 1 gram_schmidt_step_param_1,
	.param .u64 .ptr .align 1 gram_schmidt_step_param_2,
	.param .u64 .ptr .align 1 gram_schmidt_step_param_3,
	.param .u64 .ptr .align 1 gram_schmidt_step_param_4,
	.param .u64 .ptr .align 1 gram_schmidt_step_param_5,
	.param .u32 gram_schmidt_step_param_6,
	.param .u32 gram_schmidt_step_param_7,
	.param .u32 gram_schmidt_step_param_8,
	.param .u32 gram_schmidt_step_param_9
)
{
	.reg .pred 	%p<102>;
	.reg .b32 	%r<424>;
	.reg .b64 	%rd<416>;

	ld.param.u64 	%rd162, [gram_schmidt_step_param_0];
	ld.param.u64 	%rd164, [gram_schmidt_step_param_1];
	ld.param.u64 	%rd165, [gram_schmidt_step_param_2];
	ld.param.u64 	%rd166, [gram_schmidt_step_param_3];
	ld.param.u64 	%rd167, [gram_schmidt_step_param_4];
	ld.param.u64 	%rd163, [gram_schmidt_step_param_5];
	ld.param.u32 	%r88, [gram_schmidt_step_param_6];
	ld.param.u32 	%r89, [gram_schmidt_step_param_7];
	ld.param.u32 	%r90, [gram_schmidt_step_param_8];
	ld.param.u32 	%r91, [gram_schmidt_step_param_9];
	cvta.to.global.u64 	%rd1, %rd166;
	cvta.to.global.u64 	%rd2, %rd165;
	cvta.to.global.u64 	%rd3, %rd164;
	cvta.to.global.u64 	%rd4, %rd167;
	mov.u32 	%r92, %ctaid.x;
	mov.u32 	%r93, %ntid.x;
	mov.u32 	%r94, %tid.x;
	mad.lo.s32 	%r1, %r92, %r93, %r94;
	setp.ge.u32 	%p1, %r1, %r91;
	@%p1 bra 	$L__BB19_164;
	cvta.to.global.u64 	%rd168, %rd163;
	cvta.to.global.u64 	%rd5, %rd162;
	mul.wide.u32 	%rd169, %r1, 4;
	add.s64 	%rd170, %rd168, %rd169;
	ld.global.nc.u32 	%r95, [%rd170];
	cvt.u64.u32 	%rd6, %r95;
	mul.lo.s32 	%r2, %r89, %r1;
	mul.lo.s32 	%r96, %r2, %r90;
	cvt.u64.u32 	%rd7, %r96;
	mul.lo.s32 	%r97, %r90, %r88;
	cvt.u64.u32 	%rd171, %r97;
	add.s64 	%rd8, %rd7, %rd171;
	shl.b64 	%rd172, %rd8, 2;
	add.s64 	%rd9, %rd3, %rd172;
	add.s64 	%rd10, %rd5, %rd172;
	setp.eq.s32 	%p2, %r90, 0;
	@%p2 bra 	$L__BB19_14;
	and.b32  	%r3, %r90, 15;
	setp.lt.u32 	%p3, %r90, 16;
	mov.b32 	%r395, 0;
	@%p3 bra 	$L__BB19_5;
	and.b32  	%r395, %r90, -16;
	mov.b32 	%r407, 0;
$L__BB19_4:
	.pragma "nounroll";
	mul.wide.u32 	%rd173, %r407, 4;
	add.s64 	%rd174, %rd10, %rd173;
	ld.global.nc.u32 	%r100, [%rd174];
	add.s64 	%rd175, %rd9, %rd173;
	st.global.u32 	[%rd175], %r100;
	ld.global.nc.u32 	%r101, [%rd174+4];
	st.global.u32 	[%rd175+4], %r101;
	ld.global.nc.u32 	%r102, [%rd174+8];
	st.global.u32 	[%rd175+8], %r102;
	ld.global.nc.u32 	%r103, [%rd174+12];
	st.global.u32 	[%rd175+12], %r103;
	ld.global.nc.u32 	%r104, [%rd174+16];
	st.global.u32 	[%rd175+16], %r104;
	ld.global.nc.u32 	%r105, [%rd174+20];
	st.global.u32 	[%rd175+20], %r105;
	ld.global.nc.u32 	%r106, [%rd174+24];
	st.global.u32 	[%rd175+24], %r106;
	ld.global.nc.u32 	%r107, [%rd174+28];
	st.global.u32 	[%rd175+28], %r107;
	ld.global.nc.u32 	%r108, [%rd174+32];
	st.global.u32 	[%rd175+32], %r108;
	ld.global.nc.u32 	%r109, [%rd174+36];
	st.global.u32 	[%rd175+36], %r109;
	ld.global.nc.u32 	%r110, [%rd174+40];
	st.global.u32 	[%rd175+40], %r110;
	ld.global.nc.u32 	%r111, [%rd174+44];
	st.global.u32 	[%rd175+44], %r111;
	ld.global.nc.u32 	%r112, [%rd174+48];
	st.global.u32 	[%rd175+48], %r112;
	ld.global.nc.u32 	%r113, [%rd174+52];
	st.global.u32 	[%rd175+52], %r113;
	ld.global.nc.u32 	%r114, [%rd174+56];
	st.global.u32 	[%rd175+56], %r114;
	ld.global.nc.u32 	%r115, [%rd174+60];
	st.global.u32 	[%rd175+60], %r115;
	add.s32 	%r407, %r407, 16;
	setp.eq.s32 	%p4, %r407, %r395;
	@%p4 bra 	$L__BB19_5;
	bra.uni 	$L__BB19_4;
$L__BB19_5:
	setp.eq.s32 	%p5, %r3, 0;
	@%p5 bra 	$L__BB19_14;
	and.b32  	%r6, %r90, 7;
	setp.lt.u32 	%p6, %r3, 8;
	@%p6 bra 	$L__BB19_8;
	mul.wide.u32 	%rd176, %r395, 4;
	add.s64 	%rd177, %rd10, %rd176;
	ld.global.nc.u32 	%r116, [%rd177];
	add.s64 	%rd178, %rd9, %rd176;
	st.global.u32 	[%rd178], %r116;
	ld.global.nc.u32 	%r117, [%rd177+4];
	st.global.u32 	[%rd178+4], %r117;
	ld.global.nc.u32 	%r118, [%rd177+8];
	st.global.u32 	[%rd178+8], %r118;
	ld.global.nc.u32 	%r119, [%rd177+12];
	st.global.u32 	[%rd178+12], %r119;
	ld.global.nc.u32 	%r120, [%rd177+16];
	st.global.u32 	[%rd178+16], %r120;
	ld.global.nc.u32 	%r121, [%rd177+20];
	st.global.u32 	[%rd178+20], %r121;
	ld.global.nc.u32 	%r122, [%rd177+24];
	st.global.u32 	[%rd178+24], %r122;
	ld.global.nc.u32 	%r123, [%rd177+28];
	st.global.u32 	[%rd178+28], %r123;
	add.s32 	%r395, %r395, 8;
$L__BB19_8:
	setp.eq.s32 	%p7, %r6, 0;
	@%p7 bra 	$L__BB19_14;
	and.b32  	%r9, %r90, 3;
	setp.lt.u32 	%p8, %r6, 4;
	@%p8 bra 	$L__BB19_11;
	mul.wide.u32 	%rd179, %r395, 4;
	add.s64 	%rd180, %rd10, %rd179;
	ld.global.nc.u32 	%r124, [%rd180];
	add.s64 	%rd181, %rd9, %rd179;
	st.global.u32 	[%rd181], %r124;
	ld.global.nc.u32 	%r125, [%rd180+4];
	st.global.u32 	[%rd181+4], %r125;
	ld.global.nc.u32 	%r126, [%rd180+8];
	st.global.u32 	[%rd181+8], %r126;
	ld.global.nc.u32 	%r127, [%rd180+12];
	st.global.u32 	[%rd181+12], %r127;
	add.s32 	%r395, %r395, 4;
$L__BB19_11:
	setp.eq.s32 	%p9, %r9, 0;
	@%p9 bra 	$L__BB19_14;
	mov.b32 	%r399, 0;
$L__BB19_13:
	.pragma "nounroll";
	mul.wide.u32 	%rd182, %r395, 4;
	add.s64 	%rd183, %rd10, %rd182;
	ld.global.nc.u32 	%r129, [%rd183];
	add.s64 	%rd184, %rd9, %rd182;
	st.global.u32 	[%rd184], %r129;
	add.s32 	%r395, %r395, 1;
	add.s32 	%r399, %r399, 1;
	setp.ne.s32 	%p10, %r399, %r9;
	@%p10 bra 	$L__BB19_13;
$L__BB19_14:
	setp.eq.s32 	%p11, %r88, 0;
	@%p11 bra 	$L__BB19_32;
	setp.ne.s32 	%p12, %r90, 0;
	add.s32 	%r130, %r88, -1;
	mul.lo.s32 	%r131, %r130, %r88;
	shr.u32 	%r16, %r131, 1;
	add.s32 	%r132, %r89, -1;
	mul.lo.s32 	%r133, %r132, %r89;
	shr.u32 	%r134, %r133, 1;
	mul.lo.s32 	%r17, %r134, %r1;
	add.s32 	%r18, %r17, %r16;
	@%p12 bra 	$L__BB19_38;
	and.b32  	%r19, %r88, 3;
	setp.lt.u32 	%p75, %r88, 4;
	mov.b32 	%r403, 0;
	@%p75 bra 	$L__BB19_27;
	and.b32  	%r403, %r88, -4;
	neg.s32 	%r402, %r403;
	add.s32 	%r401, %r18, 1;
	add.s32 	%r400, %r2, 3;
$L__BB19_18:
	add.s32 	%r27, %r400, -2;
	add.s32 	%r344, %r400, -3;
	mul.wide.u32 	%rd298, %r344, 4;
	add.s64 	%rd299, %rd4, %rd298;
	ld.global.u32 	%r28, [%rd299];
	setp.eq.s32 	%p76, %r28, 0;
	@%p76 bra 	$L__BB19_20;
	add.s32 	%r345, %r401, -1;
	mul.wide.u32 	%rd300, %r345, 4;
	add.s64 	%rd301, %rd2, %rd300;
	mov.b32 	%r346, 0;
	st.global.u32 	[%rd301], %r346;
	add.s64 	%rd302, %rd1, %rd300;
	st.global.u32 	[%rd302], %r28;
$L__BB19_20:
	mul.wide.u32 	%rd303, %r27, 4;
	add.s64 	%rd304, %rd4, %rd303;
	ld.global.u32 	%r29, [%rd304];
	setp.eq.s32 	%p77, %r29, 0;
	@%p77 bra 	$L__BB19_22;
	mul.wide.u32 	%rd305, %r401, 4;
	add.s64 	%rd306, %rd2, %rd305;
	mov.b32 	%r347, 0;
	st.global.u32 	[%rd306], %r347;
	add.s64 	%rd307, %rd1, %rd305;
	st.global.u32 	[%rd307], %r29;
$L__BB19_22:
	add.s32 	%r348, %r27, 1;
	mul.wide.u32 	%rd308, %r348, 4;
	add.s64 	%rd309, %rd4, %rd308;
	ld.global.u32 	%r30, [%rd309];
	setp.eq.s32 	%p78, %r30, 0;
	@%p78 bra 	$L__BB19_24;
	add.s32 	%r349, %r401, 1;
	mul.wide.u32 	%rd310, %r349, 4;
	add.s64 	%rd311, %rd2, %rd310;
	mov.b32 	%r350, 0;
	st.global.u32 	[%rd311], %r350;
	add.s64 	%rd312, %rd1, %rd310;
	st.global.u32 	[%rd312], %r30;
$L__BB19_24:
	mul.wide.u32 	%rd313, %r400, 4;
	add.s64 	%rd314, %rd4, %rd313;
	ld.global.u32 	%r31, [%rd314];
	setp.eq.s32 	%p79, %r31, 0;
	@%p79 bra 	$L__BB19_26;
	add.s32 	%r351, %r401, 2;
	mul.wide.u32 	%rd315, %r351, 4;
	add.s64 	%rd316, %rd2, %rd315;
	mov.b32 	%r352, 0;
	st.global.u32 	[%rd316], %r352;
	add.s64 	%rd317, %rd1, %rd315;
	st.global.u32 	[%rd317], %r31;
$L__BB19_26:
	add.s32 	%r402, %r402, 4;
	add.s32 	%r401, %r401, 4;
	add.s32 	%r400, %r400, 4;
	setp.ne.s32 	%p80, %r402, 0;
	@%p80 bra 	$L__BB19_18;
$L__BB19_27:
	setp.eq.s32 	%p81, %r19, 0;
	@%p81 bra 	$L__BB19_32;
	add.s32 	%r353, %r403, %r16;
	add.s32 	%r406, %r353, %r17;
	add.s32 	%r405, %r403, %r2;
	neg.s32 	%r404, %r19;
$L__BB19_29:
	.pragma "nounroll";
	mul.wide.u32 	%rd318, %r405, 4;
	add.s64 	%rd319, %rd4, %rd318;
	ld.global.u32 	%r42, [%rd319];
	setp.eq.s32 	%p82, %r42, 0;
	@%p82 bra 	$L__BB19_31;
	mul.wide.u32 	%rd320, %r406, 4;
	add.s64 	%rd321, %rd2, %rd320;
	mov.b32 	%r354, 0;
	st.global.u32 	[%rd321], %r354;
	add.s64 	%rd322, %rd1, %rd320;
	st.global.u32 	[%rd322], %r42;
$L__BB19_31:
	add.s32 	%r406, %r406, 1;
	add.s32 	%r405, %r405, 1;
	add.s32 	%r404, %r404, 1;
	setp.eq.s32 	%p83, %r404, 0;
	@%p83 bra 	$L__BB19_32;
	bra.uni 	$L__BB19_29;
$L__BB19_32:
	setp.eq.s32 	%p84, %r90, 0;
	mov.b64 	%rd414, 0;
	@%p84 bra 	$L__BB19_160;
	and.b32  	%r53, %r90, 7;
	setp.lt.u32 	%p85, %r90, 8;
	mov.b64 	%rd414, 0;
	mov.b32 	%r421, 0;
	@%p85 bra 	$L__BB19_141;
	and.b32  	%r421, %r90, -8;
	neg.s32 	%r419, %r421;
	add.s64 	%rd328, %rd172, %rd3;
	add.s64 	%rd403, %rd328, 16;
	mov.b64 	%rd414, 0;
	mov.b32 	%r420, 0;
$L__BB19_35:
	.pragma "nounroll";
	ld.global.u32 	%r357, [%rd403+-16];
	mul.wide.u32 	%rd329, %r357, %r357;
	add.s64 	%rd330, %rd329, %rd414;
	ld.global.u32 	%r358, [%rd403+-12];
	mul.wide.u32 	%rd331, %r358, %r358;
	add.s64 	%rd332, %rd331, %rd330;
	ld.global.u32 	%r359, [%rd403+-8];
	mul.wide.u32 	%rd333, %r359, %r359;
	add.s64 	%rd334, %rd333, %rd332;
	ld.global.u32 	%r360, [%rd403+-4];
	mul.wide.u32 	%rd335, %r360, %r360;
	add.s64 	%rd336, %rd335, %rd334;
	ld.global.u32 	%r361, [%rd403];
	mul.wide.u32 	%rd337, %r361, %r361;
	add.s64 	%rd338, %rd337, %rd336;
	ld.global.u32 	%r362, [%rd403+4];
	mul.wide.u32 	%rd339, %r362, %r362;
	add.s64 	%rd340, %rd339, %rd338;
	ld.global.u32 	%r363, [%rd403+8];
	mul.wide.u32 	%rd341, %r363, %r363;
	add.s64 	%rd342, %rd341, %rd340;
	add.s32 	%r364, %r420, 7;
	ld.global.u32 	%r365, [%rd403+12];
	mul.wide.u32 	%rd343, %r365, %r365;
	add.s64 	%rd414, %rd343, %rd342;
	and.b32  	%r366, %r364, 63;
	setp.ne.s32 	%p86, %r366, 63;
	@%p86 bra 	$L__BB19_140;
	and.b64  	%rd344, %rd414, -4294967296;
	setp.ne.s64 	%p87, %rd344, 0;
	@%p87 bra 	$L__BB19_139;
	cvt.u32.u64 	%r367, %rd6;
	cvt.u32.u64 	%r368, %rd414;
	rem.u32 	%r369, %r368, %r367;
	cvt.u64.u32 	%rd414, %r369;
	bra.uni 	$L__BB19_140;
$L__BB19_38:
	and.b32  	%r46, %r90, 7;
	and.b32  	%r47, %r90, 3;
	and.b32  	%r48, %r90, -8;
	and.b32  	%r49, %r90, 1;
	neg.s32 	%r50, %r48;
	add.s64 	%rd186, %rd172, %rd5;
	add.s64 	%rd11, %rd186, 16;
	mov.b32 	%r408, 0;
$L__BB19_39:
	mul.lo.s32 	%r136, %r408, %r90;
	cvt.u64.u32 	%rd187, %r136;
	add.s64 	%rd13, %rd187, %rd7;
	add.s32 	%r137, %r408, %r2;
	mul.wide.u32 	%rd188, %r137, 4;
	add.s64 	%rd189, %rd4, %rd188;
	ld.global.u32 	%r57, [%rd189];
	setp.eq.s32 	%p13, %r57, 0;
	@%p13 bra 	$L__BB19_138;
	setp.lt.u32 	%p14, %r90, 8;
	mov.b64 	%rd371, 0;
	mov.b32 	%r412, 0;
	@%p14 bra 	$L__BB19_47;
	shl.b64 	%rd193, %rd13, 2;
	add.s64 	%rd194, %rd3, %rd193;
	add.s64 	%rd368, %rd194, 16;
	mov.b64 	%rd371, 0;
	mov.b32 	%r410, 0;
	mov.u64 	%rd369, %rd11;
	mov.u32 	%r409, %r50;
$L__BB19_42:
	.pragma "nounroll";
	ld.global.nc.u32 	%r140, [%rd369+-16];
	ld.global.u32 	%r141, [%rd368+-16];
	mul.wide.u32 	%rd195, %r141, %r140;
	add.s64 	%rd196, %rd195, %rd371;
	ld.global.nc.u32 	%r142, [%rd369+-12];
	ld.global.u32 	%r143, [%rd368+-12];
	mul.wide.u32 	%rd197, %r143, %r142;
	add.s64 	%rd198, %rd197, %rd196;
	ld.global.nc.u32 	%r144, [%rd369+-8];
	ld.global.u32 	%r145, [%rd368+-8];
	mul.wide.u32 	%rd199, %r145, %r144;
	add.s64 	%rd200, %rd199, %rd198;
	ld.global.nc.u32 	%r146, [%rd369+-4];
	ld.global.u32 	%r147, [%rd368+-4];
	mul.wide.u32 	%rd201, %r147, %r146;
	add.s64 	%rd202, %rd201, %rd200;
	ld.global.nc.u32 	%r148, [%rd369];
	ld.global.u32 	%r149, [%rd368];
	mul.wide.u32 	%rd203, %r149, %r148;
	add.s64 	%rd204, %rd203, %rd202;
	ld.global.nc.u32 	%r150, [%rd369+4];
	ld.global.u32 	%r151, [%rd368+4];
	mul.wide.u32 	%rd205, %r151, %r150;
	add.s64 	%rd206, %rd205, %rd204;
	ld.global.nc.u32 	%r152, [%rd369+8];
	ld.global.u32 	%r153, [%rd368+8];
	mul.wide.u32 	%rd207, %r153, %r152;
	add.s64 	%rd208, %rd207, %rd206;
	add.s32 	%r154, %r410, 7;
	ld.global.nc.u32 	%r155, [%rd369+12];
	ld.global.u32 	%r156, [%rd368+12];
	mul.wide.u32 	%rd209, %r156, %r155;
	add.s64 	%rd371, %rd209, %rd208;
	and.b32  	%r157, %r154, 63;
	setp.ne.s32 	%p15, %r157, 63;
	@%p15 bra 	$L__BB19_46;
	and.b64  	%rd210, %rd371, -4294967296;
	setp.ne.s64 	%p16, %rd210, 0;
	@%p16 bra 	$L__BB19_45;
	cvt.u32.u64 	%r158, %rd6;
	cvt.u32.u64 	%r159, %rd371;
	rem.u32 	%r160, %r159, %r158;
	cvt.u64.u32 	%rd371, %r160;
	bra.uni 	$L__BB19_46;
$L__BB19_45:
	rem.u64 	%rd371, %rd371, %rd6;
$L__BB19_46:
	add.s32 	%r410, %r410, 8;
	add.s32 	%r409, %r409, 8;
	add.s64 	%rd369, %rd369, 32;
	add.s64 	%rd368, %rd368, 32;
	setp.ne.s32 	%p17, %r409, 0;
	mov.u32 	%r412, %r48;
	@%p17 bra 	$L__BB19_42;
$L__BB19_47:
	shl.b64 	%rd211, %rd13, 2;
	add.s64 	%rd26, %rd3, %rd211;
	setp.eq.s32 	%p18, %r46, 0;
	@%p18 bra 	$L__BB19_66;
	add.s32 	%r161, %r46, -1;
	setp.lt.u32 	%p19, %r161, 3;
	@%p19 bra 	$L__BB19_50;
	mul.wide.u32 	%rd213, %r412, 4;
	add.s64 	%rd214, %rd10, %rd213;
	ld.global.nc.u32 	%r162, [%rd214];
	add.s64 	%rd215, %rd26, %rd213;
	ld.global.u32 	%r163, [%rd215];
	mul.wide.u32 	%rd216, %r163, %r162;
	add.s64 	%rd217, %rd216, %rd371;
	ld.global.nc.u32 	%r164, [%rd214+4];
	ld.global.u32 	%r165, [%rd215+4];
	mul.wide.u32 	%rd218, %r165, %r164;
	add.s64 	%rd219, %rd218, %rd217;
	ld.global.nc.u32 	%r166, [%rd214+8];
	ld.global.u32 	%r167, [%rd215+8];
	mul.wide.u32 	%rd220, %r167, %r166;
	add.s64 	%rd221, %rd220, %rd219;
	ld.global.nc.u32 	%r168, [%rd214+12];
	ld.global.u32 	%r169, [%rd215+12];
	mul.wide.u32 	%rd222, %r169, %r168;
	add.s64 	%rd371, %rd222, %rd221;
	add.s32 	%r412, %r412, 4;
$L__BB19_50:
	setp.eq.s32 	%p20, %r47, 0;
	@%p20 bra 	$L__BB19_66;
	setp.eq.s32 	%p21, %r47, 1;
	@%p21 bra 	$L__BB19_61;
	mul.wide.u32 	%rd224, %r412, 4;
	add.s64 	%rd30, %rd10, %rd224;
	ld.global.nc.u32 	%r170, [%rd30];
	add.s64 	%rd31, %rd26, %rd224;
	ld.global.u32 	%r171, [%rd31];
	mul.wide.u32 	%rd225, %r171, %r170;
	add.s64 	%rd376, %rd225, %rd371;
	and.b32  	%r172, %r412, 63;
	setp.ne.s32 	%p22, %r172, 63;
	@%p22 bra 	$L__BB19_56;
	and.b64  	%rd226, %rd376, -4294967296;
	setp.ne.s64 	%p23, %rd226, 0;
	@%p23 bra 	$L__BB19_55;
	cvt.u32.u64 	%r173, %rd6;
	cvt.u32.u64 	%r174, %rd376;
	rem.u32 	%r175, %r174, %r173;
	cvt.u64.u32 	%rd376, %r175;
	bra.uni 	$L__BB19_56;
$L__BB19_55:
	rem.u64 	%rd376, %rd376, %rd6;
$L__BB19_56:
	add.s32 	%r176, %r412, 1;
	ld.global.nc.u32 	%r177, [%rd30+4];
	ld.global.u32 	%r178, [%rd31+4];
	mul.wide.u32 	%rd227, %r178, %r177;
	add.s64 	%rd371, %rd227, %rd376;
	and.b32  	%r179, %r176, 63;
	setp.ne.s32 	%p24, %r179, 63;
	@%p24 bra 	$L__BB19_60;
	and.b64  	%rd228, %rd371, -4294967296;
	setp.ne.s64 	%p25, %rd228, 0;
	@%p25 bra 	$L__BB19_59;
	cvt.u32.u64 	%r180, %rd6;
	cvt.u32.u64 	%r181, %rd371;
	rem.u32 	%r182, %r181, %r180;
	cvt.u64.u32 	%rd371, %r182;
	bra.uni 	$L__BB19_60;
$L__BB19_59:
	rem.u64 	%rd371, %rd371, %rd6;
$L__BB19_60:
	add.s32 	%r412, %r412, 2;
$L__BB19_61:
	setp.eq.s32 	%p26, %r49, 0;
	@%p26 bra 	$L__BB19_66;
	mul.wide.u32 	%rd229, %r412, 4;
	add.s64 	%rd230, %rd10, %rd229;
	ld.global.nc.u32 	%r183, [%rd230];
	add.s64 	%rd231, %rd26, %rd229;
	ld.global.u32 	%r184, [%rd231];
	mul.wide.u32 	%rd232, %r184, %r183;
	add.s64 	%rd371, %rd232, %rd371;
	and.b32  	%r185, %r412, 63;
	setp.ne.s32 	%p27, %r185, 63;
	@%p27 bra 	$L__BB19_66;
	and.b64  	%rd233, %rd371, -4294967296;
	setp.ne.s64 	%p28, %rd233, 0;
	@%p28 bra 	$L__BB19_65;
	cvt.u32.u64 	%r186, %rd6;
	cvt.u32.u64 	%r187, %rd371;
	rem.u32 	%r188, %r187, %r186;
	cvt.u64.u32 	%rd371, %r188;
	bra.uni 	$L__BB19_66;
$L__BB19_65:
	rem.u64 	%rd371, %rd371, %rd6;
$L__BB19_66:
	and.b64  	%rd234, %rd371, -4294967296;
	setp.ne.s64 	%p29, %rd234, 0;
	@%p29 bra 	$L__BB19_68;
	cvt.u32.u64 	%r189, %rd6;
	cvt.u32.u64 	%r190, %rd371;
	rem.u32 	%r191, %r190, %r189;
	cvt.u64.u32 	%rd381, %r191;
	bra.uni 	$L__BB19_69;
$L__BB19_68:
	rem.u64 	%rd381, %rd371, %rd6;
$L__BB19_69:
	cvt.u32.u64 	%r192, %rd6;
	add.s32 	%r414, %r192, -2;
	setp.eq.s32 	%p30, %r414, 0;
	add.s32 	%r193, %r18, %r408;
	mul.wide.u32 	%rd236, %r193, 4;
	add.s64 	%rd237, %rd2, %rd236;
	st.global.u32 	[%rd237], %rd381;
	add.s64 	%rd238, %rd1, %rd236;
	st.global.u32 	[%rd238], %r57;
	mov.b64 	%rd386, 1;
	@%p30 bra 	$L__BB19_80;
	rem.u32 	%r195, %r57, %r192;
	cvt.u64.u32 	%rd382, %r195;
	mov.b64 	%rd384, 1;
$L__BB19_71:
	and.b32  	%r196, %r414, 1;
	setp.eq.b32 	%p31, %r196, 1;
	not.pred 	%p32, %p31;
	@%p32 bra 	$L__BB19_75;
	mul.lo.s64 	%rd52, %rd382, %rd384;
	and.b64  	%rd240, %rd52, -4294967296;
	setp.ne.s64 	%p33, %rd240, 0;
	@%p33 bra 	$L__BB19_74;
	cvt.u32.u64 	%r197, %rd6;
	cvt.u32.u64 	%r198, %rd52;
	rem.u32 	%r199, %r198, %r197;
	cvt.u64.u32 	%rd384, %r199;
	bra.uni 	$L__BB19_75;
$L__BB19_74:
	rem.u64 	%rd384, %rd52, %rd6;
$L__BB19_75:
	mul.lo.s64 	%rd56, %rd382, %rd382;
	and.b64  	%rd241, %rd56, -4294967296;
	setp.ne.s64 	%p34, %rd241, 0;
	@%p34 bra 	$L__BB19_77;
	cvt.u32.u64 	%r200, %rd6;
	cvt.u32.u64 	%r201, %rd56;
	rem.u32 	%r202, %r201, %r200;
	cvt.u64.u32 	%rd382, %r202;
	bra.uni 	$L__BB19_78;
$L__BB19_77:
	rem.u64 	%rd382, %rd56, %rd6;
$L__BB19_78:
	shr.u32 	%r69, %r414, 1;
	setp.gt.u32 	%p35, %r414, 1;
	mov.u32 	%r414, %r69;
	@%p35 bra 	$L__BB19_71;
	and.b64  	%rd386, %rd384, 4294967295;
$L__BB19_80:
	mul.lo.s64 	%rd62, %rd386, %rd381;
	and.b64  	%rd242, %rd62, -4294967296;
	setp.ne.s64 	%p36, %rd242, 0;
	@%p36 bra 	$L__BB19_82;
	cvt.u32.u64 	%r203, %rd6;
	cvt.u32.u64 	%r204, %rd62;
	rem.u32 	%r205, %r204, %r203;
	cvt.u64.u32 	%rd387, %r205;
	bra.uni 	$L__BB19_83;
$L__BB19_82:
	rem.u64 	%rd387, %rd62, %rd6;
$L__BB19_83:
	mov.b32 	%r415, 0;
	mov.u32 	%r417, %r415;
	@%p14 bra 	$L__BB19_109;
$L__BB19_84:
	.pragma "nounroll";
	mul.wide.u32 	%rd243, %r415, 4;
	add.s64 	%rd66, %rd26, %rd243;
	ld.global.u32 	%rd244, [%rd66];
	mul.lo.s64 	%rd67, %rd387, %rd244;
	and.b64  	%rd245, %rd67, -4294967296;
	setp.ne.s64 	%p38, %rd245, 0;
	@%p38 bra 	$L__BB19_86;
	cvt.u32.u64 	%r207, %rd6;
	cvt.u32.u64 	%r208, %rd67;
	rem.u32 	%r209, %r208, %r207;
	cvt.u64.u32 	%rd388, %r209;
	bra.uni 	$L__BB19_87;
$L__BB19_86:
	rem.u64 	%rd388, %rd67, %rd6;
$L__BB19_87:
	cvt.u32.u64 	%r210, %rd6;
	mul.wide.u32 	%rd246, %r415, 4;
	add.s64 	%rd71, %rd9, %rd246;
	ld.global.u32 	%r211, [%rd71];
	cvt.u64.u32 	%rd247, %r211;
	setp.gt.u64 	%p39, %rd388, %rd247;
	cvt.u32.u64 	%r212, %rd388;
	selp.b32 	%r213, %r210, 0, %p39;
	sub.s32 	%r214, %r213, %r212;
	add.s32 	%r215, %r211, %r214;
	st.global.u32 	[%rd71], %r215;
	ld.global.u32 	%rd248, [%rd66+4];
	mul.lo.s64 	%rd72, %rd387, %rd248;
	and.b64  	%rd249, %rd72, -4294967296;
	setp.ne.s64 	%p40, %rd249, 0;
	@%p40 bra 	$L__BB19_89;
	cvt.u32.u64 	%r216, %rd6;
	cvt.u32.u64 	%r217, %rd72;
	rem.u32 	%r218, %r217, %r216;
	cvt.u64.u32 	%rd389, %r218;
	bra.uni 	$L__BB19_90;
$L__BB19_89:
	rem.u64 	%rd389, %rd72, %rd6;
$L__BB19_90:
	cvt.u32.u64 	%r219, %rd6;
	ld.global.u32 	%r220, [%rd71+4];
	cvt.u64.u32 	%rd250, %r220;
	setp.gt.u64 	%p41, %rd389, %rd250;
	cvt.u32.u64 	%r221, %rd389;
	selp.b32 	%r222, %r219, 0, %p41;
	sub.s32 	%r223, %r222, %r221;
	add.s32 	%r224, %r220, %r223;
	st.global.u32 	[%rd71+4], %r224;
	ld.global.u32 	%rd251, [%rd66+8];
	mul.lo.s64 	%rd76, %rd387, %rd251;
	and.b64  	%rd252, %rd76, -4294967296;
	setp.ne.s64 	%p42, %rd252, 0;
	@%p42 bra 	$L__BB19_92;
	cvt.u32.u64 	%r225, %rd6;
	cvt.u32.u64 	%r226, %rd76;
	rem.u32 	%r227, %r226, %r225;
	cvt.u64.u32 	%rd390, %r227;
	bra.uni 	$L__BB19_93;
$L__BB19_92:
	rem.u64 	%rd390, %rd76, %rd6;
$L__BB19_93:
	cvt.u32.u64 	%r228, %rd6;
	ld.global.u32 	%r229, [%rd71+8];
	cvt.u64.u32 	%rd253, %r229;
	setp.gt.u64 	%p43, %rd390, %rd253;
	cvt.u32.u64 	%r230, %rd390;
	selp.b32 	%r231, %r228, 0, %p43;
	sub.s32 	%r232, %r231, %r230;
	add.s32 	%r233, %r229, %r232;
	st.global.u32 	[%rd71+8], %r233;
	ld.global.u32 	%rd254, [%rd66+12];
	mul.lo.s64 	%rd80, %rd387, %rd254;
	and.b64  	%rd255, %rd80, -4294967296;
	setp.ne.s64 	%p44, %rd255, 0;
	@%p44 bra 	$L__BB19_95;
	cvt.u32.u64 	%r234, %rd6;
	cvt.u32.u64 	%r235, %rd80;
	rem.u32 	%r236, %r235, %r234;
	cvt.u64.u32 	%rd391, %r236;
	bra.uni 	$L__BB19_96;
$L__BB19_95:
	rem.u64 	%rd391, %rd80, %rd6;
$L__BB19_96:
	cvt.u32.u64 	%r237, %rd6;
	ld.global.u32 	%r238, [%rd71+12];
	cvt.u64.u32 	%rd256, %r238;
	setp.gt.u64 	%p45, %rd391, %rd256;
	cvt.u32.u64 	%r239, %rd391;
	selp.b32 	%r240, %r237, 0, %p45;
	sub.s32 	%r241, %r240, %r239;
	add.s32 	%r242, %r238, %r241;
	st.global.u32 	[%rd71+12], %r242;
	ld.global.u32 	%rd257, [%rd66+16];
	mul.lo.s64 	%rd84, %rd387, %rd257;
	and.b64  	%rd258, %rd84, -4294967296;
	setp.ne.s64 	%p46, %rd258, 0;
	@%p46 bra 	$L__BB19_98;
	cvt.u32.u64 	%r243, %rd6;
	cvt.u32.u64 	%r244, %rd84;
	rem.u32 	%r245, %r244, %r243;
	cvt.u64.u32 	%rd392, %r245;
	bra.uni 	$L__BB19_99;
$L__BB19_98:
	rem.u64 	%rd392, %rd84, %rd6;
$L__BB19_99:
	cvt.u32.u64 	%r246, %rd6;
	ld.global.u32 	%r247, [%rd71+16];
	cvt.u64.u32 	%rd259, %r247;
	setp.gt.u64 	%p47, %rd392, %rd259;
	cvt.u32.u64 	%r248, %rd392;
	selp.b32 	%r249, %r246, 0, %p47;
	sub.s32 	%r250, %r249, %r248;
	add.s32 	%r251, %r247, %r250;
	st.global.u32 	[%rd71+16], %r251;
	ld.global.u32 	%rd260, [%rd66+20];
	mul.lo.s64 	%rd88, %rd387, %rd260;
	and.b64  	%rd261, %rd88, -4294967296;
	setp.ne.s64 	%p48, %rd261, 0;
	@%p48 bra 	$L__BB19_101;
	cvt.u32.u64 	%r252, %rd6;
	cvt.u32.u64 	%r253, %rd88;
	rem.u32 	%r254, %r253, %r252;
	cvt.u64.u32 	%rd393, %r254;
	bra.uni 	$L__BB19_102;
$L__BB19_101:
	rem.u64 	%rd393, %rd88, %rd6;
$L__BB19_102:
	cvt.u32.u64 	%r255, %rd6;
	ld.global.u32 	%r256, [%rd71+20];
	cvt.u64.u32 	%rd262, %r256;
	setp.gt.u64 	%p49, %rd393, %rd262;
	cvt.u32.u64 	%r257, %rd393;
	selp.b32 	%r258, %r255, 0, %p49;
	sub.s32 	%r259, %r258, %r257;
	add.s32 	%r260, %r256, %r259;
	st.global.u32 	[%rd71+20], %r260;
	ld.global.u32 	%rd263, [%rd66+24];
	mul.lo.s64 	%rd92, %rd387, %rd263;
	and.b64  	%rd264, %rd92, -4294967296;
	setp.ne.s64 	%p50, %rd264, 0;
	@%p50 bra 	$L__BB19_104;
	cvt.u32.u64 	%r261, %rd6;
	cvt.u32.u64 	%r262, %rd92;
	rem.u32 	%r263, %r262, %r261;
	cvt.u64.u32 	%rd394, %r263;
	bra.uni 	$L__BB19_105;
$L__BB19_104:
	rem.u64 	%rd394, %rd92, %rd6;
$L__BB19_105:
	cvt.u32.u64 	%r264, %rd6;
	ld.global.u32 	%r265, [%rd71+24];
	cvt.u64.u32 	%rd265, %r265;
	setp.gt.u64 	%p51, %rd394, %rd265;
	cvt.u32.u64 	%r266, %rd394;
	selp.b32 	%r267, %r264, 0, %p51;
	sub.s32 	%r268, %r267, %r266;
	add.s32 	%r269, %r265, %r268;
	st.global.u32 	[%rd71+24], %r269;
	ld.global.u32 	%rd266, [%rd66+28];
	mul.lo.s64 	%rd96, %rd387, %rd266;
	and.b64  	%rd267, %rd96, -4294967296;
	setp.ne.s64 	%p52, %rd267, 0;
	@%p52 bra 	$L__BB19_107;
	cvt.u32.u64 	%r270, %rd6;
	cvt.u32.u64 	%r271, %rd96;
	rem.u32 	%r272, %r271, %r270;
	cvt.u64.u32 	%rd395, %r272;
	bra.uni 	$L__BB19_108;
$L__BB19_107:
	rem.u64 	%rd395, %rd96, %rd6;
$L__BB19_108:
	cvt.u32.u64 	%r273, %rd6;
	ld.global.u32 	%r274, [%rd71+28];
	cvt.u64.u32 	%rd268, %r274;
	setp.gt.u64 	%p53, %rd395, %rd268;
	cvt.u32.u64 	%r275, %rd395;
	selp.b32 	%r276, %r273, 0, %p53;
	sub.s32 	%r277, %r276, %r275;
	add.s32 	%r278, %r274, %r277;
	st.global.u32 	[%rd71+28], %r278;
	add.s32 	%r415, %r415, 8;
	setp.ne.s32 	%p54, %r415, %r48;
	mov.u32 	%r417, %r48;
	@%p54 bra 	$L__BB19_84;
$L__BB19_109:
	@%p18 bra 	$L__BB19_138;
	add.s32 	%r279, %r46, -1;
	setp.lt.u32 	%p56, %r279, 3;
	@%p56 bra 	$L__BB19_124;
	mul.wide.u32 	%rd269, %r417, 4;
	add.s64 	%rd100, %rd26, %rd269;
	ld.global.u32 	%rd270, [%rd100];
	mul.lo.s64 	%rd101, %rd387, %rd270;
	and.b64  	%rd271, %rd101, -4294967296;
	setp.ne.s64 	%p57, %rd271, 0;
	@%p57 bra 	$L__BB19_113;
	cvt.u32.u64 	%r280, %rd6;
	cvt.u32.u64 	%r281, %rd101;
	rem.u32 	%r282, %r281, %r280;
	cvt.u64.u32 	%rd396, %r282;
	bra.uni 	$L__BB19_114;
$L__BB19_113:
	rem.u64 	%rd396, %rd101, %rd6;
$L__BB19_114:
	cvt.u32.u64 	%r283, %rd6;
	mul.wide.u32 	%rd272, %r417, 4;
	add.s64 	%rd105, %rd9, %rd272;
	ld.global.u32 	%r284, [%rd105];
	cvt.u64.u32 	%rd273, %r284;
	setp.gt.u64 	%p58, %rd396, %rd273;
	cvt.u32.u64 	%r285, %rd396;
	selp.b32 	%r286, %r283, 0, %p58;
	sub.s32 	%r287, %r286, %r285;
	add.s32 	%r288, %r284, %r287;
	st.global.u32 	[%rd105], %r288;
	ld.global.u32 	%rd274, [%rd100+4];
	mul.lo.s64 	%rd106, %rd387, %rd274;
	and.b64  	%rd275, %rd106, -4294967296;
	setp.ne.s64 	%p59, %rd275, 0;
	@%p59 bra 	$L__BB19_116;
	cvt.u32.u64 	%r289, %rd6;
	cvt.u32.u64 	%r290, %rd106;
	rem.u32 	%r291, %r290, %r289;
	cvt.u64.u32 	%rd397, %r291;
	bra.uni 	$L__BB19_117;
$L__BB19_116:
	rem.u64 	%rd397, %rd106, %rd6;
$L__BB19_117:
	cvt.u32.u64 	%r292, %rd6;
	ld.global.u32 	%r293, [%rd105+4];
	cvt.u64.u32 	%rd276, %r293;
	setp.gt.u64 	%p60, %rd397, %rd276;
	cvt.u32.u64 	%r294, %rd397;
	selp.b32 	%r295, %r292, 0, %p60;
	sub.s32 	%r296, %r295, %r294;
	add.s32 	%r297, %r293, %r296;
	st.global.u32 	[%rd105+4], %r297;
	ld.global.u32 	%rd277, [%rd100+8];
	mul.lo.s64 	%rd110, %rd387, %rd277;
	and.b64  	%rd278, %rd110, -4294967296;
	setp.ne.s64 	%p61, %rd278, 0;
	@%p61 bra 	$L__BB19_119;
	cvt.u32.u64 	%r298, %rd6;
	cvt.u32.u64 	%r299, %rd110;
	rem.u32 	%r300, %r299, %r298;
	cvt.u64.u32 	%rd398, %r300;
	bra.uni 	$L__BB19_120;
$L__BB19_119:
	rem.u64 	%rd398, %rd110, %rd6;
$L__BB19_120:
	cvt.u32.u64 	%r301, %rd6;
	ld.global.u32 	%r302, [%rd105+8];
	cvt.u64.u32 	%rd279, %r302;
	setp.gt.u64 	%p62, %rd398, %rd279;
	cvt.u32.u64 	%r303, %rd398;
	selp.b32 	%r304, %r301, 0, %p62;
	sub.s32 	%r305, %r304, %r303;
	add.s32 	%r306, %r302, %r305;
	st.global.u32 	[%rd105+8], %r306;
	ld.global.u32 	%rd280, [%rd100+12];
	mul.lo.s64 	%rd114, %rd387, %rd280;
	and.b64  	%rd281, %rd114, -4294967296;
	setp.ne.s64 	%p63, %rd281, 0;
	@%p63 bra 	$L__BB19_122;
	cvt.u32.u64 	%r307, %rd6;
	cvt.u32.u64 	%r308, %rd114;
	rem.u32 	%r309, %r308, %r307;
	cvt.u64.u32 	%rd399, %r309;
	bra.uni 	$L__BB19_123;
$L__BB19_122:
	rem.u64 	%rd399, %rd114, %rd6;
$L__BB19_123:
	cvt.u32.u64 	%r310, %rd6;
	ld.global.u32 	%r311, [%rd105+12];
	cvt.u64.u32 	%rd282, %r311;
	setp.gt.u64 	%p64, %rd399, %rd282;
	cvt.u32.u64 	%r312, %rd399;
	selp.b32 	%r313, %r310, 0, %p64;
	sub.s32 	%r314, %r313, %r312;
	add.s32 	%r315, %r311, %r314;
	st.global.u32 	[%rd105+12], %r315;
	add.s32 	%r417, %r417, 4;
$L__BB19_124:
	setp.eq.s32 	%p65, %r47, 0;
	@%p65 bra 	$L__BB19_138;
	setp.eq.s32 	%p66, %r47, 1;
	@%p66 bra 	$L__BB19_133;
	mul.wide.u32 	%rd283, %r417, 4;
	add.s64 	%rd118, %rd26, %rd283;
	ld.global.u32 	%rd284, [%rd118];
	mul.lo.s64 	%rd119, %rd387, %rd284;
	and.b64  	%rd285, %rd119, -4294967296;
	setp.ne.s64 	%p67, %rd285, 0;
	@%p67 bra 	$L__BB19_128;
	cvt.u32.u64 	%r316, %rd6;
	cvt.u32.u64 	%r317, %rd119;
	rem.u32 	%r318, %r317, %r316;
	cvt.u64.u32 	%rd400, %r318;
	bra.uni 	$L__BB19_129;
$L__BB19_128:
	rem.u64 	%rd400, %rd119, %rd6;
$L__BB19_129:
	cvt.u32.u64 	%r319, %rd6;
	mul.wide.u32 	%rd286, %r417, 4;
	add.s64 	%rd123, %rd9, %rd286;
	ld.global.u32 	%r320, [%rd123];
	cvt.u64.u32 	%rd287, %r320;
	setp.gt.u64 	%p68, %rd400, %rd287;
	cvt.u32.u64 	%r321, %rd400;
	selp.b32 	%r322, %r319, 0, %p68;
	sub.s32 	%r323, %r322, %r321;
	add.s32 	%r324, %r320, %r323;
	st.global.u32 	[%rd123], %r324;
	ld.global.u32 	%rd288, [%rd118+4];
	mul.lo.s64 	%rd124, %rd387, %rd288;
	and.b64  	%rd289, %rd124, -4294967296;
	setp.ne.s64 	%p69, %rd289, 0;
	@%p69 bra 	$L__BB19_131;
	cvt.u32.u64 	%r325, %rd6;
	cvt.u32.u64 	%r326, %rd124;
	rem.u32 	%r327, %r326, %r325;
	cvt.u64.u32 	%rd401, %r327;
	bra.uni 	$L__BB19_132;
$L__BB19_131:
	rem.u64 	%rd401, %rd124, %rd6;
$L__BB19_132:
	cvt.u32.u64 	%r328, %rd6;
	ld.global.u32 	%r329, [%rd123+4];
	cvt.u64.u32 	%rd290, %r329;
	setp.gt.u64 	%p70, %rd401, %rd290;
	cvt.u32.u64 	%r330, %rd401;
	selp.b32 	%r331, %r328, 0, %p70;
	sub.s32 	%r332, %r331, %r330;
	add.s32 	%r333, %r329, %r332;
	st.global.u32 	[%rd123+4], %r333;
	add.s32 	%r417, %r417, 2;
$L__BB19_133:
	setp.eq.s32 	%p71, %r49, 0;
	@%p71 bra 	$L__BB19_138;
	mul.wide.u32 	%rd291, %r417, 4;
	add.s64 	%rd292, %rd26, %rd291;
	ld.global.u32 	%rd293, [%rd292];
	mul.lo.s64 	%rd128, %rd387, %rd293;
	and.b64  	%rd294, %rd128, -4294967296;
	setp.ne.s64 	%p72, %rd294, 0;
	@%p72 bra 	$L__BB19_136;
	cvt.u32.u64 	%r334, %rd6;
	cvt.u32.u64 	%r335, %rd128;
	rem.u32 	%r336, %r335, %r334;
	cvt.u64.u32 	%rd402, %r336;
	bra.uni 	$L__BB19_137;
$L__BB19_136:
	rem.u64 	%rd402, %rd128, %rd6;
$L__BB19_137:
	cvt.u32.u64 	%r337, %rd6;
	add.s64 	%rd296, %rd9, %rd291;
	ld.global.u32 	%r338, [%rd296];
	cvt.u64.u32 	%rd297, %r338;
	setp.gt.u64 	%p73, %rd402, %rd297;
	cvt.u32.u64 	%r339, %rd402;
	selp.b32 	%r340, %r337, 0, %p73;
	sub.s32 	%r341, %r340, %r339;
	add.s32 	%r342, %r338, %r341;
	st.global.u32 	[%rd296], %r342;
$L__BB19_138:
	add.s32 	%r408, %r408, 1;
	setp.eq.s32 	%p74, %r408, %r88;
	@%p74 bra 	$L__BB19_32;
	bra.uni 	$L__BB19_39;
$L__BB19_139:
	rem.u64 	%rd414, %rd414, %rd6;
$L__BB19_140:
	add.s32 	%r420, %r420, 8;
	add.s32 	%r419, %r419, 8;
	add.s64 	%rd403, %rd403, 32;
	setp.ne.s32 	%p88, %r419, 0;
	@%p88 bra 	$L__BB19_35;
$L__BB19_141:
	setp.eq.s32 	%p89, %r53, 0;
	@%p89 bra 	$L__BB19_160;
	and.b32  	%r83, %r90, 3;
	setp.lt.u32 	%p90, %r53, 4;
	@%p90 bra 	$L__BB19_144;
	mul.wide.u32 	%rd346, %r421, 4;
	add.s64 	%rd347, %rd9, %rd346;
	ld.global.u32 	%r370, [%rd347];
	mul.wide.u32 	%rd348, %r370, %r370;
	add.s64 	%rd349, %rd348, %rd414;
	ld.global.u32 	%r371, [%rd347+4];
	mul.wide.u32 	%rd350, %r371, %r371;
	add.s64 	%rd351, %rd350, %rd349;
	ld.global.u32 	%r372, [%rd347+8];
	mul.wide.u32 	%rd352, %r372, %r372;
	add.s64 	%rd353, %rd352, %rd351;
	ld.global.u32 	%r373, [%rd347+12];
	mul.wide.u32 	%rd354, %r373, %r373;
	add.s64 	%rd414, %rd354, %rd353;
	add.s32 	%r421, %r421, 4;
$L__BB19_144:
	setp.eq.s32 	%p91, %r83, 0;
	@%p91 bra 	$L__BB19_160;
	setp.eq.s32 	%p92, %r83, 1;
	@%p92 bra 	$L__BB19_155;
	mul.wide.u32 	%rd356, %r421, 4;
	add.s64 	%rd144, %rd9, %rd356;
	ld.global.u32 	%r374, [%rd144];
	mul.wide.u32 	%rd357, %r374, %r374;
	add.s64 	%rd410, %rd357, %rd414;
	and.b32  	%r375, %r421, 63;
	setp.ne.s32 	%p93, %r375, 63;
	@%p93 bra 	$L__BB19_150;
	and.b64  	%rd358, %rd410, -4294967296;
	setp.ne.s64 	%p94, %rd358, 0;
	@%p94 bra 	$L__BB19_149;
	cvt.u32.u64 	%r376, %rd6;
	cvt.u32.u64 	%r377, %rd410;
	rem.u32 	%r378, %r377, %r376;
	cvt.u64.u32 	%rd410, %r378;
	bra.uni 	$L__BB19_150;
$L__BB19_149:
	rem.u64 	%rd410, %rd410, %rd6;
$L__BB19_150:
	add.s32 	%r379, %r421, 1;
	ld.global.u32 	%r380, [%rd144+4];
	mul.wide.u32 	%rd359, %r380, %r380;
	add.s64 	%rd414, %rd359, %rd410;
	and.b32  	%r381, %r379, 63;
	setp.ne.s32 	%p95, %r381, 63;
	@%p95 bra 	$L__BB19_154;
	and.b64  	%rd360, %rd414, -4294967296;
	setp.ne.s64 	%p96, %rd360, 0;
	@%p96 bra 	$L__BB19_153;
	cvt.u32.u64 	%r382, %rd6;
	cvt.u32.u64 	%r383, %rd414;
	rem.u32 	%r384, %r383, %r382;
	cvt.u64.u32 	%rd414, %r384;
	bra.uni 	$L__BB19_154;
$L__BB19_153:
	rem.u64 	%rd414, %rd414, %rd6;
$L__BB19_154:
	add.s32 	%r421, %r421, 2;
$L__BB19_155:
	and.b32  	%r385, %r90, 1;
	setp.eq.b32 	%p97, %r385, 1;
	not.pred 	%p98, %p97;
	@%p98 bra 	$L__BB19_160;
	mul.wide.u32 	%rd361, %r421, 4;
	add.s64 	%rd362, %rd9, %rd361;
	ld.global.u32 	%r386, [%rd362];
	mul.wide.u32 	%rd363, %r386, %r386;
	add.s64 	%rd414, %rd363, %rd414;
	and.b32  	%r387, %r421, 63;
	setp.ne.s32 	%p99, %r387, 63;
	@%p99 bra 	$L__BB19_160;
	and.b64  	%rd364, %rd414, -4294967296;
	setp.ne.s64 	%p100, %rd364, 0;
	@%p100 bra 	$L__BB19_159;
	cvt.u32.u64 	%r388, %rd6;
	cvt.u32.u64 	%r389, %rd414;
	rem.u32 	%r390, %r389, %r388;
	cvt.u64.u32 	%rd414, %r390;
	bra.uni 	$L__BB19_160;
$L__BB19_159:
	rem.u64 	%rd414, %rd414, %rd6;
$L__BB19_160:
	and.b64  	%rd365, %rd414, -4294967296;
	setp.ne.s64 	%p101, %rd365, 0;
	@%p101 bra 	$L__BB19_162;
	cvt.u32.u64 	%r391, %rd6;
	cvt.u32.u64 	%r392, %rd414;
	rem.u32 	%r393, %r392, %r391;
	cvt.u64.u32 	%rd415, %r393;
	bra.uni 	$L__BB19_163;
$L__BB19_162:
	rem.u64 	%rd415, %rd414, %rd6;
$L__BB19_163:
	add.s32 	%r394, %r2, %r88;
	mul.wide.u32 	%rd366, %r394, 4;
	add.s64 	%rd367, %rd4, %rd366;
	st.global.u32 	[%rd367], %rd415;
$L__BB19_164:
	ret;

}
	// .globl	modular_solve_multi_rhs_64
.visible .entry modular_solve_multi_rhs_64(
	.param .u64 .ptr .align 1 modular_solve_multi_rhs_64_param_0,
	.param .u64 .ptr .align 1 modular_solve_multi_rhs_64_param_1,
	.param .u64 .ptr .align 1 modular_solve_multi_rhs_64_param_2,
	.param .u64 .ptr .align 1 modular_solve_multi_rhs_64_param_3,
	.param .u64 .ptr .align 1 modular_solve_multi_rhs_64_param_4,
	.param .u32 modular_solve_multi_rhs_64_param_5,
	.param .u32 modular_solve_multi_rhs_64_param_6,
	.param .u32 modular_solve_multi_rhs_64_param_7
)
{
	.reg .pred 	%p<92>;
	.reg .b32 	%r<339>;
	.reg .b64 	%rd<915>;

	ld.param.u64 	%rd64, [modular_solve_multi_rhs_64_param_0];
	ld.param.u64 	%rd61, [modular_solve_multi_rhs_64_param_1];
	ld.param.u64 	%rd65, [modular_solve_multi_rhs_64_param_2];
	ld.param.u64 	%rd63, [modular_solve_multi_rhs_64_param_4];
	ld.param.u32 	%r117, [modular_solve_multi_rhs_64_param_5];
	ld.param.u32 	%r118, [modular_solve_multi_rhs_64_param_6];
	ld.param.u32 	%r119, [modular_solve_multi_rhs_64_param_7];
	cvta.to.global.u64 	%rd1, %rd64;
	cvta.to.global.u64 	%rd2, %rd65;
	mov.u32 	%r120, %ctaid.x;
	mov.u32 	%r121, %ntid.x;
	mov.u32 	%r122, %tid.x;
	mad.lo.s32 	%r1, %r120, %r121, %r122;
	setp.ge.u32 	%p2, %r1, %r119;
	@%p2 bra 	$L__BB20_129;
	cvta.to.global.u64 	%rd66, %rd61;
	cvta.to.global.u64 	%rd67, %rd63;
	mul.wide.u32 	%rd68, %r1, 8;
	add.s64 	%rd69, %rd66, %rd68;
	ld.global.nc.u64 	%rd3, [%rd69];
	add.s32 	%r2, %r118, %r117;
	mul.lo.s32 	%r3, %r2, %r117;
	mul.lo.s32 	%r123, %r3, %r1;
	cvt.u64.u32 	%rd4, %r123;
	mul.wide.u32 	%rd70, %r123, 8;
	add.s64 	%rd5, %rd67, %rd70;
	setp.eq.s32 	%p3, %r3, 0;
	@%p3 bra 	$L__BB20_14;
	and.b32  	%r4, %r3, 15;
	setp.lt.u32 	%p4, %r3, 16;
	mov.b32 	%r302, 0;
	@%p4 bra 	$L__BB20_5;
	and.b32  	%r302, %r3, -16;
	mov.b32 	%r308, 0;
$L__BB20_4:
	.pragma "nounroll";
	cvt.u64.u32 	%rd71, %r308;
	add.s64 	%rd72, %rd71, %rd4;
	shl.b64 	%rd73, %rd72, 3;
	add.s64 	%rd74, %rd1, %rd73;
	ld.global.nc.u64 	%rd75, [%rd74];
	mul.wide.u32 	%rd76, %r308, 8;
	add.s64 	%rd77, %rd5, %rd76;
	st.global.u64 	[%rd77], %rd75;
	ld.global.nc.u64 	%rd78, [%rd74+8];
	st.global.u64 	[%rd77+8], %rd78;
	ld.global.nc.u64 	%rd79, [%rd74+16];
	st.global.u64 	[%rd77+16], %rd79;
	ld.global.nc.u64 	%rd80, [%rd74+24];
	st.global.u64 	[%rd77+24], %rd80;
	ld.global.nc.u64 	%rd81, [%rd74+32];
	st.global.u64 	[%rd77+32], %rd81;
	ld.global.nc.u64 	%rd82, [%rd74+40];
	st.global.u64 	[%rd77+40], %rd82;
	ld.global.nc.u64 	%rd83, [%rd74+48];
	st.global.u64 	[%rd77+48], %rd83;
	ld.global.nc.u64 	%rd84, [%rd74+56];
	st.global.u64 	[%rd77+56], %rd84;
	ld.global.nc.u64 	%rd85, [%rd74+64];
	st.global.u64 	[%rd77+64], %rd85;
	ld.global.nc.u64 	%rd86, [%rd74+72];
	st.global.u64 	[%rd77+72], %rd86;
	ld.global.nc.u64 	%rd87, [%rd74+80];
	st.global.u64 	[%rd77+80], %rd87;
	ld.global.nc.u64 	%rd88, [%rd74+88];
	st.global.u64 	[%rd77+88], %rd88;
	ld.global.nc.u64 	%rd89, [%rd74+96];
	st.global.u64 	[%rd77+96], %rd89;
	ld.global.nc.u64 	%rd90, [%rd74+104];
	st.global.u64 	[%rd77+104], %rd90;
	ld.global.nc.u64 	%rd91, [%rd74+112];
	st.global.u64 	[%rd77+112], %rd91;
	ld.global.nc.u64 	%rd92, [%rd74+120];
	st.global.u64 	[%rd77+120], %rd92;
	add.s32 	%r308, %r308, 16;
	setp.eq.s32 	%p5, %r308, %r302;
	@%p5 bra 	$L__BB20_5;
	bra.uni 	$L__BB20_4;
$L__BB20_5:
	setp.eq.s32 	%p6, %r4, 0;
	@%p6 bra 	$L__BB20_14;
	and.b32  	%r7, %r3, 7;
	setp.lt.u32 	%p7, %r4, 8;
	@%p7 bra 	$L__BB20_8;
	cvt.u64.u32 	%rd93, %r302;
	add.s64 	%rd94, %rd93, %rd4;
	shl.b64 	%rd95, %rd94, 3;
	add.s64 	%rd96, %rd1, %rd95;
	ld.global.nc.u64 	%rd97, [%rd96];
	mul.wide.u32 	%rd98, %r302, 8;
	add.s64 	%rd99, %rd5, %rd98;
	st.global.u64 	[%rd99], %rd97;
	ld.global.nc.u64 	%rd100, [%rd96+8];
	st.global.u64 	[%rd99+8], %rd100;
	ld.global.nc.u64 	%rd101, [%rd96+16];
	st.global.u64 	[%rd99+16], %rd101;
	ld.global.nc.u64 	%rd102, [%rd96+24];
	st.global.u64 	[%rd99+24], %rd102;
	ld.global.nc.u64 	%rd103, [%rd96+32];
	st.global.u64 	[%rd99+32], %rd103;
	ld.global.nc.u64 	%rd104, [%rd96+40];
	st.global.u64 	[%rd99+40], %rd104;
	ld.global.nc.u64 	%rd105, [%rd96+48];
	st.global.u64 	[%rd99+48], %rd105;
	ld.global.nc.u64 	%rd106, [%rd96+56];
	st.global.u64 	[%rd99+56], %rd106;
	add.s32 	%r302, %r302, 8;
$L__BB20_8:
	setp.eq.s32 	%p8, %r7, 0;
	@%p8 bra 	$L__BB20_14;
	and.b32  	%r10, %r3, 3;
	setp.lt.u32 	%p9, %r7, 4;
	@%p9 bra 	$L__BB20_11;
	cvt.u64.u32 	%rd107, %r302;
	add.s64 	%rd108, %rd107, %rd4;
	shl.b64 	%rd109, %rd108, 3;
	add.s64 	%rd110, %rd1, %rd109;
	ld.global.nc.u64 	%rd111, [%rd110];
	mul.wide.u32 	%rd112, %r302, 8;
	add.s64 	%rd113, %rd5, %rd112;
	st.global.u64 	[%rd113], %rd111;
	ld.global.nc.u64 	%rd114, [%rd110+8];
	st.global.u64 	[%rd113+8], %rd114;
	ld.global.nc.u64 	%rd115, [%rd110+16];
	st.global.u64 	[%rd113+16], %rd115;
	ld.global.nc.u64 	%rd116, [%rd110+24];
	st.global.u64 	[%rd113+24], %rd116;
	add.s32 	%r302, %r302, 4;
$L__BB20_11:
	setp.eq.s32 	%p10, %r10, 0;
	@%p10 bra 	$L__BB20_14;
	mov.b32 	%r306, 0;
$L__BB20_13:
	.pragma "nounroll";
	cvt.u64.u32 	%rd117, %r302;
	add.s64 	%rd118, %rd117, %rd4;
	shl.b64 	%rd119, %rd118, 3;
	add.s64 	%rd120, %rd1, %rd119;
	ld.global.nc.u64 	%rd121, [%rd120];
	mul.wide.u32 	%rd122, %r302, 8;
	add.s64 	%rd123, %rd5, %rd122;
	st.global.u64 	[%rd123], %rd121;
	add.s32 	%r302, %r302, 1;
	add.s32 	%r306, %r306, 1;
	setp.ne.s32 	%p11, %r306, %r10;
	@%p11 bra 	$L__BB20_13;
$L__BB20_14:
	setp.eq.s32 	%p13, %r117, 0;
	mov.pred 	%p12, 0;
	mov.pred 	%p91, %p12;
	@%p13 bra 	$L__BB20_84;
	setp.ne.s32 	%p14, %r2, 0;
	add.s64 	%rd6, %rd3, -2;
	@%p14 bra 	$L__BB20_27;
	mov.b32 	%r307, 0;
	cvt.u32.u64 	%r263, %rd3;
$L__BB20_17:
	mul.wide.u32 	%rd794, %r307, 8;
	add.s64 	%rd795, %rd5, %rd794;
	ld.global.u64 	%rd7, [%rd795];
	setp.eq.s64 	%p72, %rd7, 0;
	mov.pred 	%p91, -1;
	@%p72 bra 	$L__BB20_84;
	or.b64  	%rd796, %rd7, %rd3;
	and.b64  	%rd797, %rd796, -4294967296;
	setp.ne.s64 	%p73, %rd797, 0;
	@%p73 bra 	$L__BB20_20;
	cvt.u32.u64 	%r264, %rd7;
	rem.u32 	%r265, %r264, %r263;
	cvt.u64.u32 	%rd890, %r265;
	bra.uni 	$L__BB20_21;
$L__BB20_20:
	rem.u64 	%rd890, %rd7, %rd3;
$L__BB20_21:
	setp.eq.s64 	%p74, %rd6, 0;
	@%p74 bra 	$L__BB20_26;
	mov.b64 	%rd893, 1;
	mov.u64 	%rd892, %rd6;
$L__BB20_23:
	and.b64  	%rd799, %rd892, 1;
	setp.eq.b64 	%p75, %rd799, 1;
	not.pred 	%p76, %p75;
	@%p76 bra 	$L__BB20_25;
	// begin inline asm
	mul.lo.u64 %rd800, %rd893, %rd890;
	mul.hi.u64 %rd801, %rd893, %rd890;
	// end inline asm
	{ // callseq 49, 0
	.param .align 16 .b8 param0[16];
	st.param.v2.b64 	[param0], {%rd800, %rd801};
	.param .b64 param1;
	st.param.b64 	[param1], %rd3;
	.param .b64 retval0;
	call.uni (retval0), 
	_Z6mod1289uint128_tm, 
	(
	param0, 
	param1
	);
	ld.param.b64 	%rd893, [retval0];
	} // callseq 49
$L__BB20_25:
	// begin inline asm
	mul.lo.u64 %rd805, %rd890, %rd890;
	mul.hi.u64 %rd806, %rd890, %rd890;
	// end inline asm
	{ // callseq 50, 0
	.param .align 16 .b8 param0[16];
	st.param.v2.b64 	[param0], {%rd805, %rd806};
	.param .b64 param1;
	st.param.b64 	[param1], %rd3;
	.param .b64 retval0;
	call.uni (retval0), 
	_Z6mod1289uint128_tm, 
	(
	param0, 
	param1
	);
	ld.param.b64 	%rd890, [retval0];
	} // callseq 50
	shr.u64 	%rd17, %rd892, 1;
	setp.gt.u64 	%p77, %rd892, 1;
	mov.u64 	%rd892, %rd17;
	@%p77 bra 	$L__BB20_23;
$L__BB20_26:
	add.s32 	%r307, %r307, 1;
	setp.eq.s32 	%p79, %r307, %r117;
	mov.pred 	%p91, %p12;
	@%p79 bra 	$L__BB20_84;
	bra.uni 	$L__BB20_17;
$L__BB20_27:
	add.s32 	%r19, %r2, -1;
	and.b32  	%r20, %r2, 15;
	add.s32 	%r21, %r20, -1;
	and.b32  	%r22, %r2, 7;
	add.s32 	%r23, %r22, -1;
	and.b32  	%r24, %r2, 3;
	and.b32  	%r25, %r2, -16;
	and.b32  	%r26, %r2, -8;
	and.b32  	%r27, %r2, 1;
	mov.b32 	%r309, 0;
$L__BB20_28:
	mov.u32 	%r310, %r309;
$L__BB20_29:
	mad.lo.s32 	%r128, %r310, %r2, %r309;
	mul.wide.u32 	%rd124, %r128, 8;
	add.s64 	%rd125, %rd5, %rd124;
	ld.global.u64 	%rd126, [%rd125];
	setp.ne.s64 	%p15, %rd126, 0;
	mov.u32 	%r311, %r310;
	@%p15 bra 	$L__BB20_31;
	add.s32 	%r310, %r310, 1;
	setp.ne.s32 	%p16, %r310, %r117;
	mov.u32 	%r311, %r309;
	@%p16 bra 	$L__BB20_29;
$L__BB20_31:
	mul.lo.s32 	%r34, %r311, %r2;
	add.s32 	%r129, %r34, %r309;
	mul.wide.u32 	%rd127, %r129, 8;
	add.s64 	%rd128, %rd5, %rd127;
	ld.global.u64 	%rd129, [%rd128];
	setp.eq.s64 	%p18, %rd129, 0;
	mov.pred 	%p91, -1;
	@%p18 bra 	$L__BB20_84;
	setp.eq.s32 	%p19, %r311, %r309;
	@%p19 bra 	$L__BB20_46;
	setp.lt.u32 	%p20, %r19, 15;
	mul.lo.s32 	%r35, %r309, %r2;
	mov.b32 	%r314, 0;
	@%p20 bra 	$L__BB20_36;
	mov.b32 	%r312, 0;
$L__BB20_35:
	.pragma "nounroll";
	add.s32 	%r132, %r312, %r35;
	mul.wide.u32 	%rd130, %r132, 8;
	add.s64 	%rd131, %rd5, %rd130;
	ld.global.u64 	%rd132, [%rd131];
	add.s32 	%r133, %r312, %r34;
	mul.wide.u32 	%rd133, %r133, 8;
	add.s64 	%rd134, %rd5, %rd133;
	ld.global.u64 	%rd135, [%rd134];
	st.global.u64 	[%rd131], %rd135;
	st.global.u64 	[%rd134], %rd132;
	add.s32 	%r134, %r132, 1;
	mul.wide.u32 	%rd136, %r134, 8;
	add.s64 	%rd137, %rd5, %rd136;
	ld.global.u64 	%rd138, [%rd137];
	add.s32 	%r135, %r133, 1;
	mul.wide.u32 	%rd139, %r135, 8;
	add.s64 	%rd140, %rd5, %rd139;
	ld.global.u64 	%rd141, [%rd140];
	st.global.u64 	[%rd137], %rd141;
	st.global.u64 	[%rd140], %rd138;
	add.s32 	%r136, %r132, 2;
	mul.wide.u32 	%rd142, %r136, 8;
	add.s64 	%rd143, %rd5, %rd142;
	ld.global.u64 	%rd144, [%rd143];
	add.s32 	%r137, %r133, 2;
	mul.wide.u32 	%rd145, %r137, 8;
	add.s64 	%rd146, %rd5, %rd145;
	ld.global.u64 	%rd147, [%rd146];
	st.global.u64 	[%rd143], %rd147;
	st.global.u64 	[%rd146], %rd144;
	add.s32 	%r138, %r132, 3;
	mul.wide.u32 	%rd148, %r138, 8;
	add.s64 	%rd149, %rd5, %rd148;
	ld.global.u64 	%rd150, [%rd149];
	add.s32 	%r139, %r133, 3;
	mul.wide.u32 	%rd151, %r139, 8;
	add.s64 	%rd152, %rd5, %rd151;
	ld.global.u64 	%rd153, [%rd152];
	st.global.u64 	[%rd149], %rd153;
	st.global.u64 	[%rd152], %rd150;
	add.s32 	%r140, %r132, 4;
	mul.wide.u32 	%rd154, %r140, 8;
	add.s64 	%rd155, %rd5, %rd154;
	ld.global.u64 	%rd156, [%rd155];
	add.s32 	%r141, %r133, 4;
	mul.wide.u32 	%rd157, %r141, 8;
	add.s64 	%rd158, %rd5, %rd157;
	ld.global.u64 	%rd159, [%rd158];
	st.global.u64 	[%rd155], %rd159;
	st.global.u64 	[%rd158], %rd156;
	add.s32 	%r142, %r132, 5;
	mul.wide.u32 	%rd160, %r142, 8;
	add.s64 	%rd161, %rd5, %rd160;
	ld.global.u64 	%rd162, [%rd161];
	add.s32 	%r143, %r133, 5;
	mul.wide.u32 	%rd163, %r143, 8;
	add.s64 	%rd164, %rd5, %rd163;
	ld.global.u64 	%rd165, [%rd164];
	st.global.u64 	[%rd161], %rd165;
	st.global.u64 	[%rd164], %rd162;
	add.s32 	%r144, %r132, 6;
	mul.wide.u32 	%rd166, %r144, 8;
	add.s64 	%rd167, %rd5, %rd166;
	ld.global.u64 	%rd168, [%rd167];
	add.s32 	%r145, %r133, 6;
	mul.wide.u32 	%rd169, %r145, 8;
	add.s64 	%rd170, %rd5, %rd169;
	ld.global.u64 	%rd171, [%rd170];
	st.global.u64 	[%rd167], %rd171;
	st.global.u64 	[%rd170], %rd168;
	add.s32 	%r146, %r132, 7;
	mul.wide.u32 	%rd172, %r146, 8;
	add.s64 	%rd173, %rd5, %rd172;
	ld.global.u64 	%rd174, [%rd173];
	add.s32 	%r147, %r133, 7;
	mul.wide.u32 	%rd175, %r147, 8;
	add.s64 	%rd176, %rd5, %rd175;
	ld.global.u64 	%rd177, [%rd176];
	st.global.u64 	[%rd173], %rd177;
	st.global.u64 	[%rd176], %rd174;
	add.s32 	%r148, %r132, 8;
	mul.wide.u32 	%rd178, %r148, 8;
	add.s64 	%rd179, %rd5, %rd178;
	ld.global.u64 	%rd180, [%rd179];
	add.s32 	%r149, %r133, 8;
	mul.wide.u32 	%rd181, %r149, 8;
	add.s64 	%rd182, %rd5, %rd181;
	ld.global.u64 	%rd183, [%rd182];
	st.global.u64 	[%rd179], %rd183;
	st.global.u64 	[%rd182], %rd180;
	add.s32 	%r150, %r132, 9;
	mul.wide.u32 	%rd184, %r150, 8;
	add.s64 	%rd185, %rd5, %rd184;
	ld.global.u64 	%rd186, [%rd185];
	add.s32 	%r151, %r133, 9;
	mul.wide.u32 	%rd187, %r151, 8;
	add.s64 	%rd188, %rd5, %rd187;
	ld.global.u64 	%rd189, [%rd188];
	st.global.u64 	[%rd185], %rd189;
	st.global.u64 	[%rd188], %rd186;
	add.s32 	%r152, %r132, 10;
	mul.wide.u32 	%rd190, %r152, 8;
	add.s64 	%rd191, %rd5, %rd190;
	ld.global.u64 	%rd192, [%rd191];
	add.s32 	%r153, %r133, 10;
	mul.wide.u32 	%rd193, %r153, 8;
	add.s64 	%rd194, %rd5, %rd193;
	ld.global.u64 	%rd195, [%rd194];
	st.global.u64 	[%rd191], %rd195;
	st.global.u64 	[%rd194], %rd192;
	add.s32 	%r154, %r132, 11;
	mul.wide.u32 	%rd196, %r154, 8;
	add.s64 	%rd197, %rd5, %rd196;
	ld.global.u64 	%rd198, [%rd197];
	add.s32 	%r155, %r133, 11;
	mul.wide.u32 	%rd199, %r155, 8;
	add.s64 	%rd200, %rd5, %rd199;
	ld.global.u64 	%rd201, [%rd200];
	st.global.u64 	[%rd197], %rd201;
	st.global.u64 	[%rd200], %rd198;
	add.s32 	%r156, %r132, 12;
	mul.wide.u32 	%rd202, %r156, 8;
	add.s64 	%rd203, %rd5, %rd202;
	ld.global.u64 	%rd204, [%rd203];
	add.s32 	%r157, %r133, 12;
	mul.wide.u32 	%rd205, %r157, 8;
	add.s64 	%rd206, %rd5, %rd205;
	ld.global.u64 	%rd207, [%rd206];
	st.global.u64 	[%rd203], %rd207;
	st.global.u64 	[%rd206], %rd204;
	add.s32 	%r158, %r132, 13;
	mul.wide.u32 	%rd208, %r158, 8;
	add.s64 	%rd209, %rd5, %rd208;
	ld.global.u64 	%rd210, [%rd209];
	add.s32 	%r159, %r133, 13;
	mul.wide.u32 	%rd211, %r159, 8;
	add.s64 	%rd212, %rd5, %rd211;
	ld.global.u64 	%rd213, [%rd212];
	st.global.u64 	[%rd209], %rd213;
	st.global.u64 	[%rd212], %rd210;
	add.s32 	%r160, %r132, 14;
	mul.wide.u32 	%rd214, %r160, 8;
	add.s64 	%rd215, %rd5, %rd214;
	ld.global.u64 	%rd216, [%rd215];
	add.s32 	%r161, %r133, 14;
	mul.wide.u32 	%rd217, %r161, 8;
	add.s64 	%rd218, %rd5, %rd217;
	ld.global.u64 	%rd219, [%rd218];
	st.global.u64 	[%rd215], %rd219;
	st.global.u64 	[%rd218], %rd216;
	add.s32 	%r162, %r132, 15;
	mul.wide.u32 	%rd220, %r162, 8;
	add.s64 	%rd221, %rd5, %rd220;
	ld.global.u64 	%rd222, [%rd221];
	add.s32 	%r163, %r133, 15;
	mul.wide.u32 	%rd223, %r163, 8;
	add.s64 	%rd224, %rd5, %rd223;
	ld.global.u64 	%rd225, [%rd224];
	st.global.u64 	[%rd221], %rd225;
	st.global.u64 	[%rd224], %rd222;
	add.s32 	%r312, %r312, 16;
	setp.ne.s32 	%p21, %r312, %r25;
	mov.u32 	%r314, %r25;
	@%p21 bra 	$L__BB20_35;
$L__BB20_36:
	setp.eq.s32 	%p22, %r20, 0;
	@%p22 bra 	$L__BB20_46;
	setp.lt.u32 	%p23, %r21, 7;
	@%p23 bra 	$L__BB20_39;
	add.s32 	%r164, %r314, %r35;
	mul.wide.u32 	%rd226, %r164, 8;
	add.s64 	%rd227, %rd5, %rd226;
	ld.global.u64 	%rd228, [%rd227];
	add.s32 	%r165, %r314, %r34;
	mul.wide.u32 	%rd229, %r165, 8;
	add.s64 	%rd230, %rd5, %rd229;
	ld.global.u64 	%rd231, [%rd230];
	st.global.u64 	[%rd227], %rd231;
	st.global.u64 	[%rd230], %rd228;
	add.s32 	%r166, %r164, 1;
	mul.wide.u32 	%rd232, %r166, 8;
	add.s64 	%rd233, %rd5, %rd232;
	ld.global.u64 	%rd234, [%rd233];
	add.s32 	%r167, %r165, 1;
	mul.wide.u32 	%rd235, %r167, 8;
	add.s64 	%rd236, %rd5, %rd235;
	ld.global.u64 	%rd237, [%rd236];
	st.global.u64 	[%rd233], %rd237;
	st.global.u64 	[%rd236], %rd234;
	add.s32 	%r168, %r164, 2;
	mul.wide.u32 	%rd238, %r168, 8;
	add.s64 	%rd239, %rd5, %rd238;
	ld.global.u64 	%rd240, [%rd239];
	add.s32 	%r169, %r165, 2;
	mul.wide.u32 	%rd241, %r169, 8;
	add.s64 	%rd242, %rd5, %rd241;
	ld.global.u64 	%rd243, [%rd242];
	st.global.u64 	[%rd239], %rd243;
	st.global.u64 	[%rd242], %rd240;
	add.s32 	%r170, %r164, 3;
	mul.wide.u32 	%rd244, %r170, 8;
	add.s64 	%rd245, %rd5, %rd244;
	ld.global.u64 	%rd246, [%rd245];
	add.s32 	%r171, %r165, 3;
	mul.wide.u32 	%rd247, %r171, 8;
	add.s64 	%rd248, %rd5, %rd247;
	ld.global.u64 	%rd249, [%rd248];
	st.global.u64 	[%rd245], %rd249;
	st.global.u64 	[%rd248], %rd246;
	add.s32 	%r172, %r164, 4;
	mul.wide.u32 	%rd250, %r172, 8;
	add.s64 	%rd251, %rd5, %rd250;
	ld.global.u64 	%rd252, [%rd251];
	add.s32 	%r173, %r165, 4;
	mul.wide.u32 	%rd253, %r173, 8;
	add.s64 	%rd254, %rd5, %rd253;
	ld.global.u64 	%rd255, [%rd254];
	st.global.u64 	[%rd251], %rd255;
	st.global.u64 	[%rd254], %rd252;
	add.s32 	%r174, %r164, 5;
	mul.wide.u32 	%rd256, %r174, 8;
	add.s64 	%rd257, %rd5, %rd256;
	ld.global.u64 	%rd258, [%rd257];
	add.s32 	%r175, %r165, 5;
	mul.wide.u32 	%rd259, %r175, 8;
	add.s64 	%rd260, %rd5, %rd259;
	ld.global.u64 	%rd261, [%rd260];
	st.global.u64 	[%rd257], %rd261;
	st.global.u64 	[%rd260], %rd258;
	add.s32 	%r176, %r164, 6;
	mul.wide.u32 	%rd262, %r176, 8;
	add.s64 	%rd263, %rd5, %rd262;
	ld.global.u64 	%rd264, [%rd263];
	add.s32 	%r177, %r165, 6;
	mul.wide.u32 	%rd265, %r177, 8;
	add.s64 	%rd266, %rd5, %rd265;
	ld.global.u64 	%rd267, [%rd266];
	st.global.u64 	[%rd263], %rd267;
	st.global.u64 	[%rd266], %rd264;
	add.s32 	%r178, %r164, 7;
	mul.wide.u32 	%rd268, %r178, 8;
	add.s64 	%rd269, %rd5, %rd268;
	ld.global.u64 	%rd270, [%rd269];
	add.s32 	%r179, %r165, 7;
	mul.wide.u32 	%rd271, %r179, 8;
	add.s64 	%rd272, %rd5, %rd271;
	ld.global.u64 	%rd273, [%rd272];
	st.global.u64 	[%rd269], %rd273;
	st.global.u64 	[%rd272], %rd270;
	add.s32 	%r314, %r314, 8;
$L__BB20_39:
	setp.eq.s32 	%p24, %r22, 0;
	@%p24 bra 	$L__BB20_46;
	setp.lt.u32 	%p25, %r23, 3;
	@%p25 bra 	$L__BB20_42;
	add.s32 	%r180, %r314, %r35;
	mul.wide.u32 	%rd274, %r180, 8;
	add.s64 	%rd275, %rd5, %rd274;
	ld.global.u64 	%rd276, [%rd275];
	add.s32 	%r181, %r314, %r34;
	mul.wide.u32 	%rd277, %r181, 8;
	add.s64 	%rd278, %rd5, %rd277;
	ld.global.u64 	%rd279, [%rd278];
	st.global.u64 	[%rd275], %rd279;
	st.global.u64 	[%rd278], %rd276;
	add.s32 	%r182, %r180, 1;
	mul.wide.u32 	%rd280, %r182, 8;
	add.s64 	%rd281, %rd5, %rd280;
	ld.global.u64 	%rd282, [%rd281];
	add.s32 	%r183, %r181, 1;
	mul.wide.u32 	%rd283, %r183, 8;
	add.s64 	%rd284, %rd5, %rd283;
	ld.global.u64 	%rd285, [%rd284];
	st.global.u64 	[%rd281], %rd285;
	st.global.u64 	[%rd284], %rd282;
	add.s32 	%r184, %r180, 2;
	mul.wide.u32 	%rd286, %r184, 8;
	add.s64 	%rd287, %rd5, %rd286;
	ld.global.u64 	%rd288, [%rd287];
	add.s32 	%r185, %r181, 2;
	mul.wide.u32 	%rd289, %r185, 8;
	add.s64 	%rd290, %rd5, %rd289;
	ld.global.u64 	%rd291, [%rd290];
	st.global.u64 	[%rd287], %rd291;
	st.global.u64 	[%rd290], %rd288;
	add.s32 	%r186, %r180, 3;
	mul.wide.u32 	%rd292, %r186, 8;
	add.s64 	%rd293, %rd5, %rd292;
	ld.global.u64 	%rd294, [%rd293];
	add.s32 	%r187, %r181, 3;
	mul.wide.u32 	%rd295, %r187, 8;
	add.s64 	%rd296, %rd5, %rd295;
	ld.global.u64 	%rd297, [%rd296];
	st.global.u64 	[%rd293], %rd297;
	st.global.u64 	[%rd296], %rd294;
	add.s32 	%r314, %r314, 4;
$L__BB20_42:
	setp.eq.s32 	%p26, %r24, 0;
	@%p26 bra 	$L__BB20_46;
	setp.eq.s32 	%p27, %r24, 1;
	add.s32 	%r43, %r314, %r35;
	mul.wide.u32 	%rd298, %r43, 8;
	add.s64 	%rd299, %rd5, %rd298;
	ld.global.u64 	%rd300, [%rd299];
	add.s32 	%r44, %r314, %r34;
	mul.wide.u32 	%rd301, %r44, 8;
	add.s64 	%rd302, %rd5, %rd301;
	ld.global.u64 	%rd303, [%rd302];
	st.global.u64 	[%rd299], %rd303;
	st.global.u64 	[%rd302], %rd300;
	@%p27 bra 	$L__BB20_46;
	setp.eq.s32 	%p28, %r24, 2;
	add.s32 	%r188, %r43, 1;
	mul.wide.u32 	%rd304, %r188, 8;
	add.s64 	%rd305, %rd5, %rd304;
	ld.global.u64 	%rd306, [%rd305];
	add.s32 	%r189, %r44, 1;
	mul.wide.u32 	%rd307, %r189, 8;
	add.s64 	%rd308, %rd5, %rd307;
	ld.global.u64 	%rd309, [%rd308];
	st.global.u64 	[%rd305], %rd309;
	st.global.u64 	[%rd308], %rd306;
	@%p28 bra 	$L__BB20_46;
	add.s32 	%r190, %r43, 2;
	mul.wide.u32 	%rd310, %r190, 8;
	add.s64 	%rd311, %rd5, %rd310;
	ld.global.u64 	%rd312, [%rd311];
	add.s32 	%r191, %r44, 2;
	mul.wide.u32 	%rd313, %r191, 8;
	add.s64 	%rd314, %rd5, %rd313;
	ld.global.u64 	%rd315, [%rd314];
	st.global.u64 	[%rd311], %rd315;
	st.global.u64 	[%rd314], %rd312;
$L__BB20_46:
	mul.lo.s32 	%r45, %r309, %r2;
	add.s32 	%r192, %r45, %r309;
	mul.wide.u32 	%rd317, %r192, 8;
	add.s64 	%rd318, %rd5, %rd317;
	ld.global.u64 	%rd18, [%rd318];
	setp.eq.s64 	%p29, %rd18, 0;
	mov.b64 	%rd899, 0;
	@%p29 bra 	$L__BB20_55;
	or.b64  	%rd319, %rd18, %rd3;
	and.b64  	%rd320, %rd319, -4294967296;
	setp.ne.s64 	%p30, %rd320, 0;
	@%p30 bra 	$L__BB20_49;
	cvt.u32.u64 	%r193, %rd3;
	cvt.u32.u64 	%r194, %rd18;
	rem.u32 	%r195, %r194, %r193;
	cvt.u64.u32 	%rd895, %r195;
	bra.uni 	$L__BB20_50;
$L__BB20_49:
	rem.u64 	%rd895, %rd18, %rd3;
$L__BB20_50:
	setp.eq.s64 	%p31, %rd6, 0;
	mov.b64 	%rd899, 1;
	@%p31 bra 	$L__BB20_55;
	mov.b64 	%rd899, 1;
	mov.u64 	%rd897, %rd6;
$L__BB20_52:
	and.b64  	%rd323, %rd897, 1;
	setp.eq.b64 	%p32, %rd323, 1;
	not.pred 	%p33, %p32;
	@%p33 bra 	$L__BB20_54;
	// begin inline asm
	mul.lo.u64 %rd324, %rd899, %rd895;
	mul.hi.u64 %rd325, %rd899, %rd895;
	// end inline asm
	{ // callseq 1, 0
	.param .align 16 .b8 param0[16];
	st.param.v2.b64 	[param0], {%rd324, %rd325};
	.param .b64 param1;
	st.param.b64 	[param1], %rd3;
	.param .b64 retval0;
	call.uni (retval0), 
	_Z6mod1289uint128_tm, 
	(
	param0, 
	param1
	);
	ld.param.b64 	%rd899, [retval0];
	} // callseq 1
$L__BB20_54:
	// begin inline asm
	mul.lo.u64 %rd329, %rd895, %rd895;
	mul.hi.u64 %rd330, %rd895, %rd895;
	// end inline asm
	{ // callseq 2, 0
	.param .align 16 .b8 param0[16];
	st.param.v2.b64 	[param0], {%rd329, %rd330};
	.param .b64 param1;
	st.param.b64 	[param1], %rd3;
	.param .b64 retval0;
	call.uni (retval0), 
	_Z6mod1289uint128_tm, 
	(
	param0, 
	param1
	);
	ld.param.b64 	%rd895, [retval0];
	} // callseq 2
	shr.u64 	%rd28, %rd897, 1;
	setp.gt.u64 	%p34, %rd897, 1;
	mov.u64 	%rd897, %rd28;
	@%p34 bra 	$L__BB20_52;
$L__BB20_55:
	setp.lt.u32 	%p35, %r19, 15;
	mov.b32 	%r317, 0;
	@%p35 bra 	$L__BB20_58;
	mov.b32 	%r319, 0;
$L__BB20_57:
	.pragma "nounroll";
	add.s32 	%r198, %r319, %r45;
	mul.wide.u32 	%rd398, %r198, 8;
	add.s64 	%rd399, %rd5, %rd398;
	ld.global.u64 	%rd336, [%rd399];
	// begin inline asm
	mul.lo.u64 %rd334, %rd336, %rd899;
	mul.hi.u64 %rd335, %rd336, %rd899;
	// end inline asm
	{ // callseq 3, 0
	.param .align 16 .b8 param0[16];
	st.param.v2.b64 	[param0], {%rd334, %rd335};
	.param .b64 param1;
	st.param.b64 	[param1], %rd3;
	.param .b64 retval0;
	call.uni (retval0), 
	_Z6mod1289uint128_tm, 
	(
	param0, 
	param1
	);
	ld.param.b64 	%rd400, [retval0];
	} // callseq 3
	st.global.u64 	[%rd399], %rd400;
	add.s32 	%r199, %r198, 1;
	mul.wide.u32 	%rd402, %r199, 8;
	add.s64 	%rd403, %rd5, %rd402;
	ld.global.u64 	%rd340, [%rd403];
	// begin inline asm
	mul.lo.u64 %rd338, %rd340, %rd899;
	mul.hi.u64 %rd339, %rd340, %rd899;
	// end inline asm
	{ // callseq 4, 0
	.param .align 16 .b8 param0[16];
	st.param.v2.b64 	[param0], {%rd338, %rd339};
	.param .b64 param1;
	st.param.b64 	[param1], %rd3;
	.param .b64 retval0;
	call.uni (retval0), 
	_Z6mod1289uint128_tm, 
	(
	param0, 
	param1
	);
	ld.param.b64 	%rd404, [retval0];
	} // callseq 4
	st.global.u64 	[%rd403], %rd404;
	add.s32 	%r200, %r198, 2;
	mul.wide.u32 	%rd406, %r200, 8;
	add.s64 	%rd407, %rd5, %rd406;
	ld.global.u64 	%rd344, [%rd407];
	// begin inline asm
	mul.lo.u64 %rd342, %rd344, %rd899;
	mul.hi.u64 %rd343, %rd344, %rd899;
	// end inline asm
	{ // callseq 5, 0
	.param .align 16 .b8 param0[16];
	st.param.v2.b64 	[param0], {%rd342, %rd343};
	.param .b64 param1;
	st.param.b64 	[param1], %rd3;
	.param .b64 retval0;
	call.uni (retval0), 
	_Z6mod1289uint128_tm, 
	(
	param0, 
	param1
	);
	ld.param.b64 	%rd408, [retval0];
	} // callseq 5
	st.global.u64 	[%rd407], %rd408;
	add.s32 	%r201, %r198, 3;
	mul.wide.u32 	%rd410, %r201, 8;
	add.s64 	%rd411, %rd5, %rd410;
	ld.global.u64 	%rd348, [%rd411];
	// begin inline asm
	mul.lo.u64 %rd346, %rd348, %rd899;
	mul.hi.u64 %rd347, %rd348, %rd899;
	// end inline asm
	{ // callseq 6, 0
	.param .align 16 .b8 param0[16];
	st.param.v2.b64 	[param0], {%rd346, %rd347};
	.param .b64 param1;
	st.param.b64 	[param1], %rd3;
	.param .b64 retval0;
	call.uni (retval0), 
	_Z6mod1289uint128_tm, 
	(
	param0, 
	param1
	);
	ld.param.b64 	%rd412, [retval0];
	} // callseq 6
	st.global.u64 	[%rd411], %rd412;
	add.s32 	%r202, %r198, 4;
	mul.wide.u32 	%rd414, %r202, 8;
	add.s64 	%rd415, %rd5, %rd414;
	ld.global.u64 	%rd352, [%rd415];
	// begin inline asm
	mul.lo.u64 %rd350, %rd352, %rd899;
	mul.hi.u64 %rd351, %rd352, %rd899;
	// end inline asm
	{ // callseq 7, 0
	.param .align 16 .b8 param0[16];
	st.param.v2.b64 	[param0], {%rd350, %rd351};
	.param .b64 param1;
	st.param.b64 	[param1], %rd3;
	.param .b64 retval0;
	call.uni (retval0), 
	_Z6mod1289uint128_tm, 
	(
	param0, 
	param1
	);
	ld.param.b64 	%rd416, [retval0];
	} // callseq 7
	st.global.u64 	[%rd415], %rd416;
	add.s32 	%r203, %r198, 5;
	mul.wide.u32 	%rd418, %r203, 8;
	add.s64 	%rd419, %rd5, %rd418;
	ld.global.u64 	%rd356, [%rd419];
	// begin inline asm
	mul.lo.u64 %rd354, %rd356, %rd899;
	mul.hi.u64 %rd355, %rd356, %rd899;
	// end inline asm
	{ // callseq 8, 0
	.param .align 16 .b8 param0[16];
	st.param.v2.b64 	[param0], {%rd354, %rd355};
	.param .b64 param1;
	st.param.b64 	[param1], %rd3;
	.param .b64 retval0;
	call.uni (retval0), 
	_Z6mod1289uint128_tm, 
	(
	param0, 
	param1
	);
	ld.param.b64 	%rd420, [retval0];
	} // callseq 8
	st.global.u64 	[%rd419], %rd420;
	add.s32 	%r204, %r198, 6;
	mul.wide.u32 	%rd422, %r204, 8;
	add.s64 	%rd423, %rd5, %rd422;
	ld.global.u64 	%rd360, [%rd423];
	// begin inline asm
	mul.lo.u64 %rd358, %rd360, %rd899;
	mul.hi.u64 %rd359, %rd360, %rd899;
	// end inline asm
	{ // callseq 9, 0
	.param .align 16 .b8 param0[16];
	st.param.v2.b64 	[param0], {%rd358, %rd359};
	.param .b64 param1;
	st.param.b64 	[param1], %rd3;
	.param .b64 retval0;
	call.uni (retval0), 
	_Z6mod1289uint128_tm, 
	(
	param0, 
	param1
	);
	ld.param.b64 	%rd424, [retval0];
	} // callseq 9
	st.global.u64 	[%rd423], %rd424;
	add.s32 	%r205, %r198, 7;
	mul.wide.u32 	%rd426, %r205, 8;
	add.s64 	%rd427, %rd5, %rd426;
	ld.global.u64 	%rd364, [%rd427];
	// begin inline asm
	mul.lo.u64 %rd362, %rd364, %rd899;
	mul.hi.u64 %rd363, %rd364, %rd899;
	// end inline asm
	{ // callseq 10, 0
	.param .align 16 .b8 param0[16];
	st.param.v2.b64 	[param0], {%rd362, %rd363};
	.param .b64 param1;
	st.param.b64 	[param1], %rd3;
	.param .b64 retval0;
	call.uni (retval0), 
	_Z6mod1289uint128_tm, 
	(
	param0, 
	param1
	);
	ld.param.b64 	%rd428, [retval0];
	} // callseq 10
	st.global.u64 	[%rd427], %rd428;
	add.s32 	%r206, %r198, 8;
	mul.wide.u32 	%rd430, %r206, 8;
	add.s64 	%rd431, %rd5, %rd430;
	ld.global.u64 	%rd368, [%rd431];
	// begin inline asm
	mul.lo.u64 %rd366, %rd368, %rd899;
	mul.hi.u64 %rd367, %rd368, %rd899;
	// end inline asm
	{ // callseq 11, 0
	.param .align 16 .b8 param0[16];
	st.param.v2.b64 	[param0], {%rd366, %rd367};
	.param .b64 param1;
	st.param.b64 	[param1], %rd3;
	.param .b64 retval0;
	call.uni (retval0), 
	_Z6mod1289uint128_tm, 
	(
	param0, 
	param1
	);
	ld.param.b64 	%rd432, [retval0];
	} // callseq 11
	st.global.u64 	[%rd431], %rd432;
	add.s32 	%r207, %r198, 9;
	mul.wide.u32 	%rd434, %r207, 8;
	add.s64 	%rd435, %rd5, %rd434;
	ld.global.u64 	%rd372, [%rd435];
	// begin inline asm
	mul.lo.u64 %rd370, %rd372, %rd899;
	mul.hi.u64 %rd371, %rd372, %rd899;
	// end inline asm
	{ // callseq 12, 0
	.param .align 16 .b8 param0[16];
	st.param.v2.b64 	[param0], {%rd370, %rd371};
	.param .b64 param1;
	st.param.b64 	[param1], %rd3;
	.param .b64 retval0;
	call.uni (retval0), 
	_Z6mod1289uint128_tm, 
	(
	param0, 
	param1
	);
	ld.param.b64 	%rd436, [retval0];
	} // callseq 12
	st.global.u64 	[%rd435], %rd436;
	add.s32 	%r208, %r198, 10;
	mul.wide.u32 	%rd438, %r208, 8;
	add.s64 	%rd439, %rd5, %rd438;
	ld.global.u64 	%rd376, [%rd439];
	// begin inline asm
	mul.lo.u64 %rd374, %rd376, %rd899;
	mul.hi.u64 %rd375, %rd376, %rd899;
	// end inline asm
	{ // callseq 13, 0
	.param .align 16 .b8 param0[16];
	st.param.v2.b64 	[param0], {%rd374, %rd375};
	.param .b64 param1;
	st.param.b64 	[param1], %rd3;
	.param .b64 retval0;
	call.uni (retval0), 
	_Z6mod1289uint128_tm, 
	(
	param0, 
	param1
	);
	ld.param.b64 	%rd440, [retval0];
	} // callseq 13
	st.global.u64 	[%rd439], %rd440;
	add.s32 	%r209, %r198, 11;
	mul.wide.u32 	%rd442, %r209, 8;
	add.s64 	%rd443, %rd5, %rd442;
	ld.global.u64 	%rd380, [%rd443];
	// begin inline asm
	mul.lo.u64 %rd378, %rd380, %rd899;
	mul.hi.u64 %rd379, %rd380, %rd899;
	// end inline asm
	{ // callseq 14, 0
	.param .align 16 .b8 param0[16];
	st.param.v2.b64 	[param0], {%rd378, %rd379};
	.param .b64 param1;
	st.param.b64 	[param1], %rd3;
	.param .b64 retval0;
	call.uni (retval0), 
	_Z6mod1289uint128_tm, 
	(
	param0, 
	param1
	);
	ld.param.b64 	%rd444, [retval0];
	} // callseq 14
	st.global.u64 	[%rd443], %rd444;
	add.s32 	%r210, %r198, 12;
	mul.wide.u32 	%rd446, %r210, 8;
	add.s64 	%rd447, %rd5, %rd446;
	ld.global.u64 	%rd384, [%rd447];
	// begin inline asm
	mul.lo.u64 %rd382, %rd384, %rd899;
	mul.hi.u64 %rd383, %rd384, %rd899;
	// end inline asm
	{ // callseq 15, 0
	.param .align 16 .b8 param0[16];
	st.param.v2.b64 	[param0], {%rd382, %rd383};
	.param .b64 param1;
	st.param.b64 	[param1], %rd3;
	.param .b64 retval0;
	call.uni (retval0), 
	_Z6mod1289uint128_tm, 
	(
	param0, 
	param1
	);
	ld.param.b64 	%rd448, [retval0];
	} // callseq 15
	st.global.u64 	[%rd447], %rd448;
	add.s32 	%r211, %r198, 13;
	mul.wide.u32 	%rd450, %r211, 8;
	add.s64 	%rd451, %rd5, %rd450;
	ld.global.u64 	%rd388, [%rd451];
	// begin inline asm
	mul.lo.u64 %rd386, %rd388, %rd899;
	mul.hi.u64 %rd387, %rd388, %rd899;
	// end inline asm
	{ // callseq 16, 0
	.param .align 16 .b8 param0[16];
	st.param.v2.b64 	[param0], {%rd386, %rd387};
	.param .b64 param1;
	st.param.b64 	[param1], %rd3;
	.param .b64 retval0;
	call.uni (retval0), 
	_Z6mod1289uint128_tm, 
	(
	param0, 
	param1
	);
	ld.param.b64 	%rd452, [retval0];
	} // callseq 16
	st.global.u64 	[%rd451], %rd452;
	add.s32 	%r212, %r198, 14;
	mul.wide.u32 	%rd454, %r212, 8;
	add.s64 	%rd455, %rd5, %rd454;
	ld.global.u64 	%rd392, [%rd455];
	// begin inline asm
	mul.lo.u64 %rd390, %rd392, %rd899;
	mul.hi.u64 %rd391, %rd392, %rd899;
	// end inline asm
	{ // callseq 17, 0
	.param .align 16 .b8 param0[16];
	st.param.v2.b64 	[param0], {%rd390, %rd391};
	.param .b64 param1;
	st.param.b64 	[param1], %rd3;
	.param .b64 retval0;
	call.uni (retval0), 
	_Z6mod1289uint128_tm, 
	(
	param0, 
	param1
	);
	ld.param.b64 	%rd456, [retval0];
	} // callseq 17
	st.global.u64 	[%rd455], %rd456;
	add.s32 	%r213, %r198, 15;
	mul.wide.u32 	%rd458, %r213, 8;
	add.s64 	%rd459, %rd5, %rd458;
	ld.global.u64 	%rd396, [%rd459];
	// begin inline asm
	mul.lo.u64 %rd394, %rd396, %rd899;
	mul.hi.u64 %rd395, %rd396, %rd899;
	// end inline asm
	{ // callseq 18, 0
	.param .align 16 .b8 param0[16];
	st.param.v2.b64 	[param0], {%rd394, %rd395};
	.param .b64 param1;
	st.param.b64 	[param1], %rd3;
	.param .b64 retval0;
	call.uni (retval0), 
	_Z6mod1289uint128_tm, 
	(
	param0, 
	param1
	);
	ld.param.b64 	%rd460, [retval0];
	} // callseq 18
	st.global.u64 	[%rd459], %rd460;
	add.s32 	%r319, %r319, 16;
	setp.eq.s32 	%p36, %r319, %r25;
	mov.u32 	%r317, %r25;
	@%p36 bra 	$L__BB20_58;
	bra.uni 	$L__BB20_57;
$L__BB20_58:
	setp.eq.s32 	%p37, %r20, 0;
	@%p37 bra 	$L__BB20_68;
	setp.lt.u32 	%p38, %r21, 7;
	@%p38 bra 	$L__BB20_61;
	add.s32 	%r214, %r317, %r45;
	mul.wide.u32 	%rd494, %r214, 8;
	add.s64 	%rd495, %rd5, %rd494;
	ld.global.u64 	%rd464, [%rd495];
	// begin inline asm
	mul.lo.u64 %rd462, %rd464, %rd899;
	mul.hi.u64 %rd463, %rd464, %rd899;
	// end inline asm
	{ // callseq 19, 0
	.param .align 16 .b8 param0[16];
	st.param.v2.b64 	[param0], {%rd462, %rd463};
	.param .b64 param1;
	st.param.b64 	[param1], %rd3;
	.param .b64 retval0;
	call.uni (retval0), 
	_Z6mod1289uint128_tm, 
	(
	param0, 
	param1
	);
	ld.param.b64 	%rd496, [retval0];
	} // callseq 19
	st.global.u64 	[%rd495], %rd496;
	add.s32 	%r215, %r214, 1;
	mul.wide.u32 	%rd498, %r215, 8;
	add.s64 	%rd499, %rd5, %rd498;
	ld.global.u64 	%rd468, [%rd499];
	// begin inline asm
	mul.lo.u64 %rd466, %rd468, %rd899;
	mul.hi.u64 %rd467, %rd468, %rd899;
	// end inline asm
	{ // callseq 20, 0
	.param .align 16 .b8 param0[16];
	st.param.v2.b64 	[param0], {%rd466, %rd467};
	.param .b64 param1;
	st.param.b64 	[param1], %rd3;
	.param .b64 retval0;
	call.uni (retval0), 
	_Z6mod1289uint128_tm, 
	(
	param0, 
	param1
	);
	ld.param.b64 	%rd500, [retval0];
	} // callseq 20
	st.global.u64 	[%rd499], %rd500;
	add.s32 	%r216, %r214, 2;
	mul.wide.u32 	%rd502, %r216, 8;
	add.s64 	%rd503, %rd5, %rd502;
	ld.global.u64 	%rd472, [%rd503];
	// begin inline asm
	mul.lo.u64 %rd470, %rd472, %rd899;
	mul.hi.u64 %rd471, %rd472, %rd899;
	// end inline asm
	{ // callseq 21, 0
	.param .align 16 .b8 param0[16];
	st.param.v2.b64 	[param0], {%rd470, %rd471};
	.param .b64 param1;
	st.param.b64 	[param1], %rd3;
	.param .b64 retval0;
	call.uni (retval0), 
	_Z6mod1289uint128_tm, 
	(
	param0, 
	param1
	);
	ld.param.b64 	%rd504, [retval0];
	} // callseq 21
	st.global.u64 	[%rd503], %rd504;
	add.s32 	%r217, %r214, 3;
	mul.wide.u32 	%rd506, %r217, 8;
	add.s64 	%rd507, %rd5, %rd506;
	ld.global.u64 	%rd476, [%rd507];
	// begin inline asm
	mul.lo.u64 %rd474, %rd476, %rd899;
	mul.hi.u64 %rd475, %rd476, %rd899;
	// end inline asm
	{ // callseq 22, 0
	.param .align 16 .b8 param0[16];
	st.param.v2.b64 	[param0], {%rd474, %rd475};
	.param .b64 param1;
	st.param.b64 	[param1], %rd3;
	.param .b64 retval0;
	call.uni (retval0), 
	_Z6mod1289uint128_tm, 
	(
	param0, 
	param1
	);
	ld.param.b64 	%rd508, [retval0];
	} // callseq 22
	st.global.u64 	[%rd507], %rd508;
	add.s32 	%r218, %r214, 4;
	mul.wide.u32 	%rd510, %r218, 8;
	add.s64 	%rd511, %rd5, %rd510;
	ld.global.u64 	%rd480, [%rd511];
	// begin inline asm
	mul.lo.u64 %rd478, %rd480, %rd899;
	mul.hi.u64 %rd479, %rd480, %rd899;
	// end inline asm
	{ // callseq 23, 0
	.param .align 16 .b8 param0[16];
	st.param.v2.b64 	[param0], {%rd478, %rd479};
	.param .b64 param1;
	st.param.b64 	[param1], %rd3;
	.param .b64 retval0;
	call.uni (retval0), 
	_Z6mod1289uint128_tm, 
	(
	param0, 
	param1
	);
	ld.param.b64 	%rd512, [retval0];
	} // callseq 23
	st.global.u64 	[%rd511], %rd512;
	add.s32 	%r219, %r214, 5;
	mul.wide.u32 	%rd514, %r219, 8;
	add.s64 	%rd515, %rd5, %rd514;
	ld.global.u64 	%rd484, [%rd515];
	// begin inline asm
	mul.lo.u64 %rd482, %rd484, %rd899;
	mul.hi.u64 %rd483, %rd484, %rd899;
	// end inline asm
	{ // callseq 24, 0
	.param .align 16 .b8 param0[16];
	st.param.v2.b64 	[param0], {%rd482, %rd483};
	.param .b64 param1;
	st.param.b64 	[param1], %rd3;
	.param .b64 retval0;
	call.uni (retval0), 
	_Z6mod1289uint128_tm, 
	(
	param0, 
	param1
	);
	ld.param.b64 	%rd516, [retval0];
	} // callseq 24
	st.global.u64 	[%rd515], %rd516;
	add.s32 	%r220, %r214, 6;
	mul.wide.u32 	%rd518, %r220, 8;
	add.s64 	%rd519, %rd5, %rd518;
	ld.global.u64 	%rd488, [%rd519];
	// begin inline asm
	mul.lo.u64 %rd486, %rd488, %rd899;
	mul.hi.u64 %rd487, %rd488, %rd899;
	// end inline asm
	{ // callseq 25, 0
	.param .align 16 .b8 param0[16];
	st.param.v2.b64 	[param0], {%rd486, %rd487};
	.param .b64 param1;
	st.param.b64 	[param1], %rd3;
	.param .b64 retval0;
	call.uni (retval0), 
	_Z6mod1289uint128_tm, 
	(
	param0, 
	param1
	);
	ld.param.b64 	%rd520, [retval0];
	} // callseq 25
	st.global.u64 	[%rd519], %rd520;
	add.s32 	%r221, %r214, 7;
	mul.wide.u32 	%rd522, %r221, 8;
	add.s64 	%rd523, %rd5, %rd522;
	ld.global.u64 	%rd492, [%rd523];
	// begin inline asm
	mul.lo.u64 %rd490, %rd492, %rd899;
	mul.hi.u64 %rd491, %rd492, %rd899;
	// end inline asm
	{ // callseq 26, 0
	.param .align 16 .b8 param0[16];
	st.param.v2.b64 	[param0], {%rd490, %rd491};
	.param .b64 param1;
	st.param.b64 	[param1], %rd3;
	.param .b64 retval0;
	call.uni (retval0), 
	_Z6mod1289uint128_tm, 
	(
	param0, 
	param1
	);
	ld.param.b64 	%rd524, [retval0];
	} // callseq 26
	st.global.u64 	[%rd523], %rd524;
	add.s32 	%r317, %r317, 8;
$L__BB20_61:
	setp.eq.s32 	%p39, %r22, 0;
	@%p39 bra 	$L__BB20_68;
	setp.lt.u32 	%p40, %r23, 3;
	@%p40 bra 	$L__BB20_64;
	add.s32 	%r222, %r317, %r45;
	mul.wide.u32 	%rd542, %r222, 8;
	add.s64 	%rd543, %rd5, %rd542;
	ld.global.u64 	%rd528, [%rd543];
	// begin inline asm
	mul.lo.u64 %rd526, %rd528, %rd899;
	mul.hi.u64 %rd527, %rd528, %rd899;
	// end inline asm
	{ // callseq 27, 0
	.param .align 16 .b8 param0[16];
	st.param.v2.b64 	[param0], {%rd526, %rd527};
	.param .b64 param1;
	st.param.b64 	[param1], %rd3;
	.param .b64 retval0;
	call.uni (retval0), 
	_Z6mod1289uint128_tm, 
	(
	param0, 
	param1
	);
	ld.param.b64 	%rd544, [retval0];
	} // callseq 27
	st.global.u64 	[%rd543], %rd544;
	add.s32 	%r223, %r222, 1;
	mul.wide.u32 	%rd546, %r223, 8;
	add.s64 	%rd547, %rd5, %rd546;
	ld.global.u64 	%rd532, [%rd547];
	// begin inline asm
	mul.lo.u64 %rd530, %rd532, %rd899;
	mul.hi.u64 %rd531, %rd532, %rd899;
	// end inline asm
	{ // callseq 28, 0
	.param .align 16 .b8 param0[16];
	st.param.v2.b64 	[param0], {%rd530, %rd531};
	.param .b64 param1;
	st.param.b64 	[param1], %rd3;
	.param .b64 retval0;
	call.uni (retval0), 
	_Z6mod1289uint128_tm, 
	(
	param0, 
	param1
	);
	ld.param.b64 	%rd548, [retval0];
	} // callseq 28
	st.global.u64 	[%rd547], %rd548;
	add.s32 	%r224, %r222, 2;
	mul.wide.u32 	%rd550, %r224, 8;
	add.s64 	%rd551, %rd5, %rd550;
	ld.global.u64 	%rd536, [%rd551];
	// begin inline asm
	mul.lo.u64 %rd534, %rd536, %rd899;
	mul.hi.u64 %rd535, %rd536, %rd899;
	// end inline asm
	{ // callseq 29, 0
	.param .align 16 .b8 param0[16];
	st.param.v2.b64 	[param0], {%rd534, %rd535};
	.param .b64 param1;
	st.param.b64 	[param1], %rd3;
	.param .b64 retval0;
	call.uni (retval0), 
	_Z6mod1289uint128_tm, 
	(
	param0, 
	param1
	);
	ld.param.b64 	%rd552, [retval0];
	} // callseq 29
	st.global.u64 	[%rd551], %rd552;
	add.s32 	%r225, %r222, 3;
	mul.wide.u32 	%rd554, %r225, 8;
	add.s64 	%rd555, %rd5, %rd554;
	ld.global.u64 	%rd540, [%rd555];
	// begin inline asm
	mul.lo.u64 %rd538, %rd540, %rd899;
	mul.hi.u64 %rd539, %rd540, %rd899;
	// end inline asm
	{ // callseq 30, 0
	.param .align 16 .b8 param0[16];
	st.param.v2.b64 	[param0], {%rd538, %rd539};
	.param .b64 param1;
	st.param.b64 	[param1], %rd3;
	.param .b64 retval0;
	call.uni (retval0), 
	_Z6mod1289uint128_tm, 
	(
	param0, 
	param1
	);
	ld.param.b64 	%rd556, [retval0];
	} // callseq 30
	st.global.u64 	[%rd555], %rd556;
	add.s32 	%r317, %r317, 4;
$L__BB20_64:
	setp.eq.s32 	%p41, %r24, 0;
	@%p41 bra 	$L__BB20_68;
	setp.eq.s32 	%p42, %r24, 1;
	add.s32 	%r51, %r317, %r45;
	mul.wide.u32 	%rd562, %r51, 8;
	add.s64 	%rd563, %rd5, %rd562;
	ld.global.u64 	%rd560, [%rd563];
	// begin inline asm
	mul.lo.u64 %rd558, %rd560, %rd899;
	mul.hi.u64 %rd559, %rd560, %rd899;
	// end inline asm
	{ // callseq 31, 0
	.param .align 16 .b8 param0[16];
	st.param.v2.b64 	[param0], {%rd558, %rd559};
	.param .b64 param1;
	st.param.b64 	[param1], %rd3;
	.param .b64 retval0;
	call.uni (retval0), 
	_Z6mod1289uint128_tm, 
	(
	param0, 
	param1
	);
	ld.param.b64 	%rd564, [retval0];
	} // callseq 31
	st.global.u64 	[%rd563], %rd564;
	@%p42 bra 	$L__BB20_68;
	setp.eq.s32 	%p43, %r24, 2;
	add.s32 	%r226, %r51, 1;
	mul.wide.u32 	%rd570, %r226, 8;
	add.s64 	%rd571, %rd5, %rd570;
	ld.global.u64 	%rd568, [%rd571];
	// begin inline asm
	mul.lo.u64 %rd566, %rd568, %rd899;
	mul.hi.u64 %rd567, %rd568, %rd899;
	// end inline asm
	{ // callseq 32, 0
	.param .align 16 .b8 param0[16];
	st.param.v2.b64 	[param0], {%rd566, %rd567};
	.param .b64 param1;
	st.param.b64 	[param1], %rd3;
	.param .b64 retval0;
	call.uni (retval0), 
	_Z6mod1289uint128_tm, 
	(
	param0, 
	param1
	);
	ld.param.b64 	%rd572, [retval0];
	} // callseq 32
	st.global.u64 	[%rd571], %rd572;
	@%p43 bra 	$L__BB20_68;
	add.s32 	%r227, %r51, 2;
	mul.wide.u32 	%rd578, %r227, 8;
	add.s64 	%rd579, %rd5, %rd578;
	ld.global.u64 	%rd576, [%rd579];
	// begin inline asm
	mul.lo.u64 %rd574, %rd576, %rd899;
	mul.hi.u64 %rd575, %rd576, %rd899;
	// end inline asm
	{ // callseq 33, 0
	.param .align 16 .b8 param0[16];
	st.param.v2.b64 	[param0], {%rd574, %rd575};
	.param .b64 param1;
	st.param.b64 	[param1], %rd3;
	.param .b64 retval0;
	call.uni (retval0), 
	_Z6mod1289uint128_tm, 
	(
	param0, 
	param1
	);
	ld.param.b64 	%rd580, [retval0];
	} // callseq 33
	st.global.u64 	[%rd579], %rd580;
$L__BB20_68:
	mov.b32 	%r320, 0;
$L__BB20_69:
	setp.eq.s32 	%p44, %r320, %r309;
	@%p44 bra 	$L__BB20_82;
	mul.lo.s32 	%r55, %r320, %r2;
	add.s32 	%r229, %r55, %r309;
	mul.wide.u32 	%rd582, %r229, 8;
	add.s64 	%rd583, %rd5, %rd582;
	ld.global.u64 	%rd30, [%rd583];
	setp.eq.s64 	%p45, %rd30, 0;
	@%p45 bra 	$L__BB20_82;
	setp.lt.u32 	%p46, %r19, 7;
	mov.b32 	%r323, 0;
	@%p46 bra 	$L__BB20_74;
	mov.b32 	%r321, 0;
$L__BB20_73:
	.pragma "nounroll";
	add.s32 	%r232, %r321, %r45;
	mul.wide.u32 	%rd616, %r232, 8;
	add.s64 	%rd617, %rd5, %rd616;
	ld.global.u64 	%rd587, [%rd617];
	// begin inline asm
	mul.lo.u64 %rd584, %rd30, %rd587;
	mul.hi.u64 %rd585, %rd30, %rd587;
	// end inline asm
	{ // callseq 34, 0
	.param .align 16 .b8 param0[16];
	st.param.v2.b64 	[param0], {%rd584, %rd585};
	.param .b64 param1;
	st.param.b64 	[param1], %rd3;
	.param .b64 retval0;
	call.uni (retval0), 
	_Z6mod1289uint128_tm, 
	(
	param0, 
	param1
	);
	ld.param.b64 	%rd618, [retval0];
	} // callseq 34
	add.s32 	%r233, %r321, %r55;
	mul.wide.u32 	%rd620, %r233, 8;
	add.s64 	%rd621, %rd5, %rd620;
	ld.global.u64 	%rd622, [%rd621];
	setp.lt.u64 	%p47, %rd622, %rd618;
	sub.s64 	%rd623, %rd622, %rd618;
	selp.b64 	%rd624, %rd3, 0, %p47;
	add.s64 	%rd625, %rd623, %rd624;
	st.global.u64 	[%rd621], %rd625;
	add.s32 	%r234, %r232, 1;
	mul.wide.u32 	%rd626, %r234, 8;
	add.s64 	%rd627, %rd5, %rd626;
	ld.global.u64 	%rd591, [%rd627];
	// begin inline asm
	mul.lo.u64 %rd588, %rd30, %rd591;
	mul.hi.u64 %rd589, %rd30, %rd591;
	// end inline asm
	{ // callseq 35, 0
	.param .align 16 .b8 param0[16];
	st.param.v2.b64 	[param0], {%rd588, %rd589};
	.param .b64 param1;
	st.param.b64 	[param1], %rd3;
	.param .b64 retval0;
	call.uni (retval0), 
	_Z6mod1289uint128_tm, 
	(
	param0, 
	param1
	);
	ld.param.b64 	%rd628, [retval0];
	} // callseq 35
	add.s32 	%r235, %r233, 1;
	mul.wide.u32 	%rd630, %r235, 8;
	add.s64 	%rd631, %rd5, %rd630;
	ld.global.u64 	%rd632, [%rd631];
	setp.lt.u64 	%p48, %rd632, %rd628;
	sub.s64 	%rd633, %rd632, %rd628;
	selp.b64 	%rd634, %rd3, 0, %p48;
	add.s64 	%rd635, %rd633, %rd634;
	st.global.u64 	[%rd631], %rd635;
	add.s32 	%r236, %r232, 2;
	mul.wide.u32 	%rd636, %r236, 8;
	add.s64 	%rd637, %rd5, %rd636;
	ld.global.u64 	%rd595, [%rd637];
	// begin inline asm
	mul.lo.u64 %rd592, %rd30, %rd595;
	mul.hi.u64 %rd593, %rd30, %rd595;
	// end inline asm
	{ // callseq 36, 0
	.param .align 16 .b8 param0[16];
	st.param.v2.b64 	[param0], {%rd592, %rd593};
	.param .b64 param1;
	st.param.b64 	[param1], %rd3;
	.param .b64 retval0;
	call.uni (retval0), 
	_Z6mod1289uint128_tm, 
	(
	param0, 
	param1
	);
	ld.param.b64 	%rd638, [retval0];
	} // callseq 36
	add.s32 	%r237, %r233, 2;
	mul.wide.u32 	%rd640, %r237, 8;
	add.s64 	%rd641, %rd5, %rd640;
	ld.global.u64 	%rd642, [%rd641];
	setp.lt.u64 	%p49, %rd642, %rd638;
	sub.s64 	%rd643, %rd642, %rd638;
	selp.b64 	%rd644, %rd3, 0, %p49;
	add.s64 	%rd645, %rd643, %rd644;
	st.global.u64 	[%rd641], %rd645;
	add.s32 	%r238, %r232, 3;
	mul.wide.u32 	%rd646, %r238, 8;
	add.s64 	%rd647, %rd5, %rd646;
	ld.global.u64 	%rd599, [%rd647];
	// begin inline asm
	mul.lo.u64 %rd596, %rd30, %rd599;
	mul.hi.u64 %rd597, %rd30, %rd599;
	// end inline asm
	{ // callseq 37, 0
	.param .align 16 .b8 param0[16];
	st.param.v2.b64 	[param0], {%rd596, %rd597};
	.param .b64 param1;
	st.param.b64 	[param1], %rd3;
	.param .b64 retval0;
	call.uni (retval0), 
	_Z6mod1289uint128_tm, 
	(
	param0, 
	param1
	);
	ld.param.b64 	%rd648, [retval0];
	} // callseq 37
	add.s32 	%r239, %r233, 3;
	mul.wide.u32 	%rd650, %r239, 8;
	add.s64 	%rd651, %rd5, %rd650;
	ld.global.u64 	%rd652, [%rd651];
	setp.lt.u64 	%p50, %rd652, %rd648;
	sub.s64 	%rd653, %rd652, %rd648;
	selp.b64 	%rd654, %rd3, 0, %p50;
	add.s64 	%rd655, %rd653, %rd654;
	st.global.u64 	[%rd651], %rd655;
	add.s32 	%r240, %r232, 4;
	mul.wide.u32 	%rd656, %r240, 8;
	add.s64 	%rd657, %rd5, %rd656;
	ld.global.u64 	%rd603, [%rd657];
	// begin inline asm
	mul.lo.u64 %rd600, %rd30, %rd603;
	mul.hi.u64 %rd601, %rd30, %rd603;
	// end inline asm
	{ // callseq 38, 0
	.param .align 16 .b8 param0[16];
	st.param.v2.b64 	[param0], {%rd600, %rd601};
	.param .b64 param1;
	st.param.b64 	[param1], %rd3;
	.param .b64 retval0;
	call.uni (retval0), 
	_Z6mod1289uint128_tm, 
	(
	param0, 
	param1
	);
	ld.param.b64 	%rd658, [retval0];
	} // callseq 38
	add.s32 	%r241, %r233, 4;
	mul.wide.u32 	%rd660, %r241, 8;
	add.s64 	%rd661, %rd5, %rd660;
	ld.global.u64 	%rd662, [%rd661];
	setp.lt.u64 	%p51, %rd662, %rd658;
	sub.s64 	%rd663, %rd662, %rd658;
	selp.b64 	%rd664, %rd3, 0, %p51;
	add.s64 	%rd665, %rd663, %rd664;
	st.global.u64 	[%rd661], %rd665;
	add.s32 	%r242, %r232, 5;
	mul.wide.u32 	%rd666, %r242, 8;
	add.s64 	%rd667, %rd5, %rd666;
	ld.global.u64 	%rd607, [%rd667];
	// begin inline asm
	mul.lo.u64 %rd604, %rd30, %rd607;
	mul.hi.u64 %rd605, %rd30, %rd607;
	// end inline asm
	{ // callseq 39, 0
	.param .align 16 .b8 param0[16];
	st.param.v2.b64 	[param0], {%rd604, %rd605};
	.param .b64 param1;
	st.param.b64 	[param1], %rd3;
	.param .b64 retval0;
	call.uni (retval0), 
	_Z6mod1289uint128_tm, 
	(
	param0, 
	param1
	);
	ld.param.b64 	%rd668, [retval0];
	} // callseq 39
	add.s32 	%r243, %r233, 5;
	mul.wide.u32 	%rd670, %r243, 8;
	add.s64 	%rd671, %rd5, %rd670;
	ld.global.u64 	%rd672, [%rd671];
	setp.lt.u64 	%p52, %rd672, %rd668;
	sub.s64 	%rd673, %rd672, %rd668;
	selp.b64 	%rd674, %rd3, 0, %p52;
	add.s64 	%rd675, %rd673, %rd674;
	st.global.u64 	[%rd671], %rd675;
	add.s32 	%r244, %r232, 6;
	mul.wide.u32 	%rd676, %r244, 8;
	add.s64 	%rd677, %rd5, %rd676;
	ld.global.u64 	%rd611, [%rd677];
	// begin inline asm
	mul.lo.u64 %rd608, %rd30, %rd611;
	mul.hi.u64 %rd609, %rd30, %rd611;
	// end inline asm
	{ // callseq 40, 0
	.param .align 16 .b8 param0[16];
	st.param.v2.b64 	[param0], {%rd608, %rd609};
	.param .b64 param1;
	st.param.b64 	[param1], %rd3;
	.param .b64 retval0;
	call.uni (retval0), 
	_Z6mod1289uint128_tm, 
	(
	param0, 
	param1
	);
	ld.param.b64 	%rd678, [retval0];
	} // callseq 40
	add.s32 	%r245, %r233, 6;
	mul.wide.u32 	%rd680, %r245, 8;
	add.s64 	%rd681, %rd5, %rd680;
	ld.global.u64 	%rd682, [%rd681];
	setp.lt.u64 	%p53, %rd682, %rd678;
	sub.s64 	%rd683, %rd682, %rd678;
	selp.b64 	%rd684, %rd3, 0, %p53;
	add.s64 	%rd685, %rd683, %rd684;
	st.global.u64 	[%rd681], %rd685;
	add.s32 	%r246, %r232, 7;
	mul.wide.u32 	%rd686, %r246, 8;
	add.s64 	%rd687, %rd5, %rd686;
	ld.global.u64 	%rd615, [%rd687];
	// begin inline asm
	mul.lo.u64 %rd612, %rd30, %rd615;
	mul.hi.u64 %rd613, %rd30, %rd615;
	// end inline asm
	{ // callseq 41, 0
	.param .align 16 .b8 param0[16];
	st.param.v2.b64 	[param0], {%rd612, %rd613};
	.param .b64 param1;
	st.param.b64 	[param1], %rd3;
	.param .b64 retval0;
	call.uni (retval0), 
	_Z6mod1289uint128_tm, 
	(
	param0, 
	param1
	);
	ld.param.b64 	%rd688, [retval0];
	} // callseq 41
	add.s32 	%r247, %r233, 7;
	mul.wide.u32 	%rd690, %r247, 8;
	add.s64 	%rd691, %rd5, %rd690;
	ld.global.u64 	%rd692, [%rd691];
	setp.lt.u64 	%p54, %rd692, %rd688;
	sub.s64 	%rd693, %rd692, %rd688;
	selp.b64 	%rd694, %rd3, 0, %p54;
	add.s64 	%rd695, %rd693, %rd694;
	st.global.u64 	[%rd691], %rd695;
	add.s32 	%r321, %r321, 8;
	setp.ne.s32 	%p55, %r321, %r26;
	mov.u32 	%r323, %r26;
	@%p55 bra 	$L__BB20_73;
$L__BB20_74:
	setp.eq.s32 	%p56, %r22, 0;
	@%p56 bra 	$L__BB20_82;
	setp.lt.u32 	%p57, %r23, 3;
	@%p57 bra 	$L__BB20_77;
	add.s32 	%r248, %r323, %r45;
	mul.wide.u32 	%rd712, %r248, 8;
	add.s64 	%rd713, %rd5, %rd712;
	ld.global.u64 	%rd699, [%rd713];
	// begin inline asm
	mul.lo.u64 %rd696, %rd30, %rd699;
	mul.hi.u64 %rd697, %rd30, %rd699;
	// end inline asm
	{ // callseq 42, 0
	.param .align 16 .b8 param0[16];
	st.param.v2.b64 	[param0], {%rd696, %rd697};
	.param .b64 param1;
	st.param.b64 	[param1], %rd3;
	.param .b64 retval0;
	call.uni (retval0), 
	_Z6mod1289uint128_tm, 
	(
	param0, 
	param1
	);
	ld.param.b64 	%rd714, [retval0];
	} // callseq 42
	add.s32 	%r249, %r323, %r55;
	mul.wide.u32 	%rd716, %r249, 8;
	add.s64 	%rd717, %rd5, %rd716;
	ld.global.u64 	%rd718, [%rd717];
	setp.lt.u64 	%p58, %rd718, %rd714;
	sub.s64 	%rd719, %rd718, %rd714;
	selp.b64 	%rd720, %rd3, 0, %p58;
	add.s64 	%rd721, %rd719, %rd720;
	st.global.u64 	[%rd717], %rd721;
	add.s32 	%r250, %r248, 1;
	mul.wide.u32 	%rd722, %r250, 8;
	add.s64 	%rd723, %rd5, %rd722;
	ld.global.u64 	%rd703, [%rd723];
	// begin inline asm
	mul.lo.u64 %rd700, %rd30, %rd703;
	mul.hi.u64 %rd701, %rd30, %rd703;
	// end inline asm
	{ // callseq 43, 0
	.param .align 16 .b8 param0[16];
	st.param.v2.b64 	[param0], {%rd700, %rd701};
	.param .b64 param1;
	st.param.b64 	[param1], %rd3;
	.param .b64 retval0;
	call.uni (retval0), 
	_Z6mod1289uint128_tm, 
	(
	param0, 
	param1
	);
	ld.param.b64 	%rd724, [retval0];
	} // callseq 43
	add.s32 	%r251, %r249, 1;
	mul.wide.u32 	%rd726, %r251, 8;
	add.s64 	%rd727, %rd5, %rd726;
	ld.global.u64 	%rd728, [%rd727];
	setp.lt.u64 	%p59, %rd728, %rd724;
	sub.s64 	%rd729, %rd728, %rd724;
	selp.b64 	%rd730, %rd3, 0, %p59;
	add.s64 	%rd731, %rd729, %rd730;
	st.global.u64 	[%rd727], %rd731;
	add.s32 	%r252, %r248, 2;
	mul.wide.u32 	%rd732, %r252, 8;
	add.s64 	%rd733, %rd5, %rd732;
	ld.global.u64 	%rd707, [%rd733];
	// begin inline asm
	mul.lo.u64 %rd704, %rd30, %rd707;
	mul.hi.u64 %rd705, %rd30, %rd707;
	// end inline asm
	{ // callseq 44, 0
	.param .align 16 .b8 param0[16];
	st.param.v2.b64 	[param0], {%rd704, %rd705};
	.param .b64 param1;
	st.param.b64 	[param1], %rd3;
	.param .b64 retval0;
	call.uni (retval0), 
	_Z6mod1289uint128_tm, 
	(
	param0, 
	param1
	);
	ld.param.b64 	%rd734, [retval0];
	} // callseq 44
	add.s32 	%r253, %r249, 2;
	mul.wide.u32 	%rd736, %r253, 8;
	add.s64 	%rd737, %rd5, %rd736;
	ld.global.u64 	%rd738, [%rd737];
	setp.lt.u64 	%p60, %rd738, %rd734;
	sub.s64 	%rd739, %rd738, %rd734;
	selp.b64 	%rd740, %rd3, 0, %p60;
	add.s64 	%rd741, %rd739, %rd740;
	st.global.u64 	[%rd737], %rd741;
	add.s32 	%r254, %r248, 3;
	mul.wide.u32 	%rd742, %r254, 8;
	add.s64 	%rd743, %rd5, %rd742;
	ld.global.u64 	%rd711, [%rd743];
	// begin inline asm
	mul.lo.u64 %rd708, %rd30, %rd711;
	mul.hi.u64 %rd709, %rd30, %rd711;
	// end inline asm
	{ // callseq 45, 0
	.param .align 16 .b8 param0[16];
	st.param.v2.b64 	[param0], {%rd708, %rd709};
	.param .b64 param1;
	st.param.b64 	[param1], %rd3;
	.param .b64 retval0;
	call.uni (retval0), 
	_Z6mod1289uint128_tm, 
	(
	param0, 
	param1
	);
	ld.param.b64 	%rd744, [retval0];
	} // callseq 45
	add.s32 	%r255, %r249, 3;
	mul.wide.u32 	%rd746, %r255, 8;
	add.s64 	%rd747, %rd5, %rd746;
	ld.global.u64 	%rd748, [%rd747];
	setp.lt.u64 	%p61, %rd748, %rd744;
	sub.s64 	%rd749, %rd748, %rd744;
	selp.b64 	%rd750, %rd3, 0, %p61;
	add.s64 	%rd751, %rd749, %rd750;
	st.global.u64 	[%rd747], %rd751;
	add.s32 	%r323, %r323, 4;
$L__BB20_77:
	setp.eq.s32 	%p62, %r24, 0;
	@%p62 bra 	$L__BB20_82;
	setp.eq.s32 	%p63, %r24, 1;
	@%p63 bra 	$L__BB20_80;
	add.s32 	%r256, %r323, %r45;
	mul.wide.u32 	%rd760, %r256, 8;
	add.s64 	%rd761, %rd5, %rd760;
	ld.global.u64 	%rd755, [%rd761];
	// begin inline asm
	mul.lo.u64 %rd752, %rd30, %rd755;
	mul.hi.u64 %rd753, %rd30, %rd755;
	// end inline asm
	{ // callseq 46, 0
	.param .align 16 .b8 param0[16];
	st.param.v2.b64 	[param0], {%rd752, %rd753};
	.param .b64 param1;
	st.param.b64 	[param1], %rd3;
	.param .b64 retval0;
	call.uni (retval0), 
	_Z6mod1289uint128_tm, 
	(
	param0, 
	param1
	);
	ld.param.b64 	%rd762, [retval0];
	} // callseq 46
	add.s32 	%r257, %r323, %r55;
	mul.wide.u32 	%rd764, %r257, 8;
	add.s64 	%rd765, %rd5, %rd764;
	ld.global.u64 	%rd766, [%rd765];
	setp.lt.u64 	%p64, %rd766, %rd762;
	sub.s64 	%rd767, %rd766, %rd762;
	selp.b64 	%rd768, %rd3, 0, %p64;
	add.s64 	%rd769, %rd767, %rd768;
	st.global.u64 	[%rd765], %rd769;
	add.s32 	%r258, %r256, 1;
	mul.wide.u32 	%rd770, %r258, 8;
	add.s64 	%rd771, %rd5, %rd770;
	ld.global.u64 	%rd759, [%rd771];
	// begin inline asm
	mul.lo.u64 %rd756, %rd30, %rd759;
	mul.hi.u64 %rd757, %rd30, %rd759;
	// end inline asm
	{ // callseq 47, 0
	.param .align 16 .b8 param0[16];
	st.param.v2.b64 	[param0], {%rd756, %rd757};
	.param .b64 param1;
	st.param.b64 	[param1], %rd3;
	.param .b64 retval0;
	call.uni (retval0), 
	_Z6mod1289uint128_tm, 
	(
	param0, 
	param1
	);
	ld.param.b64 	%rd772, [retval0];
	} // callseq 47
	add.s32 	%r259, %r257, 1;
	mul.wide.u32 	%rd774, %r259, 8;
	add.s64 	%rd775, %rd5, %rd774;
	ld.global.u64 	%rd776, [%rd775];
	setp.lt.u64 	%p65, %rd776, %rd772;
	sub.s64 	%rd777, %rd776, %rd772;
	selp.b64 	%rd778, %rd3, 0, %p65;
	add.s64 	%rd779, %rd777, %rd778;
	st.global.u64 	[%rd775], %rd779;
	add.s32 	%r323, %r323, 2;
$L__BB20_80:
	setp.eq.s32 	%p66, %r27, 0;
	@%p66 bra 	$L__BB20_82;
	add.s32 	%r260, %r323, %r45;
	mul.wide.u32 	%rd784, %r260, 8;
	add.s64 	%rd785, %rd5, %rd784;
	ld.global.u64 	%rd783, [%rd785];
	// begin inline asm
	mul.lo.u64 %rd780, %rd30, %rd783;
	mul.hi.u64 %rd781, %rd30, %rd783;
	// end inline asm
	{ // callseq 48, 0
	.param .align 16 .b8 param0[16];
	st.param.v2.b64 	[param0], {%rd780, %rd781};
	.param .b64 param1;
	st.param.b64 	[param1], %rd3;
	.param .b64 retval0;
	call.uni (retval0), 
	_Z6mod1289uint128_tm, 
	(
	param0, 
	param1
	);
	ld.param.b64 	%rd786, [retval0];
	} // callseq 48
	add.s32 	%r261, %r323, %r55;
	mul.wide.u32 	%rd788, %r261, 8;
	add.s64 	%rd789, %rd5, %rd788;
	ld.global.u64 	%rd790, [%rd789];
	setp.lt.u64 	%p67, %rd790, %rd786;
	sub.s64 	%rd791, %rd790, %rd786;
	selp.b64 	%rd792, %rd3, 0, %p67;
	add.s64 	%rd793, %rd791, %rd792;
	st.global.u64 	[%rd789], %rd793;
$L__BB20_82:
	add.s32 	%r320, %r320, 1;
	setp.ne.s32 	%p68, %r320, %r117;
	@%p68 bra 	$L__BB20_69;
	add.s32 	%r309, %r309, 1;
	setp.ne.s32 	%p70, %r309, %r117;
	mov.pred 	%p91, %p12;
	@%p70 bra 	$L__BB20_28;
$L__BB20_84:
	setp.eq.s32 	%p80, %r117, 0;
	setp.eq.s32 	%p81, %r118, 0;
	or.pred  	%p82, %p81, %p80;
	@%p82 bra 	$L__BB20_128;
	and.b32  	%r65, %r117, 7;
	and.b32  	%r66, %r117, 3;
	and.b32  	%r67, %r117, -8;
	and.b32  	%r68, %r117, 1;
	neg.s32 	%r69, %r67;
	shl.b32 	%r267, %r117, 3;
	mad.lo.s32 	%r70, %r118, 7, %r267;
	mul.lo.s32 	%r268, %r118, 6;
	mad.lo.s32 	%r71, %r117, 7, %r268;
	mul.lo.s32 	%r269, %r118, 5;
	mad.lo.s32 	%r72, %r117, 6, %r269;
	shl.b32 	%r270, %r118, 2;
	mad.lo.s32 	%r73, %r117, 5, %r270;
	shl.b32 	%r271, %r117, 2;
	mad.lo.s32 	%r74, %r118, 3, %r271;
	shl.b32 	%r272, %r118, 1;
	mad.lo.s32 	%r75, %r117, 3, %r272;
	shl.b32 	%r273, %r117, 1;
	add.s32 	%r76, %r118, %r273;
	mul.lo.s32 	%r77, %r118, %r1;
	mov.b32 	%r325, 0;
$L__BB20_86:
	setp.lt.u32 	%p83, %r117, 8;
	add.s32 	%r79, %r325, %r117;
	add.s32 	%r275, %r325, %r77;
	mul.lo.s32 	%r80, %r275, %r117;
	mov.b32 	%r337, 0;
	@%p83 bra 	$L__BB20_105;
	add.s32 	%r334, %r70, %r325;
	add.s32 	%r333, %r71, %r325;
	add.s32 	%r332, %r72, %r325;
	add.s32 	%r331, %r73, %r325;
	add.s32 	%r330, %r74, %r325;
	add.s32 	%r329, %r75, %r325;
	add.s32 	%r327, %r76, %r325;
	add.s32 	%r326, %r80, 3;
	mov.u32 	%r328, %r79;
	mov.u32 	%r335, %r69;
$L__BB20_88:
	.pragma "nounroll";
	mov.b64 	%rd900, 0;
	@%p91 bra 	$L__BB20_90;
	mul.wide.u32 	%rd811, %r328, 8;
	add.s64 	%rd812, %rd5, %rd811;
	ld.global.u64 	%rd900, [%rd812];
$L__BB20_90:
	add.s32 	%r276, %r326, -3;
	mul.wide.u32 	%rd814, %r276, 8;
	add.s64 	%rd815, %rd2, %rd814;
	st.global.u64 	[%rd815], %rd900;
	mov.b64 	%rd901, 0;
	@%p91 bra 	$L__BB20_92;
	mul.wide.u32 	%rd816, %r327, 8;
	add.s64 	%rd817, %rd5, %rd816;
	ld.global.u64 	%rd901, [%rd817];
$L__BB20_92:
	add.s32 	%r277, %r326, -2;
	mul.wide.u32 	%rd819, %r277, 8;
	add.s64 	%rd820, %rd2, %rd819;
	st.global.u64 	[%rd820], %rd901;
	mov.b64 	%rd902, 0;
	@%p91 bra 	$L__BB20_94;
	mul.wide.u32 	%rd821, %r329, 8;
	add.s64 	%rd822, %rd5, %rd821;
	ld.global.u64 	%rd902, [%rd822];
$L__BB20_94:
	add.s32 	%r278, %r326, -1;
	mul.wide.u32 	%rd824, %r278, 8;
	add.s64 	%rd825, %rd2, %rd824;
	st.global.u64 	[%rd825], %rd902;
	mov.b64 	%rd903, 0;
	@%p91 bra 	$L__BB20_96;
	mul.wide.u32 	%rd826, %r330, 8;
	add.s64 	%rd827, %rd5, %rd826;
	ld.global.u64 	%rd903, [%rd827];
$L__BB20_96:
	mul.wide.u32 	%rd829, %r326, 8;
	add.s64 	%rd830, %rd2, %rd829;
	st.global.u64 	[%rd830], %rd903;
	mov.b64 	%rd904, 0;
	@%p91 bra 	$L__BB20_98;
	mul.wide.u32 	%rd831, %r331, 8;
	add.s64 	%rd832, %rd5, %rd831;
	ld.global.u64 	%rd904, [%rd832];
$L__BB20_98:
	add.s32 	%r279, %r326, 1;
	mul.wide.u32 	%rd834, %r279, 8;
	add.s64 	%rd835, %rd2, %rd834;
	st.global.u64 	[%rd835], %rd904;
	mov.b64 	%rd905, 0;
	@%p91 bra 	$L__BB20_100;
	mul.wide.u32 	%rd836, %r332, 8;
	add.s64 	%rd837, %rd5, %rd836;
	ld.global.u64 	%rd905, [%rd837];
$L__BB20_100:
	add.s32 	%r280, %r326, 2;
	mul.wide.u32 	%rd839, %r280, 8;
	add.s64 	%rd840, %rd2, %rd839;
	st.global.u64 	[%rd840], %rd905;
	mov.b64 	%rd906, 0;
	@%p91 bra 	$L__BB20_102;
	mul.wide.u32 	%rd841, %r333, 8;
	add.s64 	%rd842, %rd5, %rd841;
	ld.global.u64 	%rd906, [%rd842];
$L__BB20_102:
	add.s32 	%r281, %r326, 3;
	mul.wide.u32 	%rd844, %r281, 8;
	add.s64 	%rd845, %rd2, %rd844;
	st.global.u64 	[%rd845], %rd906;
	mov.b64 	%rd907, 0;
	@%p91 bra 	$L__BB20_104;
	mul.wide.u32 	%rd846, %r334, 8;
	add.s64 	%rd847, %rd5, %rd846;
	ld.global.u64 	%rd907, [%rd847];
$L__BB20_104:
	add.s32 	%r282, %r326, 4;
	mul.wide.u32 	%rd848, %r282, 8;
	add.s64 	%rd849, %rd2, %rd848;
	st.global.u64 	[%rd849], %rd907;
	add.s32 	%r335, %r335, 8;
	shl.b32 	%r283, %r2, 3;
	add.s32 	%r334, %r334, %r283;
	add.s32 	%r333, %r333, %r283;
	add.s32 	%r332, %r332, %r283;
	add.s32 	%r331, %r331, %r283;
	add.s32 	%r330, %r330, %r283;
	add.s32 	%r329, %r329, %r283;
	add.s32 	%r328, %r328, %r283;
	add.s32 	%r327, %r327, %r283;
	add.s32 	%r326, %r326, 8;
	setp.ne.s32 	%p84, %r335, 0;
	mov.u32 	%r337, %r67;
	@%p84 bra 	$L__BB20_88;
$L__BB20_105:
	setp.eq.s32 	%p85, %r65, 0;
	@%p85 bra 	$L__BB20_127;
	add.s32 	%r284, %r65, -1;
	setp.lt.u32 	%p86, %r284, 3;
	@%p86 bra 	$L__BB20_116;
	mov.b64 	%rd908, 0;
	@%p91 bra 	$L__BB20_109;
	mad.lo.s32 	%r285, %r337, %r2, %r79;
	mul.wide.u32 	%rd851, %r285, 8;
	add.s64 	%rd852, %rd5, %rd851;
	ld.global.u64 	%rd908, [%rd852];
$L__BB20_109:
	add.s32 	%r110, %r337, %r80;
	mul.wide.u32 	%rd854, %r110, 8;
	add.s64 	%rd855, %rd2, %rd854;
	st.global.u64 	[%rd855], %rd908;
	mov.b64 	%rd909, 0;
	@%p91 bra 	$L__BB20_111;
	mad.lo.s32 	%r286, %r2, %r337, %r2;
	add.s32 	%r287, %r79, %r286;
	mul.wide.u32 	%rd856, %r287, 8;
	add.s64 	%rd857, %rd5, %rd856;
	ld.global.u64 	%rd909, [%rd857];
$L__BB20_111:
	add.s32 	%r288, %r110, 1;
	mul.wide.u32 	%rd859, %r288, 8;
	add.s64 	%rd860, %rd2, %rd859;
	st.global.u64 	[%rd860], %rd909;
	mov.b64 	%rd910, 0;
	@%p91 bra 	$L__BB20_113;
	add.s32 	%r289, %r337, 2;
	mad.lo.s32 	%r290, %r289, %r2, %r79;
	mul.wide.u32 	%rd861, %r290, 8;
	add.s64 	%rd862, %rd5, %rd861;
	ld.global.u64 	%rd910, [%rd862];
$L__BB20_113:
	add.s32 	%r291, %r110, 2;
	mul.wide.u32 	%rd864, %r291, 8;
	add.s64 	%rd865, %rd2, %rd864;
	st.global.u64 	[%rd865], %rd910;
	mov.b64 	%rd911, 0;
	@%p91 bra 	$L__BB20_115;
	add.s32 	%r292, %r337, 3;
	mad.lo.s32 	%r293, %r292, %r2, %r79;
	mul.wide.u32 	%rd866, %r293, 8;
	add.s64 	%rd867, %rd5, %rd866;
	ld.global.u64 	%rd911, [%rd867];
$L__BB20_115:
	add.s32 	%r294, %r110, 3;
	mul.wide.u32 	%rd868, %r294, 8;
	add.s64 	%rd869, %rd2, %rd868;
	st.global.u64 	[%rd869], %rd911;
	add.s32 	%r337, %r337, 4;
$L__BB20_116:
	setp.eq.s32 	%p87, %r66, 0;
	@%p87 bra 	$L__BB20_127;
	setp.eq.s32 	%p88, %r66, 1;
	@%p88 bra 	$L__BB20_123;
	mov.b64 	%rd912, 0;
	@%p91 bra 	$L__BB20_120;
	mad.lo.s32 	%r295, %r337, %r2, %r79;
	mul.wide.u32 	%rd871, %r295, 8;
	add.s64 	%rd872, %rd5, %rd871;
	ld.global.u64 	%rd912, [%rd872];
$L__BB20_120:
	add.s32 	%r113, %r337, %r80;
	mul.wide.u32 	%rd874, %r113, 8;
	add.s64 	%rd875, %rd2, %rd874;
	st.global.u64 	[%rd875], %rd912;
	mov.b64 	%rd913, 0;
	@%p91 bra 	$L__BB20_122;
	mad.lo.s32 	%r296, %r2, %r337, %r2;
	add.s32 	%r297, %r79, %r296;
	mul.wide.u32 	%rd876, %r297, 8;
	add.s64 	%rd877, %rd5, %rd876;
	ld.global.u64 	%rd913, [%rd877];
$L__BB20_122:
	add.s32 	%r298, %r113, 1;
	mul.wide.u32 	%rd878, %r298, 8;
	add.s64 	%rd879, %rd2, %rd878;
	st.global.u64 	[%rd879], %rd913;
	add.s32 	%r337, %r337, 2;
$L__BB20_123:
	setp.eq.s32 	%p89, %r68, 0;
	@%p89 bra 	$L__BB20_127;
	mov.b64 	%rd914, 0;
	@%p91 bra 	$L__BB20_126;
	mad.lo.s32 	%r299, %r337, %r2, %r79;
	mul.wide.u32 	%rd881, %r299, 8;
	add.s64 	%rd882, %rd5, %rd881;
	ld.global.u64 	%rd914, [%rd882];
$L__BB20_126:
	add.s32 	%r300, %r337, %r80;
	mul.wide.u32 	%rd883, %r300, 8;
	add.s64 	%rd884, %rd2, %rd883;
	st.global.u64 	[%rd884], %rd914;
$L__BB20_127:
	add.s32 	%r325, %r325, 1;
	setp.ne.s32 	%p90, %r325, %r118;
	@%p90 bra 	$L__BB20_86;
$L__BB20_128:
	ld.param.u64 	%rd888, [modular_solve_multi_rhs_64_param_3];
	selp.u32 	%r301, 1, 0, %p91;
	cvta.to.global.u64 	%rd885, %rd888;
	mul.wide.u32 	%rd886, %r1, 4;
	add.s64 	%rd887, %rd885, %rd886;
	st.global.u32 	[%rd887], %r301;
$L__BB20_129:
	ret;

}
	// .globl	modular_solve_multi_rhs_tiled_64
.visible .entry modular_solve_multi_rhs_tiled_64(
	.param .u64 .ptr .align 1 modular_solve_multi_rhs_tiled_64_param_0,
	.param .u64 .ptr .align 1 modular_solve_multi_rhs_tiled_64_param_1,
	.param .u64 .ptr .align 1 modular_solve_multi_rhs_tiled_64_param_2,
	.param .u64 .ptr .align 1 modular_solve_multi_rhs_tiled_64_param_3,
	.param .u64 .ptr .align 1 modular_solve_multi_rhs_tiled_64_param_4,
	.param .u32 modular_solve_multi_rhs_tiled_64_param_5,
	.param .u32 modular_solve_multi_rhs_tiled_64_param_6,
	.param .u32 modular_solve_multi_rhs_tiled_64_param_7
)
{
	.reg .pred 	%p<60>;
	.reg .b16 	%rs<14>;
	.reg .b32 	%r<236>;
	.reg .b64 	%rd<258>;
	// demoted variable
	.shared .align 4 .u32 _ZZ32modular_solve_multi_rhs_tiled_64E16pivot_row_shared;
	// demoted variable
	.shared .align 8 .u64 _ZZ32modular_solve_multi_rhs_tiled_64E16pivot_inv_shared;
	// demoted variable
	.shared .align 1 .u8 _ZZ32modular_solve_multi_rhs_tiled_64E11is_singular;
	ld.param.u64 	%rd23, [modular_solve_multi_rhs_tiled_64_param_0];
	ld.param.u64 	%rd20, [modular_solve_multi_rhs_tiled_64_param_1];
	ld.param.u64 	%rd24, [modular_solve_multi_rhs_tiled_64_param_2];
	ld.param.u64 	%rd22, [modular_solve_multi_rhs_tiled_64_param_4];
	ld.param.u32 	%r91, [modular_solve_multi_rhs_tiled_64_param_5];
	ld.param.u32 	%r92, [modular_solve_multi_rhs_tiled_64_param_6];
	ld.param.u32 	%r93, [modular_solve_multi_rhs_tiled_64_param_7];
	cvta.to.global.u64 	%rd1, %rd23;
	cvta.to.global.u64 	%rd2, %rd24;
	mov.u32 	%r1, %ctaid.x;
	setp.ge.u32 	%p1, %r1, %r93;
	@%p1 bra 	$L__BB21_71;
	cvta.to.global.u64 	%rd25, %rd20;
	cvta.to.global.u64 	%rd26, %rd22;
	mov.u32 	%r2, %tid.x;
	mov.u32 	%r94, %tid.y;
	shl.b32 	%r3, %r94, 4;
	add.s32 	%r4, %r3, %r2;
	mul.wide.u32 	%rd27, %r1, 8;
	add.s64 	%rd28, %rd25, %rd27;
	ld.global.nc.u64 	%rd3, [%rd28];
	add.s32 	%r5, %r92, %r91;
	mul.lo.s32 	%r6, %r5, %r91;
	mul.lo.s32 	%r7, %r6, %r1;
	mul.wide.u32 	%rd29, %r7, 8;
	add.s64 	%rd4, %rd26, %rd29;
	setp.ge.u32 	%p2, %r4, %r6;
	@%p2 bra 	$L__BB21_7;
	add.s32 	%r95, %r4, 256;
	max.u32 	%r96, %r6, %r95;
	not.b32 	%r97, %r2;
	add.s32 	%r98, %r96, %r97;
	sub.s32 	%r8, %r98, %r3;
	and.b32  	%r99, %r8, 768;
	setp.eq.s32 	%p3, %r99, 768;
	mov.u32 	%r211, %r4;
	@%p3 bra 	$L__BB21_5;
	shr.u32 	%r101, %r8, 8;
	add.s32 	%r102, %r101, 1;
	and.b32  	%r9, %r102, 3;
	mov.b32 	%r210, 0;
	mov.u32 	%r211, %r4;
$L__BB21_4:
	.pragma "nounroll";
	add.s32 	%r103, %r211, %r7;
	mul.wide.u32 	%rd30, %r103, 8;
	add.s64 	%rd31, %rd1, %rd30;
	ld.global.nc.u64 	%rd32, [%rd31];
	mul.wide.u32 	%rd33, %r211, 8;
	add.s64 	%rd34, %rd4, %rd33;
	st.global.u64 	[%rd34], %rd32;
	add.s32 	%r211, %r211, 256;
	add.s32 	%r210, %r210, 1;
	setp.ne.s32 	%p4, %r210, %r9;
	@%p4 bra 	$L__BB21_4;
$L__BB21_5:
	setp.lt.u32 	%p5, %r8, 768;
	@%p5 bra 	$L__BB21_7;
$L__BB21_6:
	add.s32 	%r104, %r211, %r7;
	mul.wide.u32 	%rd35, %r104, 8;
	add.s64 	%rd36, %rd1, %rd35;
	ld.global.nc.u64 	%rd37, [%rd36];
	mul.wide.u32 	%rd38, %r211, 8;
	add.s64 	%rd39, %rd4, %rd38;
	st.global.u64 	[%rd39], %rd37;
	add.s32 	%r105, %r211, 256;
	add.s32 	%r106, %r104, 256;
	mul.wide.u32 	%rd40, %r106, 8;
	add.s64 	%rd41, %rd1, %rd40;
	ld.global.nc.u64 	%rd42, [%rd41];
	mul.wide.u32 	%rd43, %r105, 8;
	add.s64 	%rd44, %rd4, %rd43;
	st.global.u64 	[%rd44], %rd42;
	add.s32 	%r107, %r211, 512;
	add.s32 	%r108, %r104, 512;
	mul.wide.u32 	%rd45, %r108, 8;
	add.s64 	%rd46, %rd1, %rd45;
	ld.global.nc.u64 	%rd47, [%rd46];
	mul.wide.u32 	%rd48, %r107, 8;
	add.s64 	%rd49, %rd4, %rd48;
	st.global.u64 	[%rd49], %rd47;
	add.s32 	%r109, %r211, 768;
	add.s32 	%r110, %r104, 768;
	mul.wide.u32 	%rd50, %r110, 8;
	add.s64 	%rd51, %rd1, %rd50;
	ld.global.nc.u64 	%rd52, [%rd51];
	mul.wide.u32 	%rd53, %r109, 8;
	add.s64 	%rd54, %rd4, %rd53;
	st.global.u64 	[%rd54], %rd52;
	add.s32 	%r211, %r211, 1024;
	setp.lt.u32 	%p6, %r211, %r6;
	@%p6 bra 	$L__BB21_6;
$L__BB21_7:
	bar.sync 	0;
	setp.ne.s32 	%p7, %r4, 0;
	@%p7 bra 	$L__BB21_9;
	mov.b16 	%rs5, 0;
	st.shared.u8 	[_ZZ32modular_solve_multi_rhs_tiled_64E11is_singular], %rs5;
$L__BB21_9:
	bar.sync 	0;
	setp.eq.s32 	%p8, %r91, 0;
	ld.shared.u8 	%rs13, [_ZZ32modular_solve_multi_rhs_tiled_64E11is_singular];
	setp.ne.s16 	%p9, %rs13, 0;
	or.pred  	%p10, %p8, %p9;
	@%p10 bra 	$L__BB21_49;
	add.s32 	%r17, %r4, 256;
	max.u32 	%r112, %r17, %r5;
	not.b32 	%r113, %r2;
	add.s32 	%r114, %r112, %r113;
	sub.s32 	%r18, %r114, %r3;
	shr.u32 	%r115, %r18, 8;
	add.s32 	%r116, %r115, 1;
	and.b32  	%r19, %r116, 3;
	mov.b32 	%r213, 0;
	add.s64 	%rd9, %rd3, -2;
$L__BB21_11:
	setp.ne.s32 	%p11, %r4, 0;
	@%p11 bra 	$L__BB21_26;
	mov.u32 	%r214, %r213;
$L__BB21_13:
	mad.lo.s32 	%r117, %r214, %r5, %r213;
	mul.wide.u32 	%rd55, %r117, 8;
	add.s64 	%rd56, %rd4, %rd55;
	ld.global.u64 	%rd57, [%rd56];
	setp.ne.s64 	%p12, %rd57, 0;
	mov.u32 	%r215, %r214;
	@%p12 bra 	$L__BB21_15;
	add.s32 	%r214, %r214, 1;
	setp.ne.s32 	%p13, %r214, %r91;
	mov.u32 	%r215, %r213;
	@%p13 bra 	$L__BB21_13;
$L__BB21_15:
	st.shared.u32 	[_ZZ32modular_solve_multi_rhs_tiled_64E16pivot_row_shared], %r215;
	mad.lo.s32 	%r118, %r215, %r5, %r213;
	mul.wide.u32 	%rd58, %r118, 8;
	add.s64 	%rd59, %rd4, %rd58;
	ld.global.u64 	%rd5, [%rd59];
	setp.ne.s64 	%p14, %rd5, 0;
	@%p14 bra 	$L__BB21_17;
	mov.b16 	%rs8, 1;
	st.shared.u8 	[_ZZ32modular_solve_multi_rhs_tiled_64E11is_singular], %rs8;
	bra.uni 	$L__BB21_26;
$L__BB21_17:
	or.b64  	%rd60, %rd5, %rd3;
	and.b64  	%rd61, %rd60, -4294967296;
	setp.ne.s64 	%p15, %rd61, 0;
	@%p15 bra 	$L__BB21_19;
	cvt.u32.u64 	%r119, %rd3;
	cvt.u32.u64 	%r120, %rd5;
	rem.u32 	%r121, %r120, %r119;
	cvt.u64.u32 	%rd253, %r121;
	bra.uni 	$L__BB21_20;
$L__BB21_19:
	rem.u64 	%rd253, %rd5, %rd3;
$L__BB21_20:
	setp.eq.s64 	%p16, %rd9, 0;
	mov.b64 	%rd256, 1;
	@%p16 bra 	$L__BB21_25;
	mov.b64 	%rd256, 1;
	mov.u64 	%rd255, %rd9;
$L__BB21_22:
	and.b64  	%rd64, %rd255, 1;
	setp.eq.b64 	%p17, %rd64, 1;
	not.pred 	%p18, %p17;
	@%p18 bra 	$L__BB21_24;
	// begin inline asm
	mul.lo.u64 %rd65, %rd256, %rd253;
	mul.hi.u64 %rd66, %rd256, %rd253;
	// end inline asm
	{ // callseq 51, 0
	.param .align 16 .b8 param0[16];
	st.param.v2.b64 	[param0], {%rd65, %rd66};
	.param .b64 param1;
	st.param.b64 	[param1], %rd3;
	.param .b64 retval0;
	call.uni (retval0), 
	_Z6mod1289uint128_tm, 
	(
	param0, 
	param1
	);
	ld.param.b64 	%rd256, [retval0];
	} // callseq 51
$L__BB21_24:
	// begin inline asm
	mul.lo.u64 %rd70, %rd253, %rd253;
	mul.hi.u64 %rd71, %rd253, %rd253;
	// end inline asm
	{ // callseq 52, 0
	.param .align 16 .b8 param0[16];
	st.param.v2.b64 	[param0], {%rd70, %rd71};
	.param .b64 param1;
	st.param.b64 	[param1], %rd3;
	.param .b64 retval0;
	call.uni (retval0), 
	_Z6mod1289uint128_tm, 
	(
	param0, 
	param1
	);
	ld.param.b64 	%rd253, [retval0];
	} // callseq 52
	shr.u64 	%rd16, %rd255, 1;
	setp.gt.u64 	%p19, %rd255, 1;
	mov.u64 	%rd255, %rd16;
	@%p19 bra 	$L__BB21_22;
$L__BB21_25:
	st.shared.u64 	[_ZZ32modular_solve_multi_rhs_tiled_64E16pivot_inv_shared], %rd256;
$L__BB21_26:
	bar.sync 	0;
	ld.shared.u8 	%rs13, [_ZZ32modular_solve_multi_rhs_tiled_64E11is_singular];
	setp.ne.s16 	%p20, %rs13, 0;
	@%p20 bra 	$L__BB21_49;
	setp.ge.u32 	%p21, %r4, %r5;
	ld.shared.u32 	%r24, [_ZZ32modular_solve_multi_rhs_tiled_64E16pivot_row_shared];
	setp.eq.s32 	%p22, %r24, %r213;
	or.pred  	%p23, %p22, %p21;
	@%p23 bra 	$L__BB21_35;
	setp.eq.s32 	%p24, %r19, 0;
	mul.lo.s32 	%r25, %r24, %r5;
	mov.u32 	%r216, %r4;
	@%p24 bra 	$L__BB21_32;
	setp.eq.s32 	%p25, %r19, 1;
	mad.lo.s32 	%r26, %r213, %r5, %r4;
	mul.wide.u32 	%rd75, %r26, 8;
	add.s64 	%rd76, %rd4, %rd75;
	ld.global.u64 	%rd77, [%rd76];
	add.s32 	%r27, %r25, %r4;
	mul.wide.u32 	%rd78, %r27, 8;
	add.s64 	%rd79, %rd4, %rd78;
	ld.global.u64 	%rd80, [%rd79];
	st.global.u64 	[%rd76], %rd80;
	st.global.u64 	[%rd79], %rd77;
	mov.u32 	%r216, %r17;
	@%p25 bra 	$L__BB21_32;
	add.s32 	%r216, %r4, 512;
	setp.eq.s32 	%p26, %r19, 2;
	add.s32 	%r122, %r26, 256;
	mul.wide.u32 	%rd81, %r122, 8;
	add.s64 	%rd82, %rd4, %rd81;
	ld.global.u64 	%rd83, [%rd82];
	add.s32 	%r123, %r27, 256;
	mul.wide.u32 	%rd84, %r123, 8;
	add.s64 	%rd85, %rd4, %rd84;
	ld.global.u64 	%rd86, [%rd85];
	st.global.u64 	[%rd82], %rd86;
	st.global.u64 	[%rd85], %rd83;
	@%p26 bra 	$L__BB21_32;
	add.s32 	%r216, %r4, 768;
	add.s32 	%r124, %r26, 512;
	mul.wide.u32 	%rd87, %r124, 8;
	add.s64 	%rd88, %rd4, %rd87;
	ld.global.u64 	%rd89, [%rd88];
	add.s32 	%r125, %r27, 512;
	mul.wide.u32 	%rd90, %r125, 8;
	add.s64 	%rd91, %rd4, %rd90;
	ld.global.u64 	%rd92, [%rd91];
	st.global.u64 	[%rd88], %rd92;
	st.global.u64 	[%rd91], %rd89;
$L__BB21_32:
	setp.lt.u32 	%p27, %r18, 768;
	@%p27 bra 	$L__BB21_35;
	add.s32 	%r219, %r216, 512;
	add.s32 	%r218, %r216, %r25;
	mad.lo.s32 	%r217, %r213, %r5, %r216;
$L__BB21_34:
	mul.wide.u32 	%rd93, %r217, 8;
	add.s64 	%rd94, %rd4, %rd93;
	ld.global.u64 	%rd95, [%rd94];
	mul.wide.u32 	%rd96, %r218, 8;
	add.s64 	%rd97, %rd4, %rd96;
	ld.global.u64 	%rd98, [%rd97];
	st.global.u64 	[%rd94], %rd98;
	st.global.u64 	[%rd97], %rd95;
	add.s32 	%r126, %r217, 256;
	mul.wide.u32 	%rd99, %r126, 8;
	add.s64 	%rd100, %rd4, %rd99;
	ld.global.u64 	%rd101, [%rd100];
	add.s32 	%r127, %r218, 256;
	mul.wide.u32 	%rd102, %r127, 8;
	add.s64 	%rd103, %rd4, %rd102;
	ld.global.u64 	%rd104, [%rd103];
	st.global.u64 	[%rd100], %rd104;
	st.global.u64 	[%rd103], %rd101;
	add.s32 	%r128, %r217, 512;
	mul.wide.u32 	%rd105, %r128, 8;
	add.s64 	%rd106, %rd4, %rd105;
	ld.global.u64 	%rd107, [%rd106];
	add.s32 	%r129, %r218, 512;
	mul.wide.u32 	%rd108, %r129, 8;
	add.s64 	%rd109, %rd4, %rd108;
	ld.global.u64 	%rd110, [%rd109];
	st.global.u64 	[%rd106], %rd110;
	st.global.u64 	[%rd109], %rd107;
	add.s32 	%r130, %r217, 768;
	mul.wide.u32 	%rd111, %r130, 8;
	add.s64 	%rd112, %rd4, %rd111;
	ld.global.u64 	%rd113, [%rd112];
	add.s32 	%r131, %r218, 768;
	mul.wide.u32 	%rd114, %r131, 8;
	add.s64 	%rd115, %rd4, %rd114;
	ld.global.u64 	%rd116, [%rd115];
	st.global.u64 	[%rd112], %rd116;
	st.global.u64 	[%rd115], %rd113;
	add.s32 	%r37, %r219, 1024;
	add.s32 	%r132, %r219, 512;
	add.s32 	%r218, %r218, 1024;
	add.s32 	%r217, %r217, 1024;
	setp.lt.u32 	%p28, %r132, %r5;
	mov.u32 	%r219, %r37;
	@%p28 bra 	$L__BB21_34;
$L__BB21_35:
	setp.ge.u32 	%p29, %r4, %r5;
	bar.sync 	0;
	@%p29 bra 	$L__BB21_42;
	setp.eq.s32 	%p30, %r19, 0;
	mul.lo.s32 	%r40, %r213, %r5;
	ld.shared.u64 	%rd18, [_ZZ32modular_solve_multi_rhs_tiled_64E16pivot_inv_shared];
	mov.u32 	%r220, %r4;
	@%p30 bra 	$L__BB21_40;
	setp.eq.s32 	%p31, %r19, 1;
	add.s32 	%r41, %r4, %r40;
	mul.wide.u32 	%rd121, %r41, 8;
	add.s64 	%rd122, %rd4, %rd121;
	ld.global.u64 	%rd119, [%rd122];
	// begin inline asm
	mul.lo.u64 %rd117, %rd119, %rd18;
	mul.hi.u64 %rd118, %rd119, %rd18;
	// end inline asm
	{ // callseq 53, 0
	.param .align 16 .b8 param0[16];
	st.param.v2.b64 	[param0], {%rd117, %rd118};
	.param .b64 param1;
	st.param.b64 	[param1], %rd3;
	.param .b64 retval0;
	call.uni (retval0), 
	_Z6mod1289uint128_tm, 
	(
	param0, 
	param1
	);
	ld.param.b64 	%rd123, [retval0];
	} // callseq 53
	st.global.u64 	[%rd122], %rd123;
	mov.u32 	%r220, %r17;
	@%p31 bra 	$L__BB21_40;
	add.s32 	%r220, %r4, 512;
	setp.eq.s32 	%p32, %r19, 2;
	add.s32 	%r133, %r41, 256;
	mul.wide.u32 	%rd129, %r133, 8;
	add.s64 	%rd130, %rd4, %rd129;
	ld.global.u64 	%rd127, [%rd130];
	// begin inline asm
	mul.lo.u64 %rd125, %rd127, %rd18;
	mul.hi.u64 %rd126, %rd127, %rd18;
	// end inline asm
	{ // callseq 54, 0
	.param .align 16 .b8 param0[16];
	st.param.v2.b64 	[param0], {%rd125, %rd126};
	.param .b64 param1;
	st.param.b64 	[param1], %rd3;
	.param .b64 retval0;
	call.uni (retval0), 
	_Z6mod1289uint128_tm, 
	(
	param0, 
	param1
	);
	ld.param.b64 	%rd131, [retval0];
	} // callseq 54
	st.global.u64 	[%rd130], %rd131;
	@%p32 bra 	$L__BB21_40;
	add.s32 	%r220, %r4, 768;
	add.s32 	%r134, %r41, 512;
	mul.wide.u32 	%rd137, %r134, 8;
	add.s64 	%rd138, %rd4, %rd137;
	ld.global.u64 	%rd135, [%rd138];
	// begin inline asm
	mul.lo.u64 %rd133, %rd135, %rd18;
	mul.hi.u64 %rd134, %rd135, %rd18;
	// end inline asm
	{ // callseq 55, 0
	.param .align 16 .b8 param0[16];
	st.param.v2.b64 	[param0], {%rd133, %rd134};
	.param .b64 param1;
	st.param.b64 	[param1], %rd3;
	.param .b64 retval0;
	call.uni (retval0), 
	_Z6mod1289uint128_tm, 
	(
	param0, 
	param1
	);
	ld.param.b64 	%rd139, [retval0];
	} // callseq 55
	st.global.u64 	[%rd138], %rd139;
$L__BB21_40:
	setp.lt.u32 	%p33, %r18, 768;
	@%p33 bra 	$L__BB21_42;
$L__BB21_41:
	add.s32 	%r135, %r220, %r40;
	mul.wide.u32 	%rd157, %r135, 8;
	add.s64 	%rd158, %rd4, %rd157;
	ld.global.u64 	%rd143, [%rd158];
	// begin inline asm
	mul.lo.u64 %rd141, %rd143, %rd18;
	mul.hi.u64 %rd142, %rd143, %rd18;
	// end inline asm
	{ // callseq 56, 0
	.param .align 16 .b8 param0[16];
	st.param.v2.b64 	[param0], {%rd141, %rd142};
	.param .b64 param1;
	st.param.b64 	[param1], %rd3;
	.param .b64 retval0;
	call.uni (retval0), 
	_Z6mod1289uint128_tm, 
	(
	param0, 
	param1
	);
	ld.param.b64 	%rd159, [retval0];
	} // callseq 56
	st.global.u64 	[%rd158], %rd159;
	add.s32 	%r136, %r135, 256;
	mul.wide.u32 	%rd161, %r136, 8;
	add.s64 	%rd162, %rd4, %rd161;
	ld.global.u64 	%rd147, [%rd162];
	// begin inline asm
	mul.lo.u64 %rd145, %rd147, %rd18;
	mul.hi.u64 %rd146, %rd147, %rd18;
	// end inline asm
	{ // callseq 57, 0
	.param .align 16 .b8 param0[16];
	st.param.v2.b64 	[param0], {%rd145, %rd146};
	.param .b64 param1;
	st.param.b64 	[param1], %rd3;
	.param .b64 retval0;
	call.uni (retval0), 
	_Z6mod1289uint128_tm, 
	(
	param0, 
	param1
	);
	ld.param.b64 	%rd163, [retval0];
	} // callseq 57
	st.global.u64 	[%rd162], %rd163;
	add.s32 	%r137, %r135, 512;
	mul.wide.u32 	%rd165, %r137, 8;
	add.s64 	%rd166, %rd4, %rd165;
	ld.global.u64 	%rd151, [%rd166];
	// begin inline asm
	mul.lo.u64 %rd149, %rd151, %rd18;
	mul.hi.u64 %rd150, %rd151, %rd18;
	// end inline asm
	{ // callseq 58, 0
	.param .align 16 .b8 param0[16];
	st.param.v2.b64 	[param0], {%rd149, %rd150};
	.param .b64 param1;
	st.param.b64 	[param1], %rd3;
	.param .b64 retval0;
	call.uni (retval0), 
	_Z6mod1289uint128_tm, 
	(
	param0, 
	param1
	);
	ld.param.b64 	%rd167, [retval0];
	} // callseq 58
	st.global.u64 	[%rd166], %rd167;
	add.s32 	%r138, %r135, 768;
	mul.wide.u32 	%rd169, %r138, 8;
	add.s64 	%rd170, %rd4, %rd169;
	ld.global.u64 	%rd155, [%rd170];
	// begin inline asm
	mul.lo.u64 %rd153, %rd155, %rd18;
	mul.hi.u64 %rd154, %rd155, %rd18;
	// end inline asm
	{ // callseq 59, 0
	.param .align 16 .b8 param0[16];
	st.param.v2.b64 	[param0], {%rd153, %rd154};
	.param .b64 param1;
	st.param.b64 	[param1], %rd3;
	.param .b64 retval0;
	call.uni (retval0), 
	_Z6mod1289uint128_tm, 
	(
	param0, 
	param1
	);
	ld.param.b64 	%rd171, [retval0];
	} // callseq 59
	st.global.u64 	[%rd170], %rd171;
	add.s32 	%r220, %r220, 1024;
	setp.lt.u32 	%p34, %r220, %r5;
	@%p34 bra 	$L__BB21_41;
$L__BB21_42:
	bar.sync 	0;
	add.s32 	%r47, %r213, %r4;
	mul.lo.s32 	%r48, %r213, %r5;
	mov.b32 	%r222, 0;
$L__BB21_43:
	setp.eq.s32 	%p35, %r222, %r213;
	@%p35 bra 	$L__BB21_47;
	setp.ge.u32 	%p36, %r47, %r5;
	mul.lo.s32 	%r50, %r222, %r5;
	add.s32 	%r140, %r50, %r213;
	mul.wide.u32 	%rd173, %r140, 8;
	add.s64 	%rd174, %rd4, %rd173;
	ld.global.u64 	%rd19, [%rd174];
	setp.eq.s64 	%p37, %rd19, 0;
	or.pred  	%p38, %p37, %p36;
	@%p38 bra 	$L__BB21_47;
	mov.u32 	%r223, %r47;
$L__BB21_46:
	add.s32 	%r141, %r223, %r48;
	mul.wide.u32 	%rd179, %r141, 8;
	add.s64 	%rd180, %rd4, %rd179;
	ld.global.u64 	%rd178, [%rd180];
	// begin inline asm
	mul.lo.u64 %rd175, %rd19, %rd178;
	mul.hi.u64 %rd176, %rd19, %rd178;
	// end inline asm
	{ // callseq 60, 0
	.param .align 16 .b8 param0[16];
	st.param.v2.b64 	[param0], {%rd175, %rd176};
	.param .b64 param1;
	st.param.b64 	[param1], %rd3;
	.param .b64 retval0;
	call.uni (retval0), 
	_Z6mod1289uint128_tm, 
	(
	param0, 
	param1
	);
	ld.param.b64 	%rd181, [retval0];
	} // callseq 60
	add.s32 	%r142, %r223, %r50;
	mul.wide.u32 	%rd183, %r142, 8;
	add.s64 	%rd184, %rd4, %rd183;
	ld.global.u64 	%rd185, [%rd184];
	setp.lt.u64 	%p39, %rd185, %rd181;
	sub.s64 	%rd186, %rd185, %rd181;
	selp.b64 	%rd187, %rd3, 0, %p39;
	add.s64 	%rd188, %rd186, %rd187;
	st.global.u64 	[%rd184], %rd188;
	add.s32 	%r223, %r223, 256;
	setp.lt.u32 	%p40, %r223, %r5;
	@%p40 bra 	$L__BB21_46;
$L__BB21_47:
	bar.sync 	0;
	add.s32 	%r222, %r222, 1;
	setp.ne.s32 	%p41, %r222, %r91;
	@%p41 bra 	$L__BB21_43;
	add.s32 	%r213, %r213, 1;
	setp.lt.u32 	%p42, %r213, %r91;
	ld.shared.u8 	%rs13, [_ZZ32modular_solve_multi_rhs_tiled_64E11is_singular];
	setp.eq.s16 	%p43, %rs13, 0;
	and.pred  	%p44, %p42, %p43;
	@%p44 bra 	$L__BB21_11;
$L__BB21_49:
	mul.lo.s32 	%r143, %r91, %r1;
	mul.lo.s32 	%r55, %r143, %r92;
	mul.lo.s32 	%r56, %r92, %r91;
	setp.ge.u32 	%p45, %r4, %r56;
	@%p45 bra 	$L__BB21_69;
	setp.ne.s16 	%p46, %rs13, 0;
	@%p46 bra 	$L__BB21_57;
	add.s32 	%r167, %r4, 256;
	max.u32 	%r168, %r56, %r167;
	not.b32 	%r169, %r2;
	add.s32 	%r170, %r168, %r169;
	sub.s32 	%r57, %r170, %r3;
	and.b32  	%r171, %r57, 768;
	setp.eq.s32 	%p54, %r171, 768;
	mov.u32 	%r227, %r4;
	@%p54 bra 	$L__BB21_54;
	add.s32 	%r172, %r2, %r55;
	add.s32 	%r225, %r172, %r3;
	shr.u32 	%r173, %r57, 8;
	add.s32 	%r174, %r173, 1;
	and.b32  	%r175, %r174, 3;
	neg.s32 	%r224, %r175;
	mov.u32 	%r227, %r4;
$L__BB21_53:
	.pragma "nounroll";
	div.u32 	%r176, %r227, %r91;
	mul.lo.s32 	%r177, %r176, %r91;
	sub.s32 	%r178, %r227, %r177;
	add.s32 	%r179, %r176, %r91;
	mad.lo.s32 	%r180, %r178, %r5, %r179;
	mul.wide.u32 	%rd223, %r180, 8;
	add.s64 	%rd224, %rd4, %rd223;
	ld.global.u64 	%rd225, [%rd224];
	mul.wide.u32 	%rd226, %r225, 8;
	add.s64 	%rd227, %rd2, %rd226;
	st.global.u64 	[%rd227], %rd225;
	add.s32 	%r227, %r227, 256;
	add.s32 	%r225, %r225, 256;
	add.s32 	%r224, %r224, 1;
	setp.ne.s32 	%p55, %r224, 0;
	@%p55 bra 	$L__BB21_53;
$L__BB21_54:
	setp.lt.u32 	%p56, %r57, 768;
	@%p56 bra 	$L__BB21_69;
	add.s32 	%r229, %r227, 512;
	add.s32 	%r228, %r227, %r55;
$L__BB21_56:
	add.s32 	%r181, %r229, -512;
	div.u32 	%r182, %r181, %r91;
	mul.lo.s32 	%r183, %r182, %r91;
	sub.s32 	%r184, %r181, %r183;
	add.s32 	%r185, %r182, %r91;
	mad.lo.s32 	%r186, %r184, %r5, %r185;
	mul.wide.u32 	%rd228, %r186, 8;
	add.s64 	%rd229, %rd4, %rd228;
	ld.global.u64 	%rd230, [%rd229];
	mul.wide.u32 	%rd231, %r228, 8;
	add.s64 	%rd232, %rd2, %rd231;
	st.global.u64 	[%rd232], %rd230;
	add.s32 	%r187, %r229, -256;
	div.u32 	%r188, %r187, %r91;
	mul.lo.s32 	%r189, %r188, %r91;
	sub.s32 	%r190, %r187, %r189;
	add.s32 	%r191, %r188, %r91;
	mad.lo.s32 	%r192, %r190, %r5, %r191;
	mul.wide.u32 	%rd233, %r192, 8;
	add.s64 	%rd234, %rd4, %rd233;
	ld.global.u64 	%rd235, [%rd234];
	add.s32 	%r193, %r228, 256;
	mul.wide.u32 	%rd236, %r193, 8;
	add.s64 	%rd237, %rd2, %rd236;
	st.global.u64 	[%rd237], %rd235;
	add.s32 	%r194, %r229, 256;
	div.u32 	%r195, %r229, %r91;
	mul.lo.s32 	%r196, %r195, %r91;
	sub.s32 	%r197, %r229, %r196;
	add.s32 	%r198, %r195, %r91;
	mad.lo.s32 	%r199, %r197, %r5, %r198;
	mul.wide.u32 	%rd238, %r199, 8;
	add.s64 	%rd239, %rd4, %rd238;
	ld.global.u64 	%rd240, [%rd239];
	add.s32 	%r200, %r228, 512;
	mul.wide.u32 	%rd241, %r200, 8;
	add.s64 	%rd242, %rd2, %rd241;
	st.global.u64 	[%rd242], %rd240;
	div.u32 	%r201, %r194, %r91;
	mul.lo.s32 	%r202, %r201, %r91;
	sub.s32 	%r203, %r194, %r202;
	add.s32 	%r204, %r201, %r91;
	mad.lo.s32 	%r205, %r203, %r5, %r204;
	mul.wide.u32 	%rd243, %r205, 8;
	add.s64 	%rd244, %rd4, %rd243;
	ld.global.u64 	%rd245, [%rd244];
	add.s32 	%r206, %r228, 768;
	mul.wide.u32 	%rd246, %r206, 8;
	add.s64 	%rd247, %rd2, %rd246;
	st.global.u64 	[%rd247], %rd245;
	add.s32 	%r71, %r229, 1024;
	add.s32 	%r207, %r229, 512;
	add.s32 	%r228, %r228, 1024;
	setp.lt.u32 	%p57, %r207, %r56;
	mov.u32 	%r229, %r71;
	@%p57 bra 	$L__BB21_56;
	bra.uni 	$L__BB21_69;
$L__BB21_57:
	add.s32 	%r144, %r4, 256;
	max.u32 	%r145, %r56, %r144;
	not.b32 	%r146, %r2;
	add.s32 	%r147, %r145, %r146;
	sub.s32 	%r73, %r147, %r3;
	shr.u32 	%r148, %r73, 8;
	add.s32 	%r74, %r148, 1;
	and.b32  	%r75, %r74, 7;
	setp.lt.u32 	%p47, %r73, 1792;
	mov.u32 	%r234, %r4;
	@%p47 bra 	$L__BB21_61;
	add.s32 	%r232, %r4, 1024;
	add.s32 	%r149, %r2, %r55;
	add.s32 	%r231, %r149, %r3;
	and.b32  	%r150, %r74, 33554424;
	neg.s32 	%r230, %r150;
$L__BB21_59:
	.pragma "nounroll";
	mul.wide.u32 	%rd189, %r231, 8;
	add.s64 	%rd190, %rd2, %rd189;
	mov.b64 	%rd191, 0;
	st.global.u64 	[%rd190], %rd191;
	add.s32 	%r151, %r231, 256;
	mul.wide.u32 	%rd192, %r151, 8;
	add.s64 	%rd193, %rd2, %rd192;
	st.global.u64 	[%rd193], %rd191;
	add.s32 	%r152, %r231, 512;
	mul.wide.u32 	%rd194, %r152, 8;
	add.s64 	%rd195, %rd2, %rd194;
	st.global.u64 	[%rd195], %rd191;
	add.s32 	%r153, %r231, 768;
	mul.wide.u32 	%rd196, %r153, 8;
	add.s64 	%rd197, %rd2, %rd196;
	st.global.u64 	[%rd197], %rd191;
	add.s32 	%r154, %r231, 1024;
	mul.wide.u32 	%rd198, %r154, 8;
	add.s64 	%rd199, %rd2, %rd198;
	st.global.u64 	[%rd199], %rd191;
	add.s32 	%r155, %r231, 1280;
	mul.wide.u32 	%rd200, %r155, 8;
	add.s64 	%rd201, %rd2, %rd200;
	st.global.u64 	[%rd201], %rd191;
	add.s32 	%r156, %r231, 1536;
	mul.wide.u32 	%rd202, %r156, 8;
	add.s64 	%rd203, %rd2, %rd202;
	st.global.u64 	[%rd203], %rd191;
	add.s32 	%r157, %r231, 1792;
	mul.wide.u32 	%rd204, %r157, 8;
	add.s64 	%rd205, %rd2, %rd204;
	st.global.u64 	[%rd205], %rd191;
	add.s32 	%r232, %r232, 2048;
	add.s32 	%r231, %r231, 2048;
	add.s32 	%r230, %r230, 8;
	setp.ne.s32 	%p48, %r230, 0;
	@%p48 bra 	$L__BB21_59;
	add.s32 	%r234, %r232, -1024;
$L__BB21_61:
	setp.eq.s32 	%p49, %r75, 0;
	@%p49 bra 	$L__BB21_69;
	setp.lt.u32 	%p50, %r75, 4;
	@%p50 bra 	$L__BB21_64;
	add.s32 	%r158, %r234, %r55;
	mul.wide.u32 	%rd206, %r158, 8;
	add.s64 	%rd207, %rd2, %rd206;
	mov.b64 	%rd208, 0;
	st.global.u64 	[%rd207], %rd208;
	add.s32 	%r159, %r158, 256;
	mul.wide.u32 	%rd209, %r159, 8;
	add.s64 	%rd210, %rd2, %rd209;
	st.global.u64 	[%rd210], %rd208;
	add.s32 	%r160, %r158, 512;
	mul.wide.u32 	%rd211, %r160, 8;
	add.s64 	%rd212, %rd2, %rd211;
	st.global.u64 	[%rd212], %rd208;
	add.s32 	%r161, %r158, 768;
	mul.wide.u32 	%rd213, %r161, 8;
	add.s64 	%rd214, %rd2, %rd213;
	st.global.u64 	[%rd214], %rd208;
	add.s32 	%r234, %r234, 1024;
$L__BB21_64:
	and.b32  	%r162, %r74, 3;
	setp.eq.s32 	%p51, %r162, 0;
	@%p51 bra 	$L__BB21_69;
	setp.eq.s32 	%p52, %r162, 1;
	@%p52 bra 	$L__BB21_67;
	add.s32 	%r163, %r234, %r55;
	mul.wide.u32 	%rd215, %r163, 8;
	add.s64 	%rd216, %rd2, %rd215;
	mov.b64 	%rd217, 0;
	st.global.u64 	[%rd216], %rd217;
	add.s32 	%r164, %r163, 256;
	mul.wide.u32 	%rd218, %r164, 8;
	add.s64 	%rd219, %rd2, %rd218;
	st.global.u64 	[%rd219], %rd217;
	add.s32 	%r234, %r234, 512;
$L__BB21_67:
	and.b32  	%r165, %r73, 256;
	setp.ne.s32 	%p53, %r165, 0;
	@%p53 bra 	$L__BB21_69;
	add.s32 	%r166, %r234, %r55;
	mul.wide.u32 	%rd220, %r166, 8;
	add.s64 	%rd221, %rd2, %rd220;
	mov.b64 	%rd222, 0;
	st.global.u64 	[%rd221], %rd222;
$L__BB21_69:
	setp.ne.s32 	%p58, %r4, 0;
	@%p58 bra 	$L__BB21_71;
	ld.param.u64 	%rd251, [modular_solve_multi_rhs_tiled_64_param_3];
	setp.ne.s16 	%p59, %rs13, 0;
	selp.u32 	%r208, 1, 0, %p59;
	cvta.to.global.u64 	%rd248, %rd251;
	mul.wide.u32 	%rd249, %r1, 4;
	add.s64 	%rd250, %rd248, %rd249;
	st.global.u32 	[%rd250], %r208;
$L__BB21_71:
	ret;

}
	// .globl	crt_reconstruct_full_64
.visible .entry crt_reconstruct_full_64(
	.param .u64 .ptr .align 1 crt_reconstruct_full_64_param_0,
	.param .u64 .ptr .align 1 crt_reconstruct_full_64_param_1,
	.param .u64 .ptr .align 1 crt_reconstruct_full_64_param_2,
	.param .u64 .ptr .align 1 crt_reconstruct_full_64_param_3,
	.param .u64 .ptr .align 1 crt_reconstruct_full_64_param_4,
	.param .u64 .ptr .align 1 crt_reconstruct_full_64_param_5,
	.param .u64 .ptr .align 1 crt_reconstruct_full_64_param_6,
	.param .u64 .ptr .align 1 crt_reconstruct_full_64_param_7,
	.param .u64 .ptr .align 1 crt_reconstruct_full_64_param_8,
	.param .u32 crt_reconstruct_full_64_param_9,
	.param .u32 crt_reconstruct_full_64_param_10,
	.param .u32 crt_reconstruct_full_64_param_11
)
{
	.reg .pred 	%p<67>;
	.reg .b32 	%r<182>;
	.reg .b64 	%rd<488>;

	ld.param.u64 	%rd124, [crt_reconstruct_full_64_param_0];
	ld.param.u64 	%rd125, [crt_reconstruct_full_64_param_1];
	ld.param.u64 	%rd126, [crt_reconstruct_full_64_param_2];
	ld.param.u64 	%rd127, [crt_reconstruct_full_64_param_3];
	ld.param.u64 	%rd128, [crt_reconstruct_full_64_param_6];
	ld.param.u64 	%rd122, [crt_reconstruct_full_64_param_7];
	ld.param.u32 	%r75, [crt_reconstruct_full_64_param_9];
	ld.param.u32 	%r73, [crt_reconstruct_full_64_param_10];
	ld.param.u32 	%r74, [crt_reconstruct_full_64_param_11];
	cvta.to.global.u64 	%rd1, %rd128;
	cvta.to.global.u64 	%rd2, %rd127;
	cvta.to.global.u64 	%rd3, %rd126;
	cvta.to.global.u64 	%rd4, %rd125;
	cvta.to.global.u64 	%rd5, %rd124;
	mov.u32 	%r76, %ctaid.x;
	mov.u32 	%r77, %ntid.x;
	mov.u32 	%r78, %tid.x;
	mad.lo.s32 	%r1, %r76, %r77, %r78;
	setp.ge.u32 	%p1, %r1, %r75;
	@%p1 bra 	$L__BB22_104;
	cvta.to.global.u64 	%rd6, %rd122;
	mul.lo.s32 	%r2, %r74, %r1;
	mul.wide.u32 	%rd129, %r2, 4;
	add.s64 	%rd7, %rd6, %rd129;
	mul.lo.s32 	%r165, %r73, %r1;
	mul.wide.u32 	%rd130, %r165, 8;
	add.s64 	%rd131, %rd5, %rd130;
	ld.global.nc.u64 	%rd8, [%rd131];
	st.global.u32 	[%rd7], %rd8;
	shr.u64 	%rd132, %rd8, 32;
	st.global.u32 	[%rd7+4], %rd132;
	setp.lt.u32 	%p2, %r74, 3;
	@%p2 bra 	$L__BB22_14;
	add.s32 	%r4, %r74, -2;
	add.s32 	%r80, %r74, -3;
	and.b32  	%r5, %r4, 15;
	setp.lt.u32 	%p3, %r80, 15;
	mov.b32 	%r161, 2;
	@%p3 bra 	$L__BB22_5;
	and.b32  	%r6, %r4, -16;
	mov.b32 	%r159, 2;
$L__BB22_4:
	.pragma "nounroll";
	mul.wide.u32 	%rd133, %r159, 4;
	add.s64 	%rd134, %rd7, %rd133;
	mov.b32 	%r82, 0;
	st.global.u32 	[%rd134], %r82;
	st.global.u32 	[%rd134+4], %r82;
	st.global.u32 	[%rd134+8], %r82;
	st.global.u32 	[%rd134+12], %r82;
	st.global.u32 	[%rd134+16], %r82;
	st.global.u32 	[%rd134+20], %r82;
	st.global.u32 	[%rd134+24], %r82;
	st.global.u32 	[%rd134+28], %r82;
	st.global.u32 	[%rd134+32], %r82;
	st.global.u32 	[%rd134+36], %r82;
	st.global.u32 	[%rd134+40], %r82;
	st.global.u32 	[%rd134+44], %r82;
	st.global.u32 	[%rd134+48], %r82;
	st.global.u32 	[%rd134+52], %r82;
	st.global.u32 	[%rd134+56], %r82;
	st.global.u32 	[%rd134+60], %r82;
	add.s32 	%r161, %r159, 16;
	add.s32 	%r83, %r159, 14;
	setp.ne.s32 	%p4, %r83, %r6;
	mov.u32 	%r159, %r161;
	@%p4 bra 	$L__BB22_4;
$L__BB22_5:
	setp.eq.s32 	%p5, %r5, 0;
	@%p5 bra 	$L__BB22_14;
	and.b32  	%r10, %r4, 7;
	setp.lt.u32 	%p6, %r5, 8;
	@%p6 bra 	$L__BB22_8;
	mul.wide.u32 	%rd135, %r161, 4;
	add.s64 	%rd136, %rd7, %rd135;
	mov.b32 	%r84, 0;
	st.global.u32 	[%rd136], %r84;
	st.global.u32 	[%rd136+4], %r84;
	st.global.u32 	[%rd136+8], %r84;
	st.global.u32 	[%rd136+12], %r84;
	st.global.u32 	[%rd136+16], %r84;
	st.global.u32 	[%rd136+20], %r84;
	st.global.u32 	[%rd136+24], %r84;
	st.global.u32 	[%rd136+28], %r84;
	add.s32 	%r161, %r161, 8;
$L__BB22_8:
	setp.eq.s32 	%p7, %r10, 0;
	@%p7 bra 	$L__BB22_14;
	and.b32  	%r13, %r4, 3;
	setp.lt.u32 	%p8, %r10, 4;
	@%p8 bra 	$L__BB22_11;
	mul.wide.u32 	%rd137, %r161, 4;
	add.s64 	%rd138, %rd7, %rd137;
	mov.b32 	%r85, 0;
	st.global.u32 	[%rd138], %r85;
	st.global.u32 	[%rd138+4], %r85;
	st.global.u32 	[%rd138+8], %r85;
	st.global.u32 	[%rd138+12], %r85;
	add.s32 	%r161, %r161, 4;
$L__BB22_11:
	setp.eq.s32 	%p9, %r13, 0;
	@%p9 bra 	$L__BB22_14;
	mov.b32 	%r164, 0;
$L__BB22_13:
	.pragma "nounroll";
	mul.wide.u32 	%rd139, %r161, 4;
	add.s64 	%rd140, %rd7, %rd139;
	mov.b32 	%r87, 0;
	st.global.u32 	[%rd140], %r87;
	add.s32 	%r161, %r161, 1;
	add.s32 	%r164, %r164, 1;
	setp.ne.s32 	%p10, %r164, %r13;
	@%p10 bra 	$L__BB22_13;
$L__BB22_14:
	setp.gt.u64 	%p11, %rd8, 4294967295;
	selp.b32 	%r168, 2, 1, %p11;
	setp.lt.u32 	%p12, %r73, 2;
	@%p12 bra 	$L__BB22_100;
	setp.ne.s32 	%p13, %r74, 0;
	@%p13 bra 	$L__BB22_26;
	neg.s32 	%r166, %r73;
	add.s64 	%rd449, %rd3, 8;
	add.s64 	%rd448, %rd4, 8;
$L__BB22_17:
	ld.global.nc.u64 	%rd13, [%rd448];
	ld.global.nc.u64 	%rd14, [%rd449];
	add.s32 	%r165, %r165, 1;
	mul.wide.u32 	%rd403, %r165, 8;
	add.s64 	%rd404, %rd5, %rd403;
	ld.global.nc.u64 	%rd15, [%rd404];
	setp.ne.s32 	%p56, %r168, 0;
	mov.b64 	%rd450, 0;
	@%p56 bra 	$L__BB22_22;
$L__BB22_18:
	or.b64  	%rd430, %rd450, %rd13;
	and.b64  	%rd431, %rd430, -4294967296;
	setp.ne.s64 	%p60, %rd431, 0;
	@%p60 bra 	$L__BB22_20;
	cvt.u32.u64 	%r155, %rd13;
	cvt.u32.u64 	%r156, %rd450;
	rem.u32 	%r157, %r156, %r155;
	cvt.u64.u32 	%rd451, %r157;
	bra.uni 	$L__BB22_21;
$L__BB22_20:
	rem.u64 	%rd451, %rd450, %rd13;
$L__BB22_21:
	setp.lt.u64 	%p61, %rd15, %rd451;
	selp.b64 	%rd436, %rd13, 0, %p61;
	sub.s64 	%rd437, %rd15, %rd451;
	add.s64 	%rd434, %rd437, %rd436;
	// begin inline asm
	mul.lo.u64 %rd432, %rd434, %rd14;
	mul.hi.u64 %rd433, %rd434, %rd14;
	// end inline asm
	{ // callseq 80, 0
	.param .align 16 .b8 param0[16];
	st.param.v2.b64 	[param0], {%rd432, %rd433};
	.param .b64 param1;
	st.param.b64 	[param1], %rd13;
	.param .b64 retval0;
	call.uni (retval0), 
	_Z6mod1289uint128_tm, 
	(
	param0, 
	param1
	);
	ld.param.b64 	%rd438, [retval0];
	} // callseq 80
	setp.eq.s64 	%p62, %rd438, 0;
	selp.b32 	%r168, %r168, 0, %p62;
	add.s32 	%r166, %r166, 1;
	add.s64 	%rd449, %rd449, 8;
	add.s64 	%rd448, %rd448, 8;
	setp.eq.s32 	%p63, %r166, -1;
	@%p63 bra 	$L__BB22_100;
	bra.uni 	$L__BB22_17;
$L__BB22_22:
	setp.eq.s32 	%p57, %r168, 1;
	mov.b64 	%rd453, 0;
	mov.u64 	%rd450, %rd453;
	@%p57 bra 	$L__BB22_24;
	ld.global.u32 	%rd409, [%rd7];
	ld.global.nc.u64 	%rd410, [%rd1];
	// begin inline asm
	mul.lo.u64 %rd407, %rd409, %rd410;
	mul.hi.u64 %rd408, %rd409, %rd410;
	// end inline asm
	{ // callseq 77, 0
	.param .align 16 .b8 param0[16];
	st.param.v2.b64 	[param0], {%rd407, %rd408};
	.param .b64 param1;
	st.param.b64 	[param1], %rd13;
	.param .b64 retval0;
	call.uni (retval0), 
	_Z6mod1289uint128_tm, 
	(
	param0, 
	param1
	);
	ld.param.b64 	%rd416, [retval0];
	} // callseq 77
	ld.global.u32 	%rd413, [%rd7+4];
	ld.global.nc.u64 	%rd414, [%rd1+8];
	// begin inline asm
	mul.lo.u64 %rd411, %rd413, %rd414;
	mul.hi.u64 %rd412, %rd413, %rd414;
	// end inline asm
	{ // callseq 78, 0
	.param .align 16 .b8 param0[16];
	st.param.v2.b64 	[param0], {%rd411, %rd412};
	.param .b64 param1;
	st.param.b64 	[param1], %rd13;
	.param .b64 retval0;
	call.uni (retval0), 
	_Z6mod1289uint128_tm, 
	(
	param0, 
	param1
	);
	ld.param.b64 	%rd418, [retval0];
	} // callseq 78
	add.s64 	%rd450, %rd418, %rd416;
	mov.b64 	%rd453, 2;
$L__BB22_24:
	and.b32  	%r154, %r168, 1;
	setp.eq.b32 	%p58, %r154, 1;
	not.pred 	%p59, %p58;
	@%p59 bra 	$L__BB22_18;
	shl.b64 	%rd424, %rd453, 2;
	add.s64 	%rd425, %rd7, %rd424;
	ld.global.u32 	%rd422, [%rd425];
	shl.b64 	%rd426, %rd453, 3;
	add.s64 	%rd427, %rd1, %rd426;
	ld.global.nc.u64 	%rd423, [%rd427];
	// begin inline asm
	mul.lo.u64 %rd420, %rd422, %rd423;
	mul.hi.u64 %rd421, %rd422, %rd423;
	// end inline asm
	{ // callseq 79, 0
	.param .align 16 .b8 param0[16];
	st.param.v2.b64 	[param0], {%rd420, %rd421};
	.param .b64 param1;
	st.param.b64 	[param1], %rd13;
	.param .b64 retval0;
	call.uni (retval0), 
	_Z6mod1289uint128_tm, 
	(
	param0, 
	param1
	);
	ld.param.b64 	%rd428, [retval0];
	} // callseq 79
	add.s64 	%rd450, %rd428, %rd450;
	bra.uni 	$L__BB22_18;
$L__BB22_26:
	and.b32  	%r28, %r74, 7;
	and.b32  	%r29, %r74, 3;
	and.b32  	%r30, %r74, -8;
	and.b32  	%r31, %r74, 1;
	add.s64 	%rd142, %rd129, %rd6;
	add.s64 	%rd27, %rd142, 16;
	mov.b32 	%r169, 1;
$L__BB22_27:
	mul.wide.u32 	%rd144, %r169, 8;
	add.s64 	%rd145, %rd4, %rd144;
	ld.global.nc.u64 	%rd28, [%rd145];
	add.s64 	%rd146, %rd3, %rd144;
	ld.global.nc.u64 	%rd29, [%rd146];
	add.s32 	%r89, %r169, %r165;
	mul.wide.u32 	%rd147, %r89, 8;
	add.s64 	%rd148, %rd5, %rd147;
	ld.global.nc.u64 	%rd30, [%rd148];
	mul.lo.s32 	%r90, %r169, %r74;
	cvt.u64.u32 	%rd31, %r90;
	setp.eq.s32 	%p14, %r168, 0;
	mov.b64 	%rd467, 0;
	@%p14 bra 	$L__BB22_53;
	setp.lt.u32 	%p15, %r168, 8;
	mov.b64 	%rd467, 0;
	mov.b32 	%r173, 0;
	@%p15 bra 	$L__BB22_34;
	and.b32  	%r92, %r168, -8;
	neg.s32 	%r171, %r92;
	shl.b64 	%rd152, %rd31, 3;
	add.s64 	%rd153, %rd1, %rd152;
	add.s64 	%rd455, %rd153, 32;
	mov.b64 	%rd467, 0;
	mov.u64 	%rd456, %rd27;
$L__BB22_30:
	.pragma "nounroll";
	ld.global.u32 	%rd156, [%rd456+-16];
	ld.global.nc.u64 	%rd157, [%rd455+-32];
	// begin inline asm
	mul.lo.u64 %rd154, %rd156, %rd157;
	mul.hi.u64 %rd155, %rd156, %rd157;
	// end inline asm
	{ // callseq 61, 0
	.param .align 16 .b8 param0[16];
	st.param.v2.b64 	[param0], {%rd154, %rd155};
	.param .b64 param1;
	st.param.b64 	[param1], %rd28;
	.param .b64 retval0;
	call.uni (retval0), 
	_Z6mod1289uint128_tm, 
	(
	param0, 
	param1
	);
	ld.param.b64 	%rd186, [retval0];
	} // callseq 61
	add.s64 	%rd188, %rd186, %rd467;
	ld.global.u32 	%rd160, [%rd456+-12];
	ld.global.nc.u64 	%rd161, [%rd455+-24];
	// begin inline asm
	mul.lo.u64 %rd158, %rd160, %rd161;
	mul.hi.u64 %rd159, %rd160, %rd161;
	// end inline asm
	{ // callseq 62, 0
	.param .align 16 .b8 param0[16];
	st.param.v2.b64 	[param0], {%rd158, %rd159};
	.param .b64 param1;
	st.param.b64 	[param1], %rd28;
	.param .b64 retval0;
	call.uni (retval0), 
	_Z6mod1289uint128_tm, 
	(
	param0, 
	param1
	);
	ld.param.b64 	%rd189, [retval0];
	} // callseq 62
	add.s64 	%rd191, %rd189, %rd188;
	ld.global.u32 	%rd164, [%rd456+-8];
	ld.global.nc.u64 	%rd165, [%rd455+-16];
	// begin inline asm
	mul.lo.u64 %rd162, %rd164, %rd165;
	mul.hi.u64 %rd163, %rd164, %rd165;
	// end inline asm
	{ // callseq 63, 0
	.param .align 16 .b8 param0[16];
	st.param.v2.b64 	[param0], {%rd162, %rd163};
	.param .b64 param1;
	st.param.b64 	[param1], %rd28;
	.param .b64 retval0;
	call.uni (retval0), 
	_Z6mod1289uint128_tm, 
	(
	param0, 
	param1
	);
	ld.param.b64 	%rd192, [retval0];
	} // callseq 63
	add.s64 	%rd194, %rd192, %rd191;
	ld.global.u32 	%rd168, [%rd456+-4];
	ld.global.nc.u64 	%rd169, [%rd455+-8];
	// begin inline asm
	mul.lo.u64 %rd166, %rd168, %rd169;
	mul.hi.u64 %rd167, %rd168, %rd169;
	// end inline asm
	{ // callseq 64, 0
	.param .align 16 .b8 param0[16];
	st.param.v2.b64 	[param0], {%rd166, %rd167};
	.param .b64 param1;
	st.param.b64 	[param1], %rd28;
	.param .b64 retval0;
	call.uni (retval0), 
	_Z6mod1289uint128_tm, 
	(
	param0, 
	param1
	);
	ld.param.b64 	%rd195, [retval0];
	} // callseq 64
	add.s64 	%rd197, %rd195, %rd194;
	ld.global.u32 	%rd172, [%rd456];
	ld.global.nc.u64 	%rd173, [%rd455];
	// begin inline asm
	mul.lo.u64 %rd170, %rd172, %rd173;
	mul.hi.u64 %rd171, %rd172, %rd173;
	// end inline asm
	{ // callseq 65, 0
	.param .align 16 .b8 param0[16];
	st.param.v2.b64 	[param0], {%rd170, %rd171};
	.param .b64 param1;
	st.param.b64 	[param1], %rd28;
	.param .b64 retval0;
	call.uni (retval0), 
	_Z6mod1289uint128_tm, 
	(
	param0, 
	param1
	);
	ld.param.b64 	%rd198, [retval0];
	} // callseq 65
	add.s64 	%rd200, %rd198, %rd197;
	ld.global.u32 	%rd176, [%rd456+4];
	ld.global.nc.u64 	%rd177, [%rd455+8];
	// begin inline asm
	mul.lo.u64 %rd174, %rd176, %rd177;
	mul.hi.u64 %rd175, %rd176, %rd177;
	// end inline asm
	{ // callseq 66, 0
	.param .align 16 .b8 param0[16];
	st.param.v2.b64 	[param0], {%rd174, %rd175};
	.param .b64 param1;
	st.param.b64 	[param1], %rd28;
	.param .b64 retval0;
	call.uni (retval0), 
	_Z6mod1289uint128_tm, 
	(
	param0, 
	param1
	);
	ld.param.b64 	%rd201, [retval0];
	} // callseq 66
	add.s64 	%rd203, %rd201, %rd200;
	ld.global.u32 	%rd180, [%rd456+8];
	ld.global.nc.u64 	%rd181, [%rd455+16];
	// begin inline asm
	mul.lo.u64 %rd178, %rd180, %rd181;
	mul.hi.u64 %rd179, %rd180, %rd181;
	// end inline asm
	{ // callseq 67, 0
	.param .align 16 .b8 param0[16];
	st.param.v2.b64 	[param0], {%rd178, %rd179};
	.param .b64 param1;
	st.param.b64 	[param1], %rd28;
	.param .b64 retval0;
	call.uni (retval0), 
	_Z6mod1289uint128_tm, 
	(
	param0, 
	param1
	);
	ld.param.b64 	%rd204, [retval0];
	} // callseq 67
	add.s64 	%rd206, %rd204, %rd203;
	ld.global.u32 	%rd184, [%rd456+12];
	ld.global.nc.u64 	%rd185, [%rd455+24];
	// begin inline asm
	mul.lo.u64 %rd182, %rd184, %rd185;
	mul.hi.u64 %rd183, %rd184, %rd185;
	// end inline asm
	{ // callseq 68, 0
	.param .align 16 .b8 param0[16];
	st.param.v2.b64 	[param0], {%rd182, %rd183};
	.param .b64 param1;
	st.param.b64 	[param1], %rd28;
	.param .b64 retval0;
	call.uni (retval0), 
	_Z6mod1289uint128_tm, 
	(
	param0, 
	param1
	);
	ld.param.b64 	%rd207, [retval0];
	} // callseq 68
	add.s64 	%rd36, %rd207, %rd206;
	or.b64  	%rd209, %rd36, %rd28;
	and.b64  	%rd210, %rd209, -4294967296;
	setp.ne.s64 	%p16, %rd210, 0;
	@%p16 bra 	$L__BB22_32;
	cvt.u32.u64 	%r93, %rd28;
	cvt.u32.u64 	%r94, %rd36;
	rem.u32 	%r95, %r94, %r93;
	cvt.u64.u32 	%rd467, %r95;
	bra.uni 	$L__BB22_33;
$L__BB22_32:
	rem.u64 	%rd467, %rd36, %rd28;
$L__BB22_33:
	and.b32  	%r173, %r168, -8;
	add.s32 	%r171, %r171, 8;
	add.s64 	%rd456, %rd456, 32;
	add.s64 	%rd455, %rd455, 64;
	setp.ne.s32 	%p17, %r171, 0;
	@%p17 bra 	$L__BB22_30;
$L__BB22_34:
	and.b32  	%r41, %r168, 7;
	setp.eq.s32 	%p18, %r41, 0;
	@%p18 bra 	$L__BB22_53;
	setp.lt.u32 	%p19, %r41, 4;
	@%p19 bra 	$L__BB22_37;
	cvt.u64.u32 	%rd228, %r173;
	mul.wide.u32 	%rd229, %r173, 4;
	add.s64 	%rd230, %rd7, %rd229;
	ld.global.u32 	%rd214, [%rd230];
	add.s64 	%rd231, %rd228, %rd31;
	shl.b64 	%rd232, %rd231, 3;
	add.s64 	%rd233, %rd1, %rd232;
	ld.global.nc.u64 	%rd215, [%rd233];
	// begin inline asm
	mul.lo.u64 %rd212, %rd214, %rd215;
	mul.hi.u64 %rd213, %rd214, %rd215;
	// end inline asm
	{ // callseq 69, 0
	.param .align 16 .b8 param0[16];
	st.param.v2.b64 	[param0], {%rd212, %rd213};
	.param .b64 param1;
	st.param.b64 	[param1], %rd28;
	.param .b64 retval0;
	call.uni (retval0), 
	_Z6mod1289uint128_tm, 
	(
	param0, 
	param1
	);
	ld.param.b64 	%rd234, [retval0];
	} // callseq 69
	add.s64 	%rd236, %rd234, %rd467;
	ld.global.u32 	%rd218, [%rd230+4];
	ld.global.nc.u64 	%rd219, [%rd233+8];
	// begin inline asm
	mul.lo.u64 %rd216, %rd218, %rd219;
	mul.hi.u64 %rd217, %rd218, %rd219;
	// end inline asm
	{ // callseq 70, 0
	.param .align 16 .b8 param0[16];
	st.param.v2.b64 	[param0], {%rd216, %rd217};
	.param .b64 param1;
	st.param.b64 	[param1], %rd28;
	.param .b64 retval0;
	call.uni (retval0), 
	_Z6mod1289uint128_tm, 
	(
	param0, 
	param1
	);
	ld.param.b64 	%rd237, [retval0];
	} // callseq 70
	add.s64 	%rd239, %rd237, %rd236;
	ld.global.u32 	%rd222, [%rd230+8];
	ld.global.nc.u64 	%rd223, [%rd233+16];
	// begin inline asm
	mul.lo.u64 %rd220, %rd222, %rd223;
	mul.hi.u64 %rd221, %rd222, %rd223;
	// end inline asm
	{ // callseq 71, 0
	.param .align 16 .b8 param0[16];
	st.param.v2.b64 	[param0], {%rd220, %rd221};
	.param .b64 param1;
	st.param.b64 	[param1], %rd28;
	.param .b64 retval0;
	call.uni (retval0), 
	_Z6mod1289uint128_tm, 
	(
	param0, 
	param1
	);
	ld.param.b64 	%rd240, [retval0];
	} // callseq 71
	add.s64 	%rd242, %rd240, %rd239;
	ld.global.u32 	%rd226, [%rd230+12];
	ld.global.nc.u64 	%rd227, [%rd233+24];
	// begin inline asm
	mul.lo.u64 %rd224, %rd226, %rd227;
	mul.hi.u64 %rd225, %rd226, %rd227;
	// end inline asm
	{ // callseq 72, 0
	.param .align 16 .b8 param0[16];
	st.param.v2.b64 	[param0], {%rd224, %rd225};
	.param .b64 param1;
	st.param.b64 	[param1], %rd28;
	.param .b64 retval0;
	call.uni (retval0), 
	_Z6mod1289uint128_tm, 
	(
	param0, 
	param1
	);
	ld.param.b64 	%rd243, [retval0];
	} // callseq 72
	add.s64 	%rd467, %rd243, %rd242;
	add.s32 	%r173, %r173, 4;
$L__BB22_37:
	and.b32  	%r44, %r168, 3;
	setp.eq.s32 	%p20, %r44, 0;
	@%p20 bra 	$L__BB22_53;
	setp.eq.s32 	%p21, %r44, 1;
	@%p21 bra 	$L__BB22_48;
	cvt.u64.u32 	%rd250, %r173;
	mul.wide.u32 	%rd251, %r173, 4;
	add.s64 	%rd47, %rd7, %rd251;
	ld.global.u32 	%rd248, [%rd47];
	add.s64 	%rd252, %rd250, %rd31;
	shl.b64 	%rd253, %rd252, 3;
	add.s64 	%rd48, %rd1, %rd253;
	ld.global.nc.u64 	%rd249, [%rd48];
	// begin inline asm
	mul.lo.u64 %rd246, %rd248, %rd249;
	mul.hi.u64 %rd247, %rd248, %rd249;
	// end inline asm
	{ // callseq 73, 0
	.param .align 16 .b8 param0[16];
	st.param.v2.b64 	[param0], {%rd246, %rd247};
	.param .b64 param1;
	st.param.b64 	[param1], %rd28;
	.param .b64 retval0;
	call.uni (retval0), 
	_Z6mod1289uint128_tm, 
	(
	param0, 
	param1
	);
	ld.param.b64 	%rd254, [retval0];
	} // callseq 73
	add.s64 	%rd463, %rd254, %rd467;
	and.b32  	%r96, %r173, 7;
	setp.ne.s32 	%p22, %r96, 7;
	@%p22 bra 	$L__BB22_43;
	or.b64  	%rd256, %rd463, %rd28;
	and.b64  	%rd257, %rd256, -4294967296;
	setp.ne.s64 	%p23, %rd257, 0;
	@%p23 bra 	$L__BB22_42;
	cvt.u32.u64 	%r97, %rd28;
	cvt.u32.u64 	%r98, %rd463;
	rem.u32 	%r99, %r98, %r97;
	cvt.u64.u32 	%rd463, %r99;
	bra.uni 	$L__BB22_43;
$L__BB22_42:
	rem.u64 	%rd463, %rd463, %rd28;
$L__BB22_43:
	add.s32 	%r100, %r173, 1;
	ld.global.u32 	%rd260, [%rd47+4];
	ld.global.nc.u64 	%rd261, [%rd48+8];
	// begin inline asm
	mul.lo.u64 %rd258, %rd260, %rd261;
	mul.hi.u64 %rd259, %rd260, %rd261;
	// end inline asm
	{ // callseq 74, 0
	.param .align 16 .b8 param0[16];
	st.param.v2.b64 	[param0], {%rd258, %rd259};
	.param .b64 param1;
	st.param.b64 	[param1], %rd28;
	.param .b64 retval0;
	call.uni (retval0), 
	_Z6mod1289uint128_tm, 
	(
	param0, 
	param1
	);
	ld.param.b64 	%rd262, [retval0];
	} // callseq 74
	add.s64 	%rd467, %rd262, %rd463;
	and.b32  	%r101, %r100, 7;
	setp.ne.s32 	%p24, %r101, 7;
	@%p24 bra 	$L__BB22_47;
	or.b64  	%rd264, %rd467, %rd28;
	and.b64  	%rd265, %rd264, -4294967296;
	setp.ne.s64 	%p25, %rd265, 0;
	@%p25 bra 	$L__BB22_46;
	cvt.u32.u64 	%r102, %rd28;
	cvt.u32.u64 	%r103, %rd467;
	rem.u32 	%r104, %r103, %r102;
	cvt.u64.u32 	%rd467, %r104;
	bra.uni 	$L__BB22_47;
$L__BB22_46:
	rem.u64 	%rd467, %rd467, %rd28;
$L__BB22_47:
	add.s32 	%r173, %r173, 2;
$L__BB22_48:
	and.b32  	%r105, %r168, 1;
	setp.eq.b32 	%p26, %r105, 1;
	not.pred 	%p27, %p26;
	@%p27 bra 	$L__BB22_53;
	cvt.u64.u32 	%rd270, %r173;
	mul.wide.u32 	%rd271, %r173, 4;
	add.s64 	%rd272, %rd7, %rd271;
	ld.global.u32 	%rd268, [%rd272];
	add.s64 	%rd273, %rd270, %rd31;
	shl.b64 	%rd274, %rd273, 3;
	add.s64 	%rd275, %rd1, %rd274;
	ld.global.nc.u64 	%rd269, [%rd275];
	// begin inline asm
	mul.lo.u64 %rd266, %rd268, %rd269;
	mul.hi.u64 %rd267, %rd268, %rd269;
	// end inline asm
	{ // callseq 75, 0
	.param .align 16 .b8 param0[16];
	st.param.v2.b64 	[param0], {%rd266, %rd267};
	.param .b64 param1;
	st.param.b64 	[param1], %rd28;
	.param .b64 retval0;
	call.uni (retval0), 
	_Z6mod1289uint128_tm, 
	(
	param0, 
	param1
	);
	ld.param.b64 	%rd276, [retval0];
	} // callseq 75
	add.s64 	%rd467, %rd276, %rd467;
	and.b32  	%r106, %r173, 7;
	setp.ne.s32 	%p28, %r106, 7;
	@%p28 bra 	$L__BB22_53;
	or.b64  	%rd278, %rd467, %rd28;
	and.b64  	%rd279, %rd278, -4294967296;
	setp.ne.s64 	%p29, %rd279, 0;
	@%p29 bra 	$L__BB22_52;
	cvt.u32.u64 	%r107, %rd28;
	cvt.u32.u64 	%r108, %rd467;
	rem.u32 	%r109, %r108, %r107;
	cvt.u64.u32 	%rd467, %r109;
	bra.uni 	$L__BB22_53;
$L__BB22_52:
	rem.u64 	%rd467, %rd467, %rd28;
$L__BB22_53:
	or.b64  	%rd280, %rd467, %rd28;
	and.b64  	%rd281, %rd280, -4294967296;
	setp.ne.s64 	%p30, %rd281, 0;
	@%p30 bra 	$L__BB22_55;
	cvt.u32.u64 	%r110, %rd28;
	cvt.u32.u64 	%r111, %rd467;
	rem.u32 	%r112, %r111, %r110;
	cvt.u64.u32 	%rd468, %r112;
	bra.uni 	$L__BB22_56;
$L__BB22_55:
	rem.u64 	%rd468, %rd467, %rd28;
$L__BB22_56:
	setp.lt.u64 	%p31, %rd30, %rd468;
	selp.b64 	%rd286, %rd28, 0, %p31;
	sub.s64 	%rd287, %rd30, %rd468;
	add.s64 	%rd284, %rd287, %rd286;
	// begin inline asm
	mul.lo.u64 %rd282, %rd284, %rd29;
	mul.hi.u64 %rd283, %rd284, %rd29;
	// end inline asm
	{ // callseq 76, 0
	.param .align 16 .b8 param0[16];
	st.param.v2.b64 	[param0], {%rd282, %rd283};
	.param .b64 param1;
	st.param.b64 	[param1], %rd28;
	.param .b64 retval0;
	call.uni (retval0), 
	_Z6mod1289uint128_tm, 
	(
	param0, 
	param1
	);
	ld.param.b64 	%rd288, [retval0];
	} // callseq 76
	setp.eq.s64 	%p32, %rd288, 0;
	@%p32 bra 	$L__BB22_99;
	ld.param.u64 	%rd446, [crt_reconstruct_full_64_param_5];
	ld.param.u64 	%rd445, [crt_reconstruct_full_64_param_4];
	setp.lt.u32 	%p33, %r74, 8;
	cvta.to.global.u64 	%rd290, %rd445;
	mul.wide.u32 	%rd291, %r169, 4;
	add.s64 	%rd292, %rd290, %rd291;
	ld.global.nc.u32 	%r47, [%rd292];
	cvta.to.global.u64 	%rd293, %rd446;
	add.s64 	%rd294, %rd293, %rd291;
	ld.global.nc.u32 	%r48, [%rd294];
	shr.u64 	%rd67, %rd288, 32;
	and.b64  	%rd68, %rd288, 4294967295;
	mov.b64 	%rd478, 0;
	mov.b32 	%r177, 0;
	@%p33 bra 	$L__BB22_76;
	mov.b64 	%rd478, 0;
	mov.b32 	%r175, 0;
$L__BB22_59:
	.pragma "nounroll";
	setp.ge.u32 	%p34, %r175, %r48;
	mov.b64 	%rd470, 0;
	@%p34 bra 	$L__BB22_61;
	add.s32 	%r115, %r175, %r47;
	mul.wide.u32 	%rd297, %r115, 4;
	add.s64 	%rd298, %rd2, %rd297;
	ld.global.nc.u32 	%r116, [%rd298];
	cvt.u64.u32 	%rd470, %r116;
$L__BB22_61:
	mul.wide.u32 	%rd300, %r175, 4;
	add.s64 	%rd72, %rd7, %rd300;
	ld.global.u32 	%rd301, [%rd72];
	mad.lo.s64 	%rd302, %rd470, %rd68, %rd478;
	add.s64 	%rd303, %rd302, %rd301;
	st.global.u32 	[%rd72], %rd303;
	shr.u64 	%rd304, %rd303, 32;
	mad.lo.s64 	%rd73, %rd470, %rd67, %rd304;
	add.s32 	%r50, %r175, 1;
	setp.ge.u32 	%p35, %r50, %r48;
	mov.b64 	%rd471, 0;
	@%p35 bra 	$L__BB22_63;
	add.s32 	%r117, %r50, %r47;
	mul.wide.u32 	%rd305, %r117, 4;
	add.s64 	%rd306, %rd2, %rd305;
	ld.global.nc.u32 	%r118, [%rd306];
	cvt.u64.u32 	%rd471, %r118;
$L__BB22_63:
	ld.global.u32 	%rd308, [%rd72+4];
	mad.lo.s64 	%rd309, %rd471, %rd68, %rd73;
	add.s64 	%rd310, %rd309, %rd308;
	st.global.u32 	[%rd72+4], %rd310;
	shr.u64 	%rd311, %rd310, 32;
	mad.lo.s64 	%rd76, %rd471, %rd67, %rd311;
	add.s32 	%r51, %r175, 2;
	setp.ge.u32 	%p36, %r51, %r48;
	mov.b64 	%rd472, 0;
	@%p36 bra 	$L__BB22_65;
	add.s32 	%r119, %r51, %r47;
	mul.wide.u32 	%rd312, %r119, 4;
	add.s64 	%rd313, %rd2, %rd312;
	ld.global.nc.u32 	%r120, [%rd313];
	cvt.u64.u32 	%rd472, %r120;
$L__BB22_65:
	ld.global.u32 	%rd315, [%rd72+8];
	mad.lo.s64 	%rd316, %rd472, %rd68, %rd76;
	add.s64 	%rd317, %rd316, %rd315;
	st.global.u32 	[%rd72+8], %rd317;
	shr.u64 	%rd318, %rd317, 32;
	mad.lo.s64 	%rd79, %rd472, %rd67, %rd318;
	add.s32 	%r52, %r175, 3;
	setp.ge.u32 	%p37, %r52, %r48;
	mov.b64 	%rd473, 0;
	@%p37 bra 	$L__BB22_67;
	add.s32 	%r121, %r52, %r47;
	mul.wide.u32 	%rd319, %r121, 4;
	add.s64 	%rd320, %rd2, %rd319;
	ld.global.nc.u32 	%r122, [%rd320];
	cvt.u64.u32 	%rd473, %r122;
$L__BB22_67:
	ld.global.u32 	%rd322, [%rd72+12];
	mad.lo.s64 	%rd323, %rd473, %rd68, %rd79;
	add.s64 	%rd324, %rd323, %rd322;
	st.global.u32 	[%rd72+12], %rd324;
	shr.u64 	%rd325, %rd324, 32;
	mad.lo.s64 	%rd82, %rd473, %rd67, %rd325;
	add.s32 	%r53, %r175, 4;
	setp.ge.u32 	%p38, %r53, %r48;
	mov.b64 	%rd474, 0;
	@%p38 bra 	$L__BB22_69;
	add.s32 	%r123, %r53, %r47;
	mul.wide.u32 	%rd326, %r123, 4;
	add.s64 	%rd327, %rd2, %rd326;
	ld.global.nc.u32 	%r124, [%rd327];
	cvt.u64.u32 	%rd474, %r124;
$L__BB22_69:
	ld.global.u32 	%rd329, [%rd72+16];
	mad.lo.s64 	%rd330, %rd474, %rd68, %rd82;
	add.s64 	%rd331, %rd330, %rd329;
	st.global.u32 	[%rd72+16], %rd331;
	shr.u64 	%rd332, %rd331, 32;
	mad.lo.s64 	%rd85, %rd474, %rd67, %rd332;
	add.s32 	%r54, %r175, 5;
	setp.ge.u32 	%p39, %r54, %r48;
	mov.b64 	%rd475, 0;
	@%p39 bra 	$L__BB22_71;
	add.s32 	%r125, %r54, %r47;
	mul.wide.u32 	%rd333, %r125, 4;
	add.s64 	%rd334, %rd2, %rd333;
	ld.global.nc.u32 	%r126, [%rd334];
	cvt.u64.u32 	%rd475, %r126;
$L__BB22_71:
	ld.global.u32 	%rd336, [%rd72+20];
	mad.lo.s64 	%rd337, %rd475, %rd68, %rd85;
	add.s64 	%rd338, %rd337, %rd336;
	st.global.u32 	[%rd72+20], %rd338;
	shr.u64 	%rd339, %rd338, 32;
	mad.lo.s64 	%rd88, %rd475, %rd67, %rd339;
	add.s32 	%r55, %r175, 6;
	setp.ge.u32 	%p40, %r55, %r48;
	mov.b64 	%rd476, 0;
	@%p40 bra 	$L__BB22_73;
	add.s32 	%r127, %r55, %r47;
	mul.wide.u32 	%rd340, %r127, 4;
	add.s64 	%rd341, %rd2, %rd340;
	ld.global.nc.u32 	%r128, [%rd341];
	cvt.u64.u32 	%rd476, %r128;
$L__BB22_73:
	ld.global.u32 	%rd343, [%rd72+24];
	mad.lo.s64 	%rd344, %rd476, %rd68, %rd88;
	add.s64 	%rd345, %rd344, %rd343;
	st.global.u32 	[%rd72+24], %rd345;
	shr.u64 	%rd346, %rd345, 32;
	mad.lo.s64 	%rd91, %rd476, %rd67, %rd346;
	add.s32 	%r56, %r175, 7;
	setp.ge.u32 	%p41, %r56, %r48;
	mov.b64 	%rd477, 0;
	@%p41 bra 	$L__BB22_75;
	add.s32 	%r129, %r56, %r47;
	mul.wide.u32 	%rd347, %r129, 4;
	add.s64 	%rd348, %rd2, %rd347;
	ld.global.nc.u32 	%r130, [%rd348];
	cvt.u64.u32 	%rd477, %r130;
$L__BB22_75:
	ld.global.u32 	%rd349, [%rd72+28];
	mad.lo.s64 	%rd350, %rd477, %rd68, %rd91;
	add.s64 	%rd351, %rd350, %rd349;
	st.global.u32 	[%rd72+28], %rd351;
	shr.u64 	%rd352, %rd351, 32;
	mad.lo.s64 	%rd478, %rd477, %rd67, %rd352;
	add.s32 	%r175, %r175, 8;
	setp.ne.s32 	%p42, %r175, %r30;
	mov.u32 	%r177, %r30;
	@%p42 bra 	$L__BB22_59;
$L__BB22_76:
	setp.eq.s32 	%p43, %r28, 0;
	@%p43 bra 	$L__BB22_98;
	add.s32 	%r131, %r28, -1;
	setp.lt.u32 	%p44, %r131, 3;
	@%p44 bra 	$L__BB22_87;
	setp.ge.u32 	%p45, %r177, %r48;
	mov.b64 	%rd479, 0;
	@%p45 bra 	$L__BB22_80;
	add.s32 	%r132, %r177, %r47;
	mul.wide.u32 	%rd354, %r132, 4;
	add.s64 	%rd355, %rd2, %rd354;
	ld.global.nc.u32 	%r133, [%rd355];
	cvt.u64.u32 	%rd479, %r133;
$L__BB22_80:
	mul.wide.u32 	%rd357, %r177, 4;
	add.s64 	%rd98, %rd7, %rd357;
	ld.global.u32 	%rd358, [%rd98];
	mad.lo.s64 	%rd359, %rd479, %rd68, %rd478;
	add.s64 	%rd360, %rd359, %rd358;
	st.global.u32 	[%rd98], %rd360;
	shr.u64 	%rd361, %rd360, 32;
	mad.lo.s64 	%rd99, %rd479, %rd67, %rd361;
	add.s32 	%r59, %r177, 1;
	setp.ge.u32 	%p46, %r59, %r48;
	mov.b64 	%rd480, 0;
	@%p46 bra 	$L__BB22_82;
	add.s32 	%r134, %r59, %r47;
	mul.wide.u32 	%rd362, %r134, 4;
	add.s64 	%rd363, %rd2, %rd362;
	ld.global.nc.u32 	%r135, [%rd363];
	cvt.u64.u32 	%rd480, %r135;
$L__BB22_82:
	ld.global.u32 	%rd365, [%rd98+4];
	mad.lo.s64 	%rd366, %rd480, %rd68, %rd99;
	add.s64 	%rd367, %rd366, %rd365;
	st.global.u32 	[%rd98+4], %rd367;
	shr.u64 	%rd368, %rd367, 32;
	mad.lo.s64 	%rd102, %rd480, %rd67, %rd368;
	add.s32 	%r60, %r177, 2;
	setp.ge.u32 	%p47, %r60, %r48;
	mov.b64 	%rd481, 0;
	@%p47 bra 	$L__BB22_84;
	add.s32 	%r136, %r60, %r47;
	mul.wide.u32 	%rd369, %r136, 4;
	add.s64 	%rd370, %rd2, %rd369;
	ld.global.nc.u32 	%r137, [%rd370];
	cvt.u64.u32 	%rd481, %r137;
$L__BB22_84:
	ld.global.u32 	%rd372, [%rd98+8];
	mad.lo.s64 	%rd373, %rd481, %rd68, %rd102;
	add.s64 	%rd374, %rd373, %rd372;
	st.global.u32 	[%rd98+8], %rd374;
	shr.u64 	%rd375, %rd374, 32;
	mad.lo.s64 	%rd105, %rd481, %rd67, %rd375;
	add.s32 	%r61, %r177, 3;
	setp.ge.u32 	%p48, %r61, %r48;
	mov.b64 	%rd482, 0;
	@%p48 bra 	$L__BB22_86;
	add.s32 	%r138, %r61, %r47;
	mul.wide.u32 	%rd376, %r138, 4;
	add.s64 	%rd377, %rd2, %rd376;
	ld.global.nc.u32 	%r139, [%rd377];
	cvt.u64.u32 	%rd482, %r139;
$L__BB22_86:
	ld.global.u32 	%rd378, [%rd98+12];
	mad.lo.s64 	%rd379, %rd482, %rd68, %rd105;
	add.s64 	%rd380, %rd379, %rd378;
	st.global.u32 	[%rd98+12], %rd380;
	shr.u64 	%rd381, %rd380, 32;
	mad.lo.s64 	%rd478, %rd482, %rd67, %rd381;
	add.s32 	%r177, %r177, 4;
$L__BB22_87:
	setp.eq.s32 	%p49, %r29, 0;
	@%p49 bra 	$L__BB22_98;
	setp.eq.s32 	%p50, %r29, 1;
	@%p50 bra 	$L__BB22_94;
	setp.ge.u32 	%p51, %r177, %r48;
	mov.b64 	%rd484, 0;
	@%p51 bra 	$L__BB22_91;
	add.s32 	%r140, %r177, %r47;
	mul.wide.u32 	%rd383, %r140, 4;
	add.s64 	%rd384, %rd2, %rd383;
	ld.global.nc.u32 	%r141, [%rd384];
	cvt.u64.u32 	%rd484, %r141;
$L__BB22_91:
	mul.wide.u32 	%rd386, %r177, 4;
	add.s64 	%rd112, %rd7, %rd386;
	ld.global.u32 	%rd387, [%rd112];
	mad.lo.s64 	%rd388, %rd484, %rd68, %rd478;
	add.s64 	%rd389, %rd388, %rd387;
	st.global.u32 	[%rd112], %rd389;
	shr.u64 	%rd390, %rd389, 32;
	mad.lo.s64 	%rd113, %rd484, %rd67, %rd390;
	add.s32 	%r64, %r177, 1;
	setp.ge.u32 	%p52, %r64, %r48;
	mov.b64 	%rd485, 0;
	@%p52 bra 	$L__BB22_93;
	add.s32 	%r142, %r64, %r47;
	mul.wide.u32 	%rd391, %r142, 4;
	add.s64 	%rd392, %rd2, %rd391;
	ld.global.nc.u32 	%r143, [%rd392];
	cvt.u64.u32 	%rd485, %r143;
$L__BB22_93:
	ld.global.u32 	%rd393, [%rd112+4];
	mad.lo.s64 	%rd394, %rd485, %rd68, %rd113;
	add.s64 	%rd395, %rd394, %rd393;
	st.global.u32 	[%rd112+4], %rd395;
	shr.u64 	%rd396, %rd395, 32;
	mad.lo.s64 	%rd478, %rd485, %rd67, %rd396;
	add.s32 	%r177, %r177, 2;
$L__BB22_94:
	setp.eq.s32 	%p53, %r31, 0;
	@%p53 bra 	$L__BB22_98;
	setp.ge.u32 	%p54, %r177, %r48;
	mov.b64 	%rd487, 0;
	@%p54 bra 	$L__BB22_97;
	add.s32 	%r144, %r177, %r47;
	mul.wide.u32 	%rd398, %r144, 4;
	add.s64 	%rd399, %rd2, %rd398;
	ld.global.nc.u32 	%r145, [%rd399];
	cvt.u64.u32 	%rd487, %r145;
$L__BB22_97:
	mul.wide.u32 	%rd400, %r177, 4;
	add.s64 	%rd401, %rd7, %rd400;
	ld.global.u32 	%r146, [%rd401];
	cvt.u32.u64 	%r147, %rd478;
	cvt.u32.u64 	%r148, %rd288;
	cvt.u32.u64 	%r149, %rd487;
	mad.lo.s32 	%r150, %r149, %r148, %r147;
	add.s32 	%r151, %r146, %r150;
	st.global.u32 	[%rd401], %r151;
$L__BB22_98:
	add.s32 	%r152, %r48, 2;
	max.u32 	%r153, %r152, %r168;
	min.u32 	%r168, %r153, %r74;
$L__BB22_99:
	add.s32 	%r169, %r169, 1;
	setp.eq.s32 	%p55, %r169, %r73;
	@%p55 bra 	$L__BB22_100;
	bra.uni 	$L__BB22_27;
$L__BB22_100:
	setp.ne.s32 	%p64, %r168, 0;
	selp.u32 	%r33, 1, 0, %p64;
$L__BB22_101:
	mov.u32 	%r70, %r168;
	setp.lt.u32 	%p65, %r70, 2;
	mov.u32 	%r181, %r33;
	@%p65 bra 	$L__BB22_103;
	add.s32 	%r168, %r70, -1;
	mul.wide.u32 	%rd440, %r168, 4;
	add.s64 	%rd441, %rd7, %rd440;
	ld.global.u32 	%r158, [%rd441];
	setp.eq.s32 	%p66, %r158, 0;
	mov.u32 	%r181, %r70;
	@%p66 bra 	$L__BB22_101;
$L__BB22_103:
	ld.param.u64 	%rd447, [crt_reconstruct_full_64_param_8];
	cvta.to.global.u64 	%rd442, %rd447;
	mul.wide.u32 	%rd443, %r1, 4;
	add.s64 	%rd444, %rd442, %rd443;
	st.global.u32 	[%rd444], %r181;
$L__BB22_104:
	ret;

}
	// .globl	crt_to_signed_64
.visible .entry crt_to_signed_64(
	.param .u64 .ptr .align 1 crt_to_signed_64_param_0,
	.param .u64 .ptr .align 1 crt_to_signed_64_param_1,
	.param .u64 .ptr .align 1 crt_to_signed_64_param_2,
	.param .u64 .ptr .align 1 crt_to_signed_64_param_3,
	.param .u32 crt_to_signed_64_param_4,
	.param .u32 crt_to_signed_64_param_5,
	.param .u32 crt_to_signed_64_param_6,
	.param .u32 crt_to_signed_64_param_7
)
{
	.reg .pred 	%p<47>;
	.reg .b32 	%r<65>;
	.reg .b64 	%rd<171>;

	ld.param.u64 	%rd64, [crt_to_signed_64_param_0];
	ld.param.u64 	%rd65, [crt_to_signed_64_param_1];
	ld.param.u64 	%rd66, [crt_to_signed_64_param_2];
	ld.param.u64 	%rd67, [crt_to_signed_64_param_3];
	ld.param.u32 	%r30, [crt_to_signed_64_param_4];
	ld.param.u32 	%r27, [crt_to_signed_64_param_5];
	ld.param.u32 	%r28, [crt_to_signed_64_param_6];
	ld.param.u32 	%r29, [crt_to_signed_64_param_7];
	cvta.to.global.u64 	%rd1, %rd66;
	cvta.to.global.u64 	%rd2, %rd67;
	mov.u32 	%r31, %ctaid.x;
	mov.u32 	%r32, %ntid.x;
	mov.u32 	%r33, %tid.x;
	mad.lo.s32 	%r1, %r31, %r32, %r33;
	setp.ge.u32 	%p1, %r1, %r30;
	@%p1 bra 	$L__BB23_50;
	cvta.to.global.u64 	%rd3, %rd64;
	mul.lo.s32 	%r2, %r27, %r1;
	mul.wide.u32 	%rd68, %r2, 4;
	add.s64 	%rd4, %rd3, %rd68;
	mov.u32 	%r59, %r27;
$L__BB23_2:
	setp.le.s32 	%p2, %r59, %r28;
	@%p2 bra 	$L__BB23_4;
	add.s32 	%r4, %r59, -1;
	mul.wide.s32 	%rd74, %r59, 4;
	add.s64 	%rd75, %rd4, %rd74;
	ld.global.u32 	%r35, [%rd75+-4];
	setp.eq.s32 	%p8, %r35, 0;
	mov.u32 	%r59, %r4;
	@%p8 bra 	$L__BB23_2;
	bra.uni 	$L__BB23_8;
$L__BB23_4:
	min.u32 	%r60, %r27, %r28;
	setp.lt.s32 	%p3, %r60, 1;
	@%p3 bra 	$L__BB23_51;
	cvta.to.global.u64 	%rd5, %rd65;
$L__BB23_6:
	add.s32 	%r7, %r60, -1;
	mul.wide.u32 	%rd69, %r7, 4;
	add.s64 	%rd70, %rd4, %rd69;
	ld.global.u32 	%r8, [%rd70];
	add.s64 	%rd71, %rd5, %rd69;
	ld.global.nc.u32 	%r9, [%rd71];
	setp.gt.u32 	%p4, %r60, 1;
	setp.eq.s32 	%p5, %r8, %r9;
	and.pred  	%p6, %p4, %p5;
	mov.u32 	%r60, %r7;
	@%p6 bra 	$L__BB23_6;
	setp.le.u32 	%p7, %r8, %r9;
	@%p7 bra 	$L__BB23_51;
$L__BB23_8:
	mul.wide.u32 	%rd76, %r1, 4;
	add.s64 	%rd77, %rd2, %rd76;
	mov.b32 	%r36, 1;
	st.global.u32 	[%rd77], %r36;
	setp.eq.s32 	%p9, %r27, 0;
	@%p9 bra 	$L__BB23_50;
	and.b32  	%r10, %r27, 7;
	setp.lt.u32 	%p10, %r27, 8;
	mov.b64 	%rd161, 0;
	mov.b32 	%r63, 0;
	@%p10 bra 	$L__BB23_28;
	and.b32  	%r63, %r27, -8;
	add.s64 	%rd151, %rd1, 16;
	add.s64 	%rd81, %rd68, %rd3;
	add.s64 	%rd150, %rd81, 16;
	mov.b64 	%rd161, 0;
	mov.b32 	%r61, 0;
$L__BB23_11:
	.pragma "nounroll";
	setp.ge.u32 	%p11, %r61, %r29;
	mov.b64 	%rd153, 0;
	@%p11 bra 	$L__BB23_13;
	ld.global.nc.u32 	%r39, [%rd151+-16];
	cvt.u64.u32 	%rd153, %r39;
$L__BB23_13:
	ld.global.u32 	%rd84, [%rd150+-16];
	add.s64 	%rd85, %rd161, %rd84;
	setp.lt.u64 	%p12, %rd153, %rd85;
	selp.u64 	%rd13, 1, 0, %p12;
	sub.s64 	%rd86, %rd153, %rd85;
	st.global.u32 	[%rd150+-16], %rd86;
	add.s32 	%r13, %r61, 1;
	setp.ge.u32 	%p13, %r13, %r29;
	mov.b64 	%rd154, 0;
	@%p13 bra 	$L__BB23_15;
	ld.global.nc.u32 	%r40, [%rd151+-12];
	cvt.u64.u32 	%rd154, %r40;
$L__BB23_15:
	ld.global.u32 	%rd88, [%rd150+-12];
	add.s64 	%rd89, %rd13, %rd88;
	setp.lt.u64 	%p14, %rd154, %rd89;
	selp.u64 	%rd16, 1, 0, %p14;
	sub.s64 	%rd90, %rd154, %rd89;
	st.global.u32 	[%rd150+-12], %rd90;
	add.s32 	%r14, %r13, 1;
	setp.ge.u32 	%p15, %r14, %r29;
	mov.b64 	%rd155, 0;
	@%p15 bra 	$L__BB23_17;
	ld.global.nc.u32 	%r41, [%rd151+-8];
	cvt.u64.u32 	%rd155, %r41;
$L__BB23_17:
	ld.global.u32 	%rd92, [%rd150+-8];
	add.s64 	%rd93, %rd16, %rd92;
	setp.lt.u64 	%p16, %rd155, %rd93;
	selp.u64 	%rd19, 1, 0, %p16;
	sub.s64 	%rd94, %rd155, %rd93;
	st.global.u32 	[%rd150+-8], %rd94;
	add.s32 	%r15, %r14, 1;
	setp.ge.u32 	%p17, %r15, %r29;
	mov.b64 	%rd156, 0;
	@%p17 bra 	$L__BB23_19;
	ld.global.nc.u32 	%r42, [%rd151+-4];
	cvt.u64.u32 	%rd156, %r42;
$L__BB23_19:
	ld.global.u32 	%rd96, [%rd150+-4];
	add.s64 	%rd97, %rd19, %rd96;
	setp.lt.u64 	%p18, %rd156, %rd97;
	selp.u64 	%rd22, 1, 0, %p18;
	sub.s64 	%rd98, %rd156, %rd97;
	st.global.u32 	[%rd150+-4], %rd98;
	add.s32 	%r16, %r15, 1;
	setp.ge.u32 	%p19, %r16, %r29;
	mov.b64 	%rd157, 0;
	@%p19 bra 	$L__BB23_21;
	ld.global.nc.u32 	%r43, [%rd151];
	cvt.u64.u32 	%rd157, %r43;
$L__BB23_21:
	ld.global.u32 	%rd100, [%rd150];
	add.s64 	%rd101, %rd22, %rd100;
	setp.lt.u64 	%p20, %rd157, %rd101;
	selp.u64 	%rd25, 1, 0, %p20;
	sub.s64 	%rd102, %rd157, %rd101;
	st.global.u32 	[%rd150], %rd102;
	add.s32 	%r17, %r16, 1;
	setp.ge.u32 	%p21, %r17, %r29;
	mov.b64 	%rd158, 0;
	@%p21 bra 	$L__BB23_23;
	ld.global.nc.u32 	%r44, [%rd151+4];
	cvt.u64.u32 	%rd158, %r44;
$L__BB23_23:
	ld.global.u32 	%rd104, [%rd150+4];
	add.s64 	%rd105, %rd25, %rd104;
	setp.lt.u64 	%p22, %rd158, %rd105;
	selp.u64 	%rd28, 1, 0, %p22;
	sub.s64 	%rd106, %rd158, %rd105;
	st.global.u32 	[%rd150+4], %rd106;
	add.s32 	%r18, %r17, 1;
	setp.ge.u32 	%p23, %r18, %r29;
	mov.b64 	%rd159, 0;
	@%p23 bra 	$L__BB23_25;
	ld.global.nc.u32 	%r45, [%rd151+8];
	cvt.u64.u32 	%rd159, %r45;
$L__BB23_25:
	ld.global.u32 	%rd108, [%rd150+8];
	add.s64 	%rd109, %rd28, %rd108;
	setp.lt.u64 	%p24, %rd159, %rd109;
	selp.u64 	%rd31, 1, 0, %p24;
	sub.s64 	%rd110, %rd159, %rd109;
	st.global.u32 	[%rd150+8], %rd110;
	add.s32 	%r19, %r18, 1;
	setp.ge.u32 	%p25, %r19, %r29;
	mov.b64 	%rd160, 0;
	@%p25 bra 	$L__BB23_27;
	ld.global.nc.u32 	%r46, [%rd151+12];
	cvt.u64.u32 	%rd160, %r46;
$L__BB23_27:
	ld.global.u32 	%rd111, [%rd150+12];
	add.s64 	%rd112, %rd31, %rd111;
	setp.lt.u64 	%p26, %rd160, %rd112;
	selp.u64 	%rd161, 1, 0, %p26;
	sub.s64 	%rd113, %rd160, %rd112;
	st.global.u32 	[%rd150+12], %rd113;
	add.s64 	%rd151, %rd151, 32;
	add.s64 	%rd150, %rd150, 32;
	add.s32 	%r61, %r19, 1;
	setp.eq.s32 	%p27, %r61, %r63;
	@%p27 bra 	$L__BB23_28;
	bra.uni 	$L__BB23_11;
$L__BB23_28:
	setp.eq.s32 	%p28, %r10, 0;
	@%p28 bra 	$L__BB23_50;
	and.b32  	%r22, %r27, 3;
	setp.lt.u32 	%p29, %r10, 4;
	@%p29 bra 	$L__BB23_39;
	setp.ge.u32 	%p30, %r63, %r29;
	mul.wide.u32 	%rd115, %r63, 4;
	add.s64 	%rd38, %rd1, %rd115;
	mov.b64 	%rd162, 0;
	@%p30 bra 	$L__BB23_32;
	ld.global.nc.u32 	%r47, [%rd38];
	cvt.u64.u32 	%rd162, %r47;
$L__BB23_32:
	add.s64 	%rd41, %rd4, %rd115;
	ld.global.u32 	%rd118, [%rd41];
	add.s64 	%rd119, %rd161, %rd118;
	setp.lt.u64 	%p31, %rd162, %rd119;
	selp.u64 	%rd42, 1, 0, %p31;
	sub.s64 	%rd120, %rd162, %rd119;
	st.global.u32 	[%rd41], %rd120;
	add.s32 	%r48, %r63, 1;
	setp.ge.u32 	%p32, %r48, %r29;
	mov.b64 	%rd163, 0;
	@%p32 bra 	$L__BB23_34;
	ld.global.nc.u32 	%r49, [%rd38+4];
	cvt.u64.u32 	%rd163, %r49;
$L__BB23_34:
	ld.global.u32 	%rd122, [%rd41+4];
	add.s64 	%rd123, %rd42, %rd122;
	setp.lt.u64 	%p33, %rd163, %rd123;
	selp.u64 	%rd45, 1, 0, %p33;
	sub.s64 	%rd124, %rd163, %rd123;
	st.global.u32 	[%rd41+4], %rd124;
	add.s32 	%r50, %r63, 2;
	setp.ge.u32 	%p34, %r50, %r29;
	mov.b64 	%rd164, 0;
	@%p34 bra 	$L__BB23_36;
	ld.global.nc.u32 	%r51, [%rd38+8];
	cvt.u64.u32 	%rd164, %r51;
$L__BB23_36:
	ld.global.u32 	%rd126, [%rd41+8];
	add.s64 	%rd127, %rd45, %rd126;
	setp.lt.u64 	%p35, %rd164, %rd127;
	selp.u64 	%rd48, 1, 0, %p35;
	sub.s64 	%rd128, %rd164, %rd127;
	st.global.u32 	[%rd41+8], %rd128;
	add.s32 	%r52, %r63, 3;
	setp.ge.u32 	%p36, %r52, %r29;
	mov.b64 	%rd165, 0;
	@%p36 bra 	$L__BB23_38;
	ld.global.nc.u32 	%r53, [%rd38+12];
	cvt.u64.u32 	%rd165, %r53;
$L__BB23_38:
	ld.global.u32 	%rd129, [%rd41+12];
	add.s64 	%rd130, %rd48, %rd129;
	setp.lt.u64 	%p37, %rd165, %rd130;
	sub.s64 	%rd131, %rd165, %rd130;
	st.global.u32 	[%rd41+12], %rd131;
	selp.u64 	%rd161, 1, 0, %p37;
	add.s32 	%r63, %r63, 4;
$L__BB23_39:
	setp.eq.s32 	%p38, %r22, 0;
	@%p38 bra 	$L__BB23_50;
	setp.eq.s32 	%p39, %r22, 1;
	@%p39 bra 	$L__BB23_46;
	setp.ge.u32 	%p40, %r63, %r29;
	mul.wide.u32 	%rd133, %r63, 4;
	add.s64 	%rd53, %rd1, %rd133;
	mov.b64 	%rd167, 0;
	@%p40 bra 	$L__BB23_43;
	ld.global.nc.u32 	%r54, [%rd53];
	cvt.u64.u32 	%rd167, %r54;
$L__BB23_43:
	add.s64 	%rd56, %rd4, %rd133;
	ld.global.u32 	%rd136, [%rd56];
	add.s64 	%rd137, %rd161, %rd136;
	setp.lt.u64 	%p41, %rd167, %rd137;
	selp.u64 	%rd57, 1, 0, %p41;
	sub.s64 	%rd138, %rd167, %rd137;
	st.global.u32 	[%rd56], %rd138;
	add.s32 	%r55, %r63, 1;
	setp.ge.u32 	%p42, %r55, %r29;
	mov.b64 	%rd168, 0;
	@%p42 bra 	$L__BB23_45;
	ld.global.nc.u32 	%r56, [%rd53+4];
	cvt.u64.u32 	%rd168, %r56;
$L__BB23_45:
	ld.global.u32 	%rd139, [%rd56+4];
	add.s64 	%rd140, %rd57, %rd139;
	setp.lt.u64 	%p43, %rd168, %rd140;
	sub.s64 	%rd141, %rd168, %rd140;
	st.global.u32 	[%rd56+4], %rd141;
	selp.u64 	%rd161, 1, 0, %p43;
	add.s32 	%r63, %r63, 2;
$L__BB23_46:
	and.b32  	%r57, %r27, 1;
	setp.eq.b32 	%p44, %r57, 1;
	not.pred 	%p45, %p44;
	@%p45 bra 	$L__BB23_50;
	setp.ge.u32 	%p46, %r63, %r29;
	mov.b64 	%rd170, 0;
	@%p46 bra 	$L__BB23_49;
	mul.wide.u32 	%rd143, %r63, 4;
	add.s64 	%rd144, %rd1, %rd143;
	ld.global.nc.u32 	%r58, [%rd144];
	cvt.u64.u32 	%rd170, %r58;
$L__BB23_49:
	mul.wide.u32 	%rd145, %r63, 4;
	add.s64 	%rd146, %rd4, %rd145;
	ld.global.u32 	%rd147, [%rd146];
	add.s64 	%rd148, %rd161, %rd147;
	sub.s64 	%rd149, %rd170, %rd148;
	st.global.u32 	[%rd146], %rd149;
$L__BB23_50:
	ret;
$L__BB23_51:
	mul.wide.u32 	%rd72, %r1, 4;
	add.s64 	%rd73, %rd2, %rd72;
	mov.b32 	%r34, 0;
	st.global.u32 	[%rd73], %r34;
	bra.uni 	$L__BB23_50;

}
	// .globl	check_lovasz_condition
.visible .entry check_lovasz_condition(
	.param .u64 .ptr .align 1 check_lovasz_condition_param_0,
	.param .u64 .ptr .align 1 check_lovasz_condition_param_1,
	.param .u64 .ptr .align 1 check_lovasz_condition_param_2,
	.param .u64 .ptr .align 1 check_lovasz_condition_param_3,
	.param .u64 .ptr .align 1 check_lovasz_condition_param_4,
	.param .u32 check_lovasz_condition_param_5,
	.param .u32 check_lovasz_condition_param_6,
	.param .u32 check_lovasz_condition_param_7,
	.param .u32 check_lovasz_condition_param_8,
	.param .u32 check_lovasz_condition_param_9
)
{
	.reg .pred 	%p<11>;
	.reg .b32 	%r<50>;
	.reg .b64 	%rd<75>;

	ld.param.u64 	%rd35, [check_lovasz_condition_param_0];
	ld.param.u64 	%rd36, [check_lovasz_condition_param_1];
	ld.param.u64 	%rd37, [check_lovasz_condition_param_2];
	ld.param.u64 	%rd38, [check_lovasz_condition_param_3];
	ld.param.u64 	%rd39, [check_lovasz_condition_param_4];
	ld.param.u32 	%r4, [check_lovasz_condition_param_5];
	ld.param.u32 	%r5, [check_lovasz_condition_param_6];
	ld.param.u32 	%r6, [check_lovasz_condition_param_7];
	ld.param.u32 	%r7, [check_lovasz_condition_param_8];
	ld.param.u32 	%r8, [check_lovasz_condition_param_9];
	mov.u32 	%r9, %ctaid.x;
	mov.u32 	%r10, %ntid.x;
	mov.u32 	%r11, %tid.x;
	mad.lo.s32 	%r1, %r9, %r10, %r11;
	setp.ge.u32 	%p1, %r1, %r8;
	@%p1 bra 	$L__BB24_26;
	cvta.to.global.u64 	%rd40, %rd39;
	cvta.to.global.u64 	%rd41, %rd35;
	cvta.to.global.u64 	%rd42, %rd36;
	cvta.to.global.u64 	%rd43, %rd37;
	mul.wide.u32 	%rd44, %r1, 4;
	add.s64 	%rd45, %rd40, %rd44;
	ld.global.nc.u32 	%r12, [%rd45];
	cvt.u64.u32 	%rd1, %r12;
	mad.lo.s32 	%r13, %r7, %r1, %r4;
	mul.wide.u32 	%rd46, %r13, 4;
	add.s64 	%rd47, %rd41, %rd46;
	ld.global.nc.u32 	%r2, [%rd47];
	add.s32 	%r14, %r13, -1;
	mul.wide.u32 	%rd48, %r14, 4;
	add.s64 	%rd49, %rd41, %rd48;
	ld.global.nc.u32 	%r15, [%rd49];
	cvt.u64.u32 	%rd2, %r15;
	add.s32 	%r16, %r4, -1;
	mul.lo.s32 	%r17, %r16, %r4;
	shr.u32 	%r18, %r17, 1;
	add.s32 	%r19, %r18, %r16;
	add.s32 	%r20, %r7, -1;
	mul.lo.s32 	%r21, %r20, %r7;
	shr.u32 	%r22, %r21, 1;
	mad.lo.s32 	%r23, %r22, %r1, %r19;
	mul.wide.u32 	%rd50, %r23, 4;
	add.s64 	%rd51, %rd42, %rd50;
	ld.global.nc.u32 	%r3, [%rd51];
	add.s64 	%rd52, %rd43, %rd50;
	ld.global.nc.u32 	%r24, [%rd52];
	mul.wide.u32 	%rd3, %r24, %r24;
	and.b64  	%rd53, %rd3, -4294967296;
	setp.ne.s64 	%p2, %rd53, 0;
	@%p2 bra 	$L__BB24_3;
	cvt.u32.u64 	%r25, %rd1;
	cvt.u32.u64 	%r26, %rd3;
	rem.u32 	%r27, %r26, %r25;
	cvt.u64.u32 	%rd67, %r27;
	bra.uni 	$L__BB24_4;
$L__BB24_3:
	rem.u64 	%rd67, %rd3, %rd1;
$L__BB24_4:
	mul.wide.u32 	%rd7, %r3, %r3;
	and.b64  	%rd54, %rd7, -4294967296;
	setp.ne.s64 	%p3, %rd54, 0;
	@%p3 bra 	$L__BB24_6;
	cvt.u32.u64 	%r28, %rd1;
	cvt.u32.u64 	%r29, %rd7;
	rem.u32 	%r30, %r29, %r28;
	cvt.u64.u32 	%rd68, %r30;
	bra.uni 	$L__BB24_7;
$L__BB24_6:
	rem.u64 	%rd68, %rd7, %rd1;
$L__BB24_7:
	cvt.u64.u32 	%rd55, %r5;
	mul.lo.s64 	%rd11, %rd67, %rd55;
	and.b64  	%rd56, %rd11, -4294967296;
	setp.ne.s64 	%p4, %rd56, 0;
	@%p4 bra 	$L__BB24_9;
	cvt.u32.u64 	%r31, %rd1;
	cvt.u32.u64 	%r32, %rd11;
	rem.u32 	%r33, %r32, %r31;
	cvt.u64.u32 	%rd69, %r33;
	bra.uni 	$L__BB24_10;
$L__BB24_9:
	rem.u64 	%rd69, %rd11, %rd1;
$L__BB24_10:
	mul.lo.s64 	%rd15, %rd69, %rd2;
	and.b64  	%rd57, %rd15, -4294967296;
	setp.ne.s64 	%p5, %rd57, 0;
	@%p5 bra 	$L__BB24_12;
	cvt.u32.u64 	%r34, %rd1;
	cvt.u32.u64 	%r35, %rd15;
	rem.u32 	%r36, %r35, %r34;
	cvt.u64.u32 	%rd70, %r36;
	bra.uni 	$L__BB24_13;
$L__BB24_12:
	rem.u64 	%rd70, %rd15, %rd1;
$L__BB24_13:
	cvt.u64.u32 	%rd58, %r2;
	mul.lo.s64 	%rd19, %rd67, %rd58;
	and.b64  	%rd59, %rd19, -4294967296;
	setp.ne.s64 	%p6, %rd59, 0;
	@%p6 bra 	$L__BB24_15;
	cvt.u32.u64 	%r37, %rd1;
	cvt.u32.u64 	%r38, %rd19;
	rem.u32 	%r39, %r38, %r37;
	cvt.u64.u32 	%rd71, %r39;
	bra.uni 	$L__BB24_16;
$L__BB24_15:
	rem.u64 	%rd71, %rd19, %rd1;
$L__BB24_16:
	mul.lo.s64 	%rd23, %rd68, %rd2;
	and.b64  	%rd60, %rd23, -4294967296;
	setp.ne.s64 	%p7, %rd60, 0;
	@%p7 bra 	$L__BB24_18;
	cvt.u32.u64 	%r40, %rd1;
	cvt.u32.u64 	%r41, %rd23;
	rem.u32 	%r42, %r41, %r40;
	cvt.u64.u32 	%rd72, %r42;
	bra.uni 	$L__BB24_19;
$L__BB24_18:
	rem.u64 	%rd72, %rd23, %rd1;
$L__BB24_19:
	add.s64 	%rd27, %rd72, %rd71;
	and.b64  	%rd61, %rd27, 4294967296;
	setp.ne.s64 	%p8, %rd61, 0;
	@%p8 bra 	$L__BB24_21;
	cvt.u32.u64 	%r43, %rd1;
	cvt.u32.u64 	%r44, %rd27;
	rem.u32 	%r45, %r44, %r43;
	cvt.u64.u32 	%rd73, %r45;
	bra.uni 	$L__BB24_22;
$L__BB24_21:
	rem.u64 	%rd73, %rd27, %rd1;
$L__BB24_22:
	cvt.u64.u32 	%rd62, %r6;
	mul.lo.s64 	%rd31, %rd73, %rd62;
	and.b64  	%rd63, %rd31, -4294967296;
	setp.ne.s64 	%p9, %rd63, 0;
	@%p9 bra 	$L__BB24_24;
	cvt.u32.u64 	%r46, %rd1;
	cvt.u32.u64 	%r47, %rd31;
	rem.u32 	%r48, %r47, %r46;
	cvt.u64.u32 	%rd74, %r48;
	bra.uni 	$L__BB24_25;
$L__BB24_24:
	rem.u64 	%rd74, %rd31, %rd1;
$L__BB24_25:
	setp.le.u64 	%p10, %rd70, %rd74;
	selp.u32 	%r49, 1, 0, %p10;
	cvta.to.global.u64 	%rd64, %rd38;
	add.s64 	%rd66, %rd64, %rd44;
	st.global.u32 	[%rd66], %r49;
$L__BB24_26:
	ret;

}
	// .globl	hensel_matrix_inverse
.visible .entry hensel_matrix_inverse(
	.param .u64 .ptr .align 1 hensel_matrix_inverse_param_0,
	.param .u64 .ptr .align 1 hensel_matrix_inverse_param_1,
	.param .u64 .ptr .align 1 hensel_matrix_inverse_param_2,
	.param .u32 hensel_matrix_inverse_param_3,
	.param .u32 hensel_matrix_inverse_param_4
)
{
	.reg .pred 	%p<102>;
	.reg .b32 	%r<442>;
	.reg .b64 	%rd<268>;

	ld.param.u64 	%rd122, [hensel_matrix_inverse_param_0];
	ld.param.u64 	%rd123, [hensel_matrix_inverse_param_1];
	ld.param.u64 	%rd124, [hensel_matrix_inverse_param_2];
	ld.param.u32 	%r100, [hensel_matrix_inverse_param_3];
	ld.param.u32 	%r101, [hensel_matrix_inverse_param_4];
	cvta.to.global.u64 	%rd1, %rd122;
	cvta.to.global.u64 	%rd2, %rd124;
	cvta.to.global.u64 	%rd3, %rd123;
	mov.u32 	%r1, %tid.x;
	cvt.u64.u32 	%rd4, %r100;
	shl.b32 	%r2, %r101, 1;
	setp.eq.s32 	%p1, %r2, 0;
	@%p1 bra 	$L__BB25_49;
	mul.lo.s32 	%r4, %r101, %r1;
	shl.b32 	%r3, %r4, 1;
	and.b32  	%r5, %r2, 6;
	setp.lt.u32 	%p2, %r2, 8;
	mov.b32 	%r422, 0;
	@%p2 bra 	$L__BB25_28;
	and.b32  	%r422, %r2, -8;
	mov.b32 	%r420, 0;
$L__BB25_3:
	.pragma "nounroll";
	setp.ge.u32 	%p3, %r420, %r101;
	add.s32 	%r104, %r420, %r3;
	shl.b32 	%r105, %r104, 2;
	mov.u32 	%r106, aug;
	add.s32 	%r8, %r106, %r105;
	@%p3 bra 	$L__BB25_5;
	add.s32 	%r109, %r420, %r4;
	mul.wide.u32 	%rd125, %r109, 4;
	add.s64 	%rd126, %rd1, %rd125;
	ld.global.nc.u32 	%r110, [%rd126];
	add.s32 	%r111, %r109, %r4;
	shl.b32 	%r112, %r111, 2;
	add.s32 	%r114, %r106, %r112;
	st.shared.u32 	[%r114], %r110;
	bra.uni 	$L__BB25_6;
$L__BB25_5:
	sub.s32 	%r107, %r420, %r101;
	setp.eq.s32 	%p4, %r107, %r1;
	selp.u32 	%r108, 1, 0, %p4;
	st.shared.u32 	[%r8], %r108;
$L__BB25_6:
	add.s32 	%r9, %r420, 1;
	setp.lt.u32 	%p5, %r9, %r101;
	@%p5 bra 	$L__BB25_8;
	sub.s32 	%r115, %r9, %r101;
	setp.eq.s32 	%p6, %r115, %r1;
	selp.u32 	%r116, 1, 0, %p6;
	st.shared.u32 	[%r8+4], %r116;
	bra.uni 	$L__BB25_9;
$L__BB25_8:
	add.s32 	%r117, %r9, %r4;
	mul.wide.u32 	%rd127, %r117, 4;
	add.s64 	%rd128, %rd1, %rd127;
	ld.global.nc.u32 	%r118, [%rd128];
	st.shared.u32 	[%r8+4], %r118;
$L__BB25_9:
	add.s32 	%r10, %r420, 2;
	setp.lt.u32 	%p7, %r10, %r101;
	@%p7 bra 	$L__BB25_11;
	sub.s32 	%r119, %r10, %r101;
	setp.eq.s32 	%p8, %r119, %r1;
	selp.u32 	%r120, 1, 0, %p8;
	st.shared.u32 	[%r8+8], %r120;
	bra.uni 	$L__BB25_12;
$L__BB25_11:
	add.s32 	%r121, %r10, %r4;
	mul.wide.u32 	%rd129, %r121, 4;
	add.s64 	%rd130, %rd1, %rd129;
	ld.global.nc.u32 	%r122, [%rd130];
	st.shared.u32 	[%r8+8], %r122;
$L__BB25_12:
	add.s32 	%r11, %r420, 3;
	setp.lt.u32 	%p9, %r11, %r101;
	@%p9 bra 	$L__BB25_14;
	sub.s32 	%r123, %r11, %r101;
	setp.eq.s32 	%p10, %r123, %r1;
	selp.u32 	%r124, 1, 0, %p10;
	st.shared.u32 	[%r8+12], %r124;
	bra.uni 	$L__BB25_15;
$L__BB25_14:
	add.s32 	%r125, %r11, %r4;
	mul.wide.u32 	%rd131, %r125, 4;
	add.s64 	%rd132, %rd1, %rd131;
	ld.global.nc.u32 	%r126, [%rd132];
	st.shared.u32 	[%r8+12], %r126;
$L__BB25_15:
	add.s32 	%r12, %r420, 4;
	setp.lt.u32 	%p11, %r12, %r101;
	@%p11 bra 	$L__BB25_17;
	sub.s32 	%r127, %r12, %r101;
	setp.eq.s32 	%p12, %r127, %r1;
	selp.u32 	%r128, 1, 0, %p12;
	st.shared.u32 	[%r8+16], %r128;
	bra.uni 	$L__BB25_18;
$L__BB25_17:
	add.s32 	%r129, %r12, %r4;
	mul.wide.u32 	%rd133, %r129, 4;
	add.s64 	%rd134, %rd1, %rd133;
	ld.global.nc.u32 	%r130, [%rd134];
	st.shared.u32 	[%r8+16], %r130;
$L__BB25_18:
	add.s32 	%r13, %r420, 5;
	setp.lt.u32 	%p13, %r13, %r101;
	@%p13 bra 	$L__BB25_20;
	sub.s32 	%r131, %r13, %r101;
	setp.eq.s32 	%p14, %r131, %r1;
	selp.u32 	%r132, 1, 0, %p14;
	st.shared.u32 	[%r8+20], %r132;
	bra.uni 	$L__BB25_21;
$L__BB25_20:
	add.s32 	%r133, %r13, %r4;
	mul.wide.u32 	%rd135, %r133, 4;
	add.s64 	%rd136, %rd1, %rd135;
	ld.global.nc.u32 	%r134, [%rd136];
	st.shared.u32 	[%r8+20], %r134;
$L__BB25_21:
	add.s32 	%r14, %r420, 6;
	setp.lt.u32 	%p15, %r14, %r101;
	@%p15 bra 	$L__BB25_23;
	sub.s32 	%r135, %r14, %r101;
	setp.eq.s32 	%p16, %r135, %r1;
	selp.u32 	%r136, 1, 0, %p16;
	st.shared.u32 	[%r8+24], %r136;
	bra.uni 	$L__BB25_24;
$L__BB25_23:
	add.s32 	%r137, %r14, %r4;
	mul.wide.u32 	%rd137, %r137, 4;
	add.s64 	%rd138, %rd1, %rd137;
	ld.global.nc.u32 	%r138, [%rd138];
	st.shared.u32 	[%r8+24], %r138;
$L__BB25_24:
	add.s32 	%r15, %r420, 7;
	setp.lt.u32 	%p17, %r15, %r101;
	@%p17 bra 	$L__BB25_26;
	sub.s32 	%r139, %r15, %r101;
	setp.eq.s32 	%p18, %r139, %r1;
	selp.u32 	%r140, 1, 0, %p18;
	st.shared.u32 	[%r8+28], %r140;
	bra.uni 	$L__BB25_27;
$L__BB25_26:
	add.s32 	%r141, %r15, %r4;
	mul.wide.u32 	%rd139, %r141, 4;
	add.s64 	%rd140, %rd1, %rd139;
	ld.global.nc.u32 	%r142, [%rd140];
	st.shared.u32 	[%r8+28], %r142;
$L__BB25_27:
	add.s32 	%r420, %r420, 8;
	setp.ne.s32 	%p19, %r420, %r422;
	@%p19 bra 	$L__BB25_3;
$L__BB25_28:
	setp.eq.s32 	%p20, %r5, 0;
	@%p20 bra 	$L__BB25_49;
	and.b32  	%r18, %r2, 2;
	setp.lt.u32 	%p21, %r5, 4;
	@%p21 bra 	$L__BB25_43;
	setp.lt.u32 	%p22, %r422, %r101;
	add.s32 	%r143, %r422, %r3;
	shl.b32 	%r144, %r143, 2;
	mov.u32 	%r145, aug;
	add.s32 	%r19, %r145, %r144;
	@%p22 bra 	$L__BB25_32;
	sub.s32 	%r146, %r422, %r101;
	setp.eq.s32 	%p23, %r146, %r1;
	selp.u32 	%r147, 1, 0, %p23;
	st.shared.u32 	[%r19], %r147;
	bra.uni 	$L__BB25_33;
$L__BB25_32:
	add.s32 	%r148, %r422, %r4;
	mul.wide.u32 	%rd141, %r148, 4;
	add.s64 	%rd142, %rd1, %rd141;
	ld.global.nc.u32 	%r149, [%rd142];
	add.s32 	%r150, %r148, %r4;
	shl.b32 	%r151, %r150, 2;
	add.s32 	%r153, %r145, %r151;
	st.shared.u32 	[%r153], %r149;
$L__BB25_33:
	add.s32 	%r20, %r422, 1;
	setp.lt.u32 	%p24, %r20, %r101;
	@%p24 bra 	$L__BB25_35;
	sub.s32 	%r154, %r20, %r101;
	setp.eq.s32 	%p25, %r154, %r1;
	selp.u32 	%r155, 1, 0, %p25;
	st.shared.u32 	[%r19+4], %r155;
	bra.uni 	$L__BB25_36;
$L__BB25_35:
	add.s32 	%r156, %r20, %r4;
	mul.wide.u32 	%rd143, %r156, 4;
	add.s64 	%rd144, %rd1, %rd143;
	ld.global.nc.u32 	%r157, [%rd144];
	st.shared.u32 	[%r19+4], %r157;
$L__BB25_36:
	add.s32 	%r21, %r422, 2;
	setp.lt.u32 	%p26, %r21, %r101;
	@%p26 bra 	$L__BB25_38;
	sub.s32 	%r158, %r21, %r101;
	setp.eq.s32 	%p27, %r158, %r1;
	selp.u32 	%r159, 1, 0, %p27;
	st.shared.u32 	[%r19+8], %r159;
	bra.uni 	$L__BB25_39;
$L__BB25_38:
	add.s32 	%r160, %r21, %r4;
	mul.wide.u32 	%rd145, %r160, 4;
	add.s64 	%rd146, %rd1, %rd145;
	ld.global.nc.u32 	%r161, [%rd146];
	st.shared.u32 	[%r19+8], %r161;
$L__BB25_39:
	add.s32 	%r22, %r422, 3;
	setp.lt.u32 	%p28, %r22, %r101;
	@%p28 bra 	$L__BB25_41;
	sub.s32 	%r162, %r22, %r101;
	setp.eq.s32 	%p29, %r162, %r1;
	selp.u32 	%r163, 1, 0, %p29;
	st.shared.u32 	[%r19+12], %r163;
	bra.uni 	$L__BB25_42;
$L__BB25_41:
	add.s32 	%r164, %r22, %r4;
	mul.wide.u32 	%rd147, %r164, 4;
	add.s64 	%rd148, %rd1, %rd147;
	ld.global.nc.u32 	%r165, [%rd148];
	st.shared.u32 	[%r19+12], %r165;
$L__BB25_42:
	add.s32 	%r422, %r422, 4;
$L__BB25_43:
	setp.eq.s32 	%p30, %r18, 0;
	@%p30 bra 	$L__BB25_49;
	mov.b32 	%r424, 0;
	mov.u32 	%r177, aug;
$L__BB25_45:
	.pragma "nounroll";
	setp.lt.u32 	%p31, %r422, %r101;
	@%p31 bra 	$L__BB25_47;
	sub.s32 	%r167, %r422, %r101;
	setp.eq.s32 	%p32, %r167, %r1;
	selp.u32 	%r168, 1, 0, %p32;
	add.s32 	%r169, %r422, %r3;
	shl.b32 	%r170, %r169, 2;
	add.s32 	%r172, %r177, %r170;
	st.shared.u32 	[%r172], %r168;
	bra.uni 	$L__BB25_48;
$L__BB25_47:
	add.s32 	%r173, %r422, %r4;
	mul.wide.u32 	%rd149, %r173, 4;
	add.s64 	%rd150, %rd1, %rd149;
	ld.global.nc.u32 	%r174, [%rd150];
	add.s32 	%r175, %r173, %r4;
	shl.b32 	%r176, %r175, 2;
	add.s32 	%r178, %r177, %r176;
	st.shared.u32 	[%r178], %r174;
$L__BB25_48:
	add.s32 	%r422, %r422, 1;
	add.s32 	%r424, %r424, 1;
	setp.ne.s32 	%p33, %r424, %r18;
	@%p33 bra 	$L__BB25_45;
$L__BB25_49:
	bar.sync 	0;
	setp.eq.s32 	%p34, %r101, 0;
	@%p34 bra 	$L__BB25_67;
	add.s32 	%r29, %r100, -2;
	mul.lo.s32 	%r180, %r1, %r101;
	shl.b32 	%r30, %r180, 1;
	add.s32 	%r31, %r2, -1;
	and.b32  	%r32, %r101, 3;
	and.b32  	%r182, %r2, 6;
	add.s32 	%r33, %r182, -1;
	and.b32  	%r34, %r2, -8;
	and.b32  	%r35, %r101, 1;
	and.b32  	%r183, %r2, -8;
	neg.s32 	%r36, %r183;
	shl.b32 	%r37, %r101, 3;
	mov.b32 	%r425, 0;
$L__BB25_51:
	setp.ne.s32 	%p35, %r1, 0;
	@%p35 bra 	$L__BB25_138;
	mov.u32 	%r426, %r425;
$L__BB25_53:
	mul.lo.s32 	%r44, %r2, %r426;
	add.s32 	%r184, %r44, %r425;
	shl.b32 	%r185, %r184, 2;
	mov.u32 	%r186, aug;
	add.s32 	%r187, %r186, %r185;
	ld.shared.u32 	%r188, [%r187];
	setp.ne.s32 	%p36, %r188, 0;
	@%p36 bra 	$L__BB25_68;
	add.s32 	%r426, %r426, 1;
	setp.ne.s32 	%p101, %r426, %r101;
	@%p101 bra 	$L__BB25_53;
	mov.b32 	%r419, 1;
	st.global.u32 	[%rd2], %r419;
	bra.uni 	$L__BB25_67;
$L__BB25_56:
	add.s32 	%r38, %r30, %r101;
	mul.lo.s32 	%r39, %r101, %r1;
	sub.s32 	%r371, %r31, %r101;
	and.b32  	%r40, %r101, 7;
	setp.lt.u32 	%p94, %r371, 7;
	mov.b32 	%r439, 0;
	@%p94 bra 	$L__BB25_59;
	and.b32  	%r439, %r101, -8;
	mov.b32 	%r438, 0;
$L__BB25_58:
	.pragma "nounroll";
	add.s32 	%r373, %r38, %r438;
	shl.b32 	%r374, %r373, 2;
	mov.u32 	%r375, aug;
	add.s32 	%r376, %r375, %r374;
	ld.shared.u32 	%r377, [%r376];
	add.s32 	%r378, %r438, %r39;
	mul.wide.u32 	%rd207, %r378, 4;
	add.s64 	%rd208, %rd3, %rd207;
	st.global.u32 	[%rd208], %r377;
	ld.shared.u32 	%r379, [%r376+4];
	add.s32 	%r380, %r378, 1;
	mul.wide.u32 	%rd209, %r380, 4;
	add.s64 	%rd210, %rd3, %rd209;
	st.global.u32 	[%rd210], %r379;
	ld.shared.u32 	%r381, [%r376+8];
	add.s32 	%r382, %r378, 2;
	mul.wide.u32 	%rd211, %r382, 4;
	add.s64 	%rd212, %rd3, %rd211;
	st.global.u32 	[%rd212], %r381;
	ld.shared.u32 	%r383, [%r376+12];
	add.s32 	%r384, %r378, 3;
	mul.wide.u32 	%rd213, %r384, 4;
	add.s64 	%rd214, %rd3, %rd213;
	st.global.u32 	[%rd214], %r383;
	ld.shared.u32 	%r385, [%r376+16];
	add.s32 	%r386, %r378, 4;
	mul.wide.u32 	%rd215, %r386, 4;
	add.s64 	%rd216, %rd3, %rd215;
	st.global.u32 	[%rd216], %r385;
	ld.shared.u32 	%r387, [%r376+20];
	add.s32 	%r388, %r378, 5;
	mul.wide.u32 	%rd217, %r388, 4;
	add.s64 	%rd218, %rd3, %rd217;
	st.global.u32 	[%rd218], %r387;
	ld.shared.u32 	%r389, [%r376+24];
	add.s32 	%r390, %r378, 6;
	mul.wide.u32 	%rd219, %r390, 4;
	add.s64 	%rd220, %rd3, %rd219;
	st.global.u32 	[%rd220], %r389;
	ld.shared.u32 	%r391, [%r376+28];
	add.s32 	%r392, %r378, 7;
	mul.wide.u32 	%rd221, %r392, 4;
	add.s64 	%rd222, %rd3, %rd221;
	st.global.u32 	[%rd222], %r391;
	add.s32 	%r438, %r438, 8;
	setp.ne.s32 	%p95, %r438, %r439;
	@%p95 bra 	$L__BB25_58;
$L__BB25_59:
	setp.eq.s32 	%p96, %r40, 0;
	@%p96 bra 	$L__BB25_67;
	setp.lt.u32 	%p97, %r40, 4;
	@%p97 bra 	$L__BB25_62;
	add.s32 	%r393, %r38, %r439;
	shl.b32 	%r394, %r393, 2;
	mov.u32 	%r395, aug;
	add.s32 	%r396, %r395, %r394;
	ld.shared.u32 	%r397, [%r396];
	add.s32 	%r398, %r439, %r39;
	mul.wide.u32 	%rd223, %r398, 4;
	add.s64 	%rd224, %rd3, %rd223;
	st.global.u32 	[%rd224], %r397;
	ld.shared.u32 	%r399, [%r396+4];
	add.s32 	%r400, %r398, 1;
	mul.wide.u32 	%rd225, %r400, 4;
	add.s64 	%rd226, %rd3, %rd225;
	st.global.u32 	[%rd226], %r399;
	ld.shared.u32 	%r401, [%r396+8];
	add.s32 	%r402, %r398, 2;
	mul.wide.u32 	%rd227, %r402, 4;
	add.s64 	%rd228, %rd3, %rd227;
	st.global.u32 	[%rd228], %r401;
	ld.shared.u32 	%r403, [%r396+12];
	add.s32 	%r404, %r398, 3;
	mul.wide.u32 	%rd229, %r404, 4;
	add.s64 	%rd230, %rd3, %rd229;
	st.global.u32 	[%rd230], %r403;
	add.s32 	%r439, %r439, 4;
$L__BB25_62:
	setp.eq.s32 	%p98, %r32, 0;
	@%p98 bra 	$L__BB25_67;
	setp.eq.s32 	%p99, %r32, 1;
	@%p99 bra 	$L__BB25_65;
	add.s32 	%r405, %r38, %r439;
	shl.b32 	%r406, %r405, 2;
	mov.u32 	%r407, aug;
	add.s32 	%r408, %r407, %r406;
	ld.shared.u32 	%r409, [%r408];
	add.s32 	%r410, %r439, %r39;
	mul.wide.u32 	%rd231, %r410, 4;
	add.s64 	%rd232, %rd3, %rd231;
	st.global.u32 	[%rd232], %r409;
	ld.shared.u32 	%r411, [%r408+4];
	add.s32 	%r412, %r410, 1;
	mul.wide.u32 	%rd233, %r412, 4;
	add.s64 	%rd234, %rd3, %rd233;
	st.global.u32 	[%rd234], %r411;
	add.s32 	%r439, %r439, 2;
$L__BB25_65:
	setp.eq.s32 	%p100, %r35, 0;
	@%p100 bra 	$L__BB25_67;
	add.s32 	%r413, %r38, %r439;
	shl.b32 	%r414, %r413, 2;
	mov.u32 	%r415, aug;
	add.s32 	%r416, %r415, %r414;
	ld.shared.u32 	%r417, [%r416];
	add.s32 	%r418, %r439, %r39;
	mul.wide.u32 	%rd235, %r418, 4;
	add.s64 	%rd236, %rd3, %rd235;
	st.global.u32 	[%rd236], %r417;
$L__BB25_67:
	ret;
$L__BB25_68:
	setp.eq.s32 	%p37, %r2, 0;
	setp.eq.s32 	%p38, %r426, %r425;
	or.pred  	%p39, %p38, %p37;
	@%p39 bra 	$L__BB25_77;
	setp.lt.u32 	%p40, %r31, 7;
	mul.lo.s32 	%r46, %r2, %r425;
	mov.b32 	%r431, 0;
	@%p40 bra 	$L__BB25_72;
	add.s32 	%r191, %r186, 16;
	mad.lo.s32 	%r428, %r37, %r425, %r191;
	mad.lo.s32 	%r427, %r37, %r426, %r191;
	mov.u32 	%r429, %r36;
$L__BB25_71:
	.pragma "nounroll";
	ld.shared.v2.u32 	{%r192, %r193}, [%r428+-16];
	ld.shared.v2.u32 	{%r194, %r195}, [%r427+-16];
	st.shared.u32 	[%r428+-16], %r194;
	st.shared.u32 	[%r428+-12], %r195;
	st.shared.v2.u32 	[%r427+-16], {%r192, %r193};
	ld.shared.v2.u32 	{%r196, %r197}, [%r428+-8];
	ld.shared.v2.u32 	{%r198, %r199}, [%r427+-8];
	st.shared.u32 	[%r428+-8], %r198;
	st.shared.u32 	[%r428+-4], %r199;
	st.shared.v2.u32 	[%r427+-8], {%r196, %r197};
	ld.shared.v2.u32 	{%r200, %r201}, [%r428];
	ld.shared.v2.u32 	{%r202, %r203}, [%r427];
	st.shared.u32 	[%r428], %r202;
	st.shared.u32 	[%r428+4], %r203;
	st.shared.v2.u32 	[%r427], {%r200, %r201};
	ld.shared.v2.u32 	{%r204, %r205}, [%r428+8];
	ld.shared.v2.u32 	{%r206, %r207}, [%r427+8];
	st.shared.u32 	[%r428+8], %r206;
	st.shared.u32 	[%r428+12], %r207;
	st.shared.v2.u32 	[%r427+8], {%r204, %r205};
	add.s32 	%r429, %r429, 8;
	add.s32 	%r428, %r428, 32;
	add.s32 	%r427, %r427, 32;
	setp.ne.s32 	%p41, %r429, 0;
	mov.u32 	%r431, %r34;
	@%p41 bra 	$L__BB25_71;
$L__BB25_72:
	setp.eq.s32 	%p42, %r32, 0;
	@%p42 bra 	$L__BB25_77;
	setp.lt.u32 	%p43, %r33, 3;
	@%p43 bra 	$L__BB25_75;
	add.s32 	%r208, %r431, %r46;
	shl.b32 	%r209, %r208, 2;
	add.s32 	%r211, %r186, %r209;
	ld.shared.u32 	%r212, [%r211];
	add.s32 	%r213, %r431, %r44;
	shl.b32 	%r214, %r213, 2;
	add.s32 	%r215, %r186, %r214;
	ld.shared.u32 	%r216, [%r215];
	st.shared.u32 	[%r211], %r216;
	st.shared.u32 	[%r215], %r212;
	ld.shared.u32 	%r217, [%r211+4];
	ld.shared.u32 	%r218, [%r215+4];
	st.shared.u32 	[%r211+4], %r218;
	st.shared.u32 	[%r215+4], %r217;
	ld.shared.u32 	%r219, [%r211+8];
	ld.shared.u32 	%r220, [%r215+8];
	st.shared.u32 	[%r211+8], %r220;
	st.shared.u32 	[%r215+8], %r219;
	ld.shared.u32 	%r221, [%r211+12];
	ld.shared.u32 	%r222, [%r215+12];
	st.shared.u32 	[%r211+12], %r222;
	st.shared.u32 	[%r215+12], %r221;
	add.s32 	%r431, %r431, 4;
$L__BB25_75:
	setp.eq.s32 	%p44, %r35, 0;
	@%p44 bra 	$L__BB25_77;
	add.s32 	%r223, %r431, %r46;
	shl.b32 	%r224, %r223, 2;
	add.s32 	%r226, %r186, %r224;
	ld.shared.u32 	%r227, [%r226];
	add.s32 	%r228, %r431, %r44;
	shl.b32 	%r229, %r228, 2;
	add.s32 	%r230, %r186, %r229;
	ld.shared.u32 	%r231, [%r230];
	st.shared.u32 	[%r226], %r231;
	st.shared.u32 	[%r230], %r227;
	ld.shared.u32 	%r232, [%r226+4];
	ld.shared.u32 	%r233, [%r230+4];
	st.shared.u32 	[%r226+4], %r233;
	st.shared.u32 	[%r230+4], %r232;
$L__BB25_77:
	setp.eq.s32 	%p45, %r29, 0;
	mul.lo.s32 	%r234, %r425, %r101;
	shl.b32 	%r58, %r234, 1;
	mov.b64 	%rd241, 1;
	@%p45 bra 	$L__BB25_88;
	add.s32 	%r235, %r58, %r425;
	shl.b32 	%r236, %r235, 2;
	add.s32 	%r238, %r186, %r236;
	ld.shared.u32 	%r239, [%r238];
	rem.u32 	%r240, %r239, %r100;
	cvt.u64.u32 	%rd237, %r240;
	mov.b64 	%rd239, 1;
	mov.u32 	%r432, %r29;
$L__BB25_79:
	and.b32  	%r241, %r432, 1;
	setp.eq.b32 	%p46, %r241, 1;
	not.pred 	%p47, %p46;
	@%p47 bra 	$L__BB25_83;
	mul.lo.s64 	%rd8, %rd237, %rd239;
	and.b64  	%rd153, %rd8, -4294967296;
	setp.ne.s64 	%p48, %rd153, 0;
	@%p48 bra 	$L__BB25_82;
	cvt.u32.u64 	%r242, %rd4;
	cvt.u32.u64 	%r243, %rd8;
	rem.u32 	%r244, %r243, %r242;
	cvt.u64.u32 	%rd239, %r244;
	bra.uni 	$L__BB25_83;
$L__BB25_82:
	rem.u64 	%rd239, %rd8, %rd4;
$L__BB25_83:
	mul.lo.s64 	%rd12, %rd237, %rd237;
	and.b64  	%rd154, %rd12, -4294967296;
	setp.ne.s64 	%p49, %rd154, 0;
	@%p49 bra 	$L__BB25_85;
	cvt.u32.u64 	%r245, %rd4;
	cvt.u32.u64 	%r246, %rd12;
	rem.u32 	%r247, %r246, %r245;
	cvt.u64.u32 	%rd237, %r247;
	bra.uni 	$L__BB25_86;
$L__BB25_85:
	rem.u64 	%rd237, %rd12, %rd4;
$L__BB25_86:
	shr.u32 	%r60, %r432, 1;
	setp.gt.u32 	%p50, %r432, 1;
	mov.u32 	%r432, %r60;
	@%p50 bra 	$L__BB25_79;
	and.b64  	%rd241, %rd239, 4294967295;
$L__BB25_88:
	setp.eq.s32 	%p51, %r2, 0;
	@%p51 bra 	$L__BB25_138;
	setp.lt.u32 	%p52, %r2, 8;
	mov.b32 	%r433, 0;
	mov.u32 	%r435, %r433;
	@%p52 bra 	$L__BB25_115;
$L__BB25_90:
	.pragma "nounroll";
	add.s32 	%r249, %r433, %r58;
	shl.b32 	%r250, %r249, 2;
	add.s32 	%r62, %r186, %r250;
	ld.shared.v2.u32 	{%r252, %r63}, [%r62];
	cvt.u64.u32 	%rd155, %r252;
	mul.lo.s64 	%rd18, %rd241, %rd155;
	and.b64  	%rd156, %rd18, -4294967296;
	setp.ne.s64 	%p53, %rd156, 0;
	@%p53 bra 	$L__BB25_92;
	cvt.u32.u64 	%r253, %rd4;
	cvt.u32.u64 	%r254, %rd18;
	rem.u32 	%r255, %r254, %r253;
	cvt.u64.u32 	%rd242, %r255;
	bra.uni 	$L__BB25_93;
$L__BB25_92:
	rem.u64 	%rd242, %rd18, %rd4;
$L__BB25_93:
	cvt.u32.u64 	%r64, %rd242;
	cvt.u64.u32 	%rd157, %r63;
	mul.lo.s64 	%rd22, %rd241, %rd157;
	and.b64  	%rd158, %rd22, -4294967296;
	setp.ne.s64 	%p54, %rd158, 0;
	@%p54 bra 	$L__BB25_95;
	cvt.u32.u64 	%r256, %rd4;
	cvt.u32.u64 	%r257, %rd22;
	rem.u32 	%r258, %r257, %r256;
	cvt.u64.u32 	%rd243, %r258;
	bra.uni 	$L__BB25_96;
$L__BB25_95:
	rem.u64 	%rd243, %rd22, %rd4;
$L__BB25_96:
	cvt.u32.u64 	%r259, %rd243;
	st.shared.v2.u32 	[%r62], {%r64, %r259};
	ld.shared.v2.u32 	{%r260, %r65}, [%r62+8];
	cvt.u64.u32 	%rd159, %r260;
	mul.lo.s64 	%rd26, %rd241, %rd159;
	and.b64  	%rd160, %rd26, -4294967296;
	setp.ne.s64 	%p55, %rd160, 0;
	@%p55 bra 	$L__BB25_98;
	cvt.u32.u64 	%r261, %rd4;
	cvt.u32.u64 	%r262, %rd26;
	rem.u32 	%r263, %r262, %r261;
	cvt.u64.u32 	%rd244, %r263;
	bra.uni 	$L__BB25_99;
$L__BB25_98:
	rem.u64 	%rd244, %rd26, %rd4;
$L__BB25_99:
	cvt.u32.u64 	%r66, %rd244;
	cvt.u64.u32 	%rd161, %r65;
	mul.lo.s64 	%rd30, %rd241, %rd161;
	and.b64  	%rd162, %rd30, -4294967296;
	setp.ne.s64 	%p56, %rd162, 0;
	@%p56 bra 	$L__BB25_101;
	cvt.u32.u64 	%r264, %rd4;
	cvt.u32.u64 	%r265, %rd30;
	rem.u32 	%r266, %r265, %r264;
	cvt.u64.u32 	%rd245, %r266;
	bra.uni 	$L__BB25_102;
$L__BB25_101:
	rem.u64 	%rd245, %rd30, %rd4;
$L__BB25_102:
	cvt.u32.u64 	%r267, %rd245;
	st.shared.v2.u32 	[%r62+8], {%r66, %r267};
	ld.shared.v2.u32 	{%r268, %r67}, [%r62+16];
	cvt.u64.u32 	%rd163, %r268;
	mul.lo.s64 	%rd34, %rd241, %rd163;
	and.b64  	%rd164, %rd34, -4294967296;
	setp.ne.s64 	%p57, %rd164, 0;
	@%p57 bra 	$L__BB25_104;
	cvt.u32.u64 	%r269, %rd4;
	cvt.u32.u64 	%r270, %rd34;
	rem.u32 	%r271, %r270, %r269;
	cvt.u64.u32 	%rd246, %r271;
	bra.uni 	$L__BB25_105;
$L__BB25_104:
	rem.u64 	%rd246, %rd34, %rd4;
$L__BB25_105:
	cvt.u32.u64 	%r68, %rd246;
	cvt.u64.u32 	%rd165, %r67;
	mul.lo.s64 	%rd38, %rd241, %rd165;
	and.b64  	%rd166, %rd38, -4294967296;
	setp.ne.s64 	%p58, %rd166, 0;
	@%p58 bra 	$L__BB25_107;
	cvt.u32.u64 	%r272, %rd4;
	cvt.u32.u64 	%r273, %rd38;
	rem.u32 	%r274, %r273, %r272;
	cvt.u64.u32 	%rd247, %r274;
	bra.uni 	$L__BB25_108;
$L__BB25_107:
	rem.u64 	%rd247, %rd38, %rd4;
$L__BB25_108:
	cvt.u32.u64 	%r275, %rd247;
	st.shared.v2.u32 	[%r62+16], {%r68, %r275};
	ld.shared.v2.u32 	{%r276, %r69}, [%r62+24];
	cvt.u64.u32 	%rd167, %r276;
	mul.lo.s64 	%rd42, %rd241, %rd167;
	and.b64  	%rd168, %rd42, -4294967296;
	setp.ne.s64 	%p59, %rd168, 0;
	@%p59 bra 	$L__BB25_110;
	cvt.u32.u64 	%r277, %rd4;
	cvt.u32.u64 	%r278, %rd42;
	rem.u32 	%r279, %r278, %r277;
	cvt.u64.u32 	%rd248, %r279;
	bra.uni 	$L__BB25_111;
$L__BB25_110:
	rem.u64 	%rd248, %rd42, %rd4;
$L__BB25_111:
	cvt.u32.u64 	%r70, %rd248;
	cvt.u64.u32 	%rd169, %r69;
	mul.lo.s64 	%rd46, %rd241, %rd169;
	and.b64  	%rd170, %rd46, -4294967296;
	setp.ne.s64 	%p60, %rd170, 0;
	@%p60 bra 	$L__BB25_113;
	cvt.u32.u64 	%r280, %rd4;
	cvt.u32.u64 	%r281, %rd46;
	rem.u32 	%r282, %r281, %r280;
	cvt.u64.u32 	%rd249, %r282;
	bra.uni 	$L__BB25_114;
$L__BB25_113:
	rem.u64 	%rd249, %rd46, %rd4;
$L__BB25_114:
	cvt.u32.u64 	%r283, %rd249;
	st.shared.v2.u32 	[%r62+24], {%r70, %r283};
	add.s32 	%r433, %r433, 8;
	setp.ne.s32 	%p61, %r433, %r34;
	mov.u32 	%r435, %r34;
	@%p61 bra 	$L__BB25_90;
$L__BB25_115:
	setp.eq.s32 	%p62, %r32, 0;
	@%p62 bra 	$L__BB25_138;
	setp.lt.u32 	%p63, %r33, 3;
	@%p63 bra 	$L__BB25_130;
	add.s32 	%r284, %r435, %r58;
	shl.b32 	%r285, %r284, 2;
	add.s32 	%r73, %r186, %r285;
	ld.shared.u32 	%rd171, [%r73];
	mul.lo.s64 	%rd50, %rd241, %rd171;
	and.b64  	%rd172, %rd50, -4294967296;
	setp.ne.s64 	%p64, %rd172, 0;
	@%p64 bra 	$L__BB25_119;
	cvt.u32.u64 	%r287, %rd4;
	cvt.u32.u64 	%r288, %rd50;
	rem.u32 	%r289, %r288, %r287;
	cvt.u64.u32 	%rd250, %r289;
	bra.uni 	$L__BB25_120;
$L__BB25_119:
	rem.u64 	%rd250, %rd50, %rd4;
$L__BB25_120:
	st.shared.u32 	[%r73], %rd250;
	ld.shared.u32 	%rd173, [%r73+4];
	mul.lo.s64 	%rd54, %rd241, %rd173;
	and.b64  	%rd174, %rd54, -4294967296;
	setp.ne.s64 	%p65, %rd174, 0;
	@%p65 bra 	$L__BB25_122;
	cvt.u32.u64 	%r290, %rd4;
	cvt.u32.u64 	%r291, %rd54;
	rem.u32 	%r292, %r291, %r290;
	cvt.u64.u32 	%rd251, %r292;
	bra.uni 	$L__BB25_123;
$L__BB25_122:
	rem.u64 	%rd251, %rd54, %rd4;
$L__BB25_123:
	st.shared.u32 	[%r73+4], %rd251;
	ld.shared.u32 	%rd175, [%r73+8];
	mul.lo.s64 	%rd58, %rd241, %rd175;
	and.b64  	%rd176, %rd58, -4294967296;
	setp.ne.s64 	%p66, %rd176, 0;
	@%p66 bra 	$L__BB25_125;
	cvt.u32.u64 	%r293, %rd4;
	cvt.u32.u64 	%r294, %rd58;
	rem.u32 	%r295, %r294, %r293;
	cvt.u64.u32 	%rd252, %r295;
	bra.uni 	$L__BB25_126;
$L__BB25_125:
	rem.u64 	%rd252, %rd58, %rd4;
$L__BB25_126:
	st.shared.u32 	[%r73+8], %rd252;
	ld.shared.u32 	%rd177, [%r73+12];
	mul.lo.s64 	%rd62, %rd241, %rd177;
	and.b64  	%rd178, %rd62, -4294967296;
	setp.ne.s64 	%p67, %rd178, 0;
	@%p67 bra 	$L__BB25_128;
	cvt.u32.u64 	%r296, %rd4;
	cvt.u32.u64 	%r297, %rd62;
	rem.u32 	%r298, %r297, %r296;
	cvt.u64.u32 	%rd253, %r298;
	bra.uni 	$L__BB25_129;
$L__BB25_128:
	rem.u64 	%rd253, %rd62, %rd4;
$L__BB25_129:
	st.shared.u32 	[%r73+12], %rd253;
	add.s32 	%r435, %r435, 4;
$L__BB25_130:
	setp.eq.s32 	%p68, %r35, 0;
	@%p68 bra 	$L__BB25_138;
	add.s32 	%r299, %r435, %r58;
	shl.b32 	%r300, %r299, 2;
	add.s32 	%r76, %r186, %r300;
	ld.shared.u32 	%rd179, [%r76];
	mul.lo.s64 	%rd66, %rd241, %rd179;
	and.b64  	%rd180, %rd66, -4294967296;
	setp.ne.s64 	%p69, %rd180, 0;
	@%p69 bra 	$L__BB25_133;
	cvt.u32.u64 	%r302, %rd4;
	cvt.u32.u64 	%r303, %rd66;
	rem.u32 	%r304, %r303, %r302;
	cvt.u64.u32 	%rd254, %r304;
	bra.uni 	$L__BB25_134;
$L__BB25_133:
	rem.u64 	%rd254, %rd66, %rd4;
$L__BB25_134:
	st.shared.u32 	[%r76], %rd254;
	ld.shared.u32 	%rd181, [%r76+4];
	mul.lo.s64 	%rd70, %rd241, %rd181;
	and.b64  	%rd182, %rd70, -4294967296;
	setp.ne.s64 	%p70, %rd182, 0;
	@%p70 bra 	$L__BB25_136;
	cvt.u32.u64 	%r305, %rd4;
	cvt.u32.u64 	%r306, %rd70;
	rem.u32 	%r307, %r306, %r305;
	cvt.u64.u32 	%rd255, %r307;
	bra.uni 	$L__BB25_137;
$L__BB25_136:
	rem.u64 	%rd255, %rd70, %rd4;
$L__BB25_137:
	st.shared.u32 	[%r76+4], %rd255;
$L__BB25_138:
	bar.sync 	0;
	ld.global.u32 	%r308, [%rd2];
	setp.ne.s32 	%p71, %r308, 0;
	@%p71 bra 	$L__BB25_67;
	setp.ge.u32 	%p72, %r1, %r101;
	setp.eq.s32 	%p73, %r1, %r425;
	or.pred  	%p74, %p72, %p73;
	@%p74 bra 	$L__BB25_181;
	setp.eq.s32 	%p75, %r2, 0;
	add.s32 	%r309, %r425, %r30;
	shl.b32 	%r310, %r309, 2;
	mov.u32 	%r311, aug;
	add.s32 	%r312, %r311, %r310;
	ld.shared.u32 	%r77, [%r312];
	setp.eq.s32 	%p76, %r77, 0;
	or.pred  	%p77, %p76, %p75;
	@%p77 bra 	$L__BB25_181;
	setp.lt.u32 	%p78, %r31, 3;
	mov.b32 	%r436, 0;
	mov.u32 	%r437, %r436;
	@%p78 bra 	$L__BB25_167;
$L__BB25_142:
	.pragma "nounroll";
	mad.lo.s32 	%r314, %r2, %r425, %r436;
	shl.b32 	%r315, %r314, 2;
	mov.u32 	%r316, aug;
	add.s32 	%r79, %r316, %r315;
	ld.shared.v2.u32 	{%r317, %r80}, [%r79];
	mul.wide.u32 	%rd74, %r317, %r77;
	and.b64  	%rd183, %rd74, -4294967296;
	setp.ne.s64 	%p79, %rd183, 0;
	@%p79 bra 	$L__BB25_144;
	cvt.u32.u64 	%r318, %rd4;
	cvt.u32.u64 	%r319, %rd74;
	rem.u32 	%r320, %r319, %r318;
	cvt.u64.u32 	%rd256, %r320;
	bra.uni 	$L__BB25_145;
$L__BB25_144:
	rem.u64 	%rd256, %rd74, %rd4;
$L__BB25_145:
	add.s32 	%r321, %r436, %r30;
	shl.b32 	%r322, %r321, 2;
	mov.u32 	%r323, aug;
	add.s32 	%r81, %r323, %r322;
	ld.shared.v2.u32 	{%r324, %r82}, [%r81];
	cvt.u64.u32 	%rd184, %r324;
	sub.s64 	%rd185, %rd4, %rd256;
	add.s64 	%rd78, %rd185, %rd184;
	and.b64  	%rd186, %rd78, -4294967296;
	setp.ne.s64 	%p80, %rd186, 0;
	@%p80 bra 	$L__BB25_147;
	cvt.u32.u64 	%r325, %rd4;
	cvt.u32.u64 	%r326, %rd78;
	rem.u32 	%r327, %r326, %r325;
	cvt.u64.u32 	%rd257, %r327;
	bra.uni 	$L__BB25_148;
$L__BB25_147:
	rem.u64 	%rd257, %rd78, %rd4;
$L__BB25_148:
	cvt.u32.u64 	%r83, %rd257;
	mul.wide.u32 	%rd82, %r80, %r77;
	and.b64  	%rd187, %rd82, -4294967296;
	setp.ne.s64 	%p81, %rd187, 0;
	@%p81 bra 	$L__BB25_150;
	cvt.u32.u64 	%r328, %rd4;
	cvt.u32.u64 	%r329, %rd82;
	rem.u32 	%r330, %r329, %r328;
	cvt.u64.u32 	%rd258, %r330;
	bra.uni 	$L__BB25_151;
$L__BB25_150:
	rem.u64 	%rd258, %rd82, %rd4;
$L__BB25_151:
	cvt.u64.u32 	%rd188, %r82;
	sub.s64 	%rd189, %rd4, %rd258;
	add.s64 	%rd86, %rd189, %rd188;
	and.b64  	%rd190, %rd86, -4294967296;
	setp.ne.s64 	%p82, %rd190, 0;
	@%p82 bra 	$L__BB25_153;
	cvt.u32.u64 	%r331, %rd4;
	cvt.u32.u64 	%r332, %rd86;
	rem.u32 	%r333, %r332, %r331;
	cvt.u64.u32 	%rd259, %r333;
	bra.uni 	$L__BB25_154;
$L__BB25_153:
	rem.u64 	%rd259, %rd86, %rd4;
$L__BB25_154:
	cvt.u32.u64 	%r334, %rd259;
	st.shared.v2.u32 	[%r81], {%r83, %r334};
	ld.shared.v2.u32 	{%r335, %r84}, [%r79+8];
	mul.wide.u32 	%rd90, %r335, %r77;
	and.b64  	%rd191, %rd90, -4294967296;
	setp.ne.s64 	%p83, %rd191, 0;
	@%p83 bra 	$L__BB25_156;
	cvt.u32.u64 	%r336, %rd4;
	cvt.u32.u64 	%r337, %rd90;
	rem.u32 	%r338, %r337, %r336;
	cvt.u64.u32 	%rd260, %r338;
	bra.uni 	$L__BB25_157;
$L__BB25_156:
	rem.u64 	%rd260, %rd90, %rd4;
$L__BB25_157:
	ld.shared.v2.u32 	{%r339, %r85}, [%r81+8];
	cvt.u64.u32 	%rd192, %r339;
	sub.s64 	%rd193, %rd4, %rd260;
	add.s64 	%rd94, %rd193, %rd192;
	and.b64  	%rd194, %rd94, -4294967296;
	setp.ne.s64 	%p84, %rd194, 0;
	@%p84 bra 	$L__BB25_159;
	cvt.u32.u64 	%r340, %rd4;
	cvt.u32.u64 	%r341, %rd94;
	rem.u32 	%r342, %r341, %r340;
	cvt.u64.u32 	%rd261, %r342;
	bra.uni 	$L__BB25_160;
$L__BB25_159:
	rem.u64 	%rd261, %rd94, %rd4;
$L__BB25_160:
	cvt.u32.u64 	%r86, %rd261;
	mul.wide.u32 	%rd98, %r84, %r77;
	and.b64  	%rd195, %rd98, -4294967296;
	setp.ne.s64 	%p85, %rd195, 0;
	@%p85 bra 	$L__BB25_162;
	cvt.u32.u64 	%r343, %rd4;
	cvt.u32.u64 	%r344, %rd98;
	rem.u32 	%r345, %r344, %r343;
	cvt.u64.u32 	%rd262, %r345;
	bra.uni 	$L__BB25_163;
$L__BB25_162:
	rem.u64 	%rd262, %rd98, %rd4;
$L__BB25_163:
	cvt.u64.u32 	%rd196, %r85;
	sub.s64 	%rd197, %rd4, %rd262;
	add.s64 	%rd102, %rd197, %rd196;
	and.b64  	%rd198, %rd102, -4294967296;
	setp.ne.s64 	%p86, %rd198, 0;
	@%p86 bra 	$L__BB25_165;
	cvt.u32.u64 	%r346, %rd4;
	cvt.u32.u64 	%r347, %rd102;
	rem.u32 	%r348, %r347, %r346;
	cvt.u64.u32 	%rd263, %r348;
	bra.uni 	$L__BB25_166;
$L__BB25_165:
	rem.u64 	%rd263, %rd102, %rd4;
$L__BB25_166:
	cvt.u32.u64 	%r349, %rd263;
	st.shared.v2.u32 	[%r81+8], {%r86, %r349};
	add.s32 	%r436, %r436, 4;
	and.b32  	%r437, %r2, -4;
	setp.ne.s32 	%p87, %r436, %r437;
	@%p87 bra 	$L__BB25_142;
$L__BB25_167:
	setp.eq.s32 	%p88, %r35, 0;
	@%p88 bra 	$L__BB25_181;
	mad.lo.s32 	%r350, %r2, %r425, %r437;
	shl.b32 	%r351, %r350, 2;
	mov.u32 	%r352, aug;
	add.s32 	%r90, %r352, %r351;
	ld.shared.u32 	%r353, [%r90];
	mul.wide.u32 	%rd106, %r353, %r77;
	and.b64  	%rd199, %rd106, -4294967296;
	setp.ne.s64 	%p89, %rd199, 0;
	@%p89 bra 	$L__BB25_170;
	cvt.u32.u64 	%r354, %rd4;
	cvt.u32.u64 	%r355, %rd106;
	rem.u32 	%r356, %r355, %r354;
	cvt.u64.u32 	%rd264, %r356;
	bra.uni 	$L__BB25_171;
$L__BB25_170:
	rem.u64 	%rd264, %rd106, %rd4;
$L__BB25_171:
	add.s32 	%r357, %r437, %r30;
	shl.b32 	%r358, %r357, 2;
	add.s32 	%r91, %r352, %r358;
	ld.shared.u32 	%rd200, [%r91];
	sub.s64 	%rd201, %rd4, %rd264;
	add.s64 	%rd110, %rd201, %rd200;
	and.b64  	%rd202, %rd110, -4294967296;
	setp.ne.s64 	%p90, %rd202, 0;
	@%p90 bra 	$L__BB25_173;
	cvt.u32.u64 	%r360, %rd4;
	cvt.u32.u64 	%r361, %rd110;
	rem.u32 	%r362, %r361, %r360;
	cvt.u64.u32 	%rd265, %r362;
	bra.uni 	$L__BB25_174;
$L__BB25_173:
	rem.u64 	%rd265, %rd110, %rd4;
$L__BB25_174:
	st.shared.u32 	[%r91], %rd265;
	ld.shared.u32 	%r363, [%r90+4];
	mul.wide.u32 	%rd114, %r363, %r77;
	and.b64  	%rd203, %rd114, -4294967296;
	setp.ne.s64 	%p91, %rd203, 0;
	@%p91 bra 	$L__BB25_176;
	cvt.u32.u64 	%r364, %rd4;
	cvt.u32.u64 	%r365, %rd114;
	rem.u32 	%r366, %r365, %r364;
	cvt.u64.u32 	%rd266, %r366;
	bra.uni 	$L__BB25_177;
$L__BB25_176:
	rem.u64 	%rd266, %rd114, %rd4;
$L__BB25_177:
	ld.shared.u32 	%rd204, [%r91+4];
	sub.s64 	%rd205, %rd4, %rd266;
	add.s64 	%rd118, %rd205, %rd204;
	and.b64  	%rd206, %rd118, -4294967296;
	setp.ne.s64 	%p92, %rd206, 0;
	@%p92 bra 	$L__BB25_179;
	cvt.u32.u64 	%r367, %rd4;
	cvt.u32.u64 	%r368, %rd118;
	rem.u32 	%r369, %r368, %r367;
	cvt.u64.u32 	%rd267, %r369;
	bra.uni 	$L__BB25_180;
$L__BB25_179:
	rem.u64 	%rd267, %rd118, %rd4;
$L__BB25_180:
	st.shared.u32 	[%r91+4], %rd267;
$L__BB25_181:
	bar.sync 	0;
	add.s32 	%r425, %r425, 1;
	setp.eq.s32 	%p93, %r425, %r101;
	@%p93 bra 	$L__BB25_56;
	bra.uni 	$L__BB25_51;

}
	// .globl	hensel_batch_matrix_inverse
.visible .entry hensel_batch_matrix_inverse(
	.param .u64 .ptr .align 1 hensel_batch_matrix_inverse_param_0,
	.param .u64 .ptr .align 1 hensel_batch_matrix_inverse_param_1,
	.param .u64 .ptr .align 1 hensel_batch_matrix_inverse_param_2,
	.param .u64 .ptr .align 1 hensel_batch_matrix_inverse_param_3,
	.param .u32 hensel_batch_matrix_inverse_param_4,
	.param .u32 hensel_batch_matrix_inverse_param_5
)
{
	.reg .pred 	%p<103>;
	.reg .b32 	%r<474>;
	.reg .b64 	%rd<331>;

	ld.param.u64 	%rd125, [hensel_batch_matrix_inverse_param_0];
	ld.param.u64 	%rd126, [hensel_batch_matrix_inverse_param_1];
	ld.param.u64 	%rd123, [hensel_batch_matrix_inverse_param_2];
	ld.param.u64 	%rd124, [hensel_batch_matrix_inverse_param_3];
	ld.param.u32 	%r101, [hensel_batch_matrix_inverse_param_4];
	ld.param.u32 	%r102, [hensel_batch_matrix_inverse_param_5];
	cvta.to.global.u64 	%rd1, %rd125;
	cvta.to.global.u64 	%rd2, %rd126;
	mov.u32 	%r1, %ctaid.x;
	mov.u32 	%r2, %tid.x;
	setp.ge.u32 	%p1, %r1, %r102;
	setp.ge.u32 	%p2, %r2, %r101;
	or.pred  	%p3, %p2, %p1;
	@%p3 bra 	$L__BB26_68;
	cvta.to.global.u64 	%rd127, %rd124;
	mul.wide.u32 	%rd128, %r1, 4;
	add.s64 	%rd129, %rd127, %rd128;
	ld.global.nc.u32 	%r103, [%rd129];
	cvt.u64.u32 	%rd3, %r103;
	mul.lo.s32 	%r104, %r101, %r1;
	mul.lo.s32 	%r105, %r104, %r101;
	cvt.u64.u32 	%rd4, %r105;
	shl.b32 	%r3, %r101, 1;
	setp.eq.s32 	%p4, %r3, 0;
	@%p4 bra 	$L__BB26_50;
	mul.lo.s32 	%r5, %r101, %r2;
	shl.b32 	%r4, %r5, 1;
	and.b32  	%r6, %r3, 6;
	setp.lt.u32 	%p5, %r3, 8;
	mov.b32 	%r454, 0;
	@%p5 bra 	$L__BB26_29;
	and.b32  	%r454, %r3, -8;
	mov.b32 	%r452, 0;
$L__BB26_4:
	.pragma "nounroll";
	setp.ge.u32 	%p6, %r452, %r101;
	add.s32 	%r108, %r452, %r4;
	shl.b32 	%r109, %r108, 2;
	mov.u32 	%r110, aug;
	add.s32 	%r9, %r110, %r109;
	@%p6 bra 	$L__BB26_6;
	cvt.u32.u64 	%r113, %rd3;
	add.s32 	%r114, %r452, %r5;
	cvt.u64.u32 	%rd130, %r114;
	add.s64 	%rd131, %rd130, %rd4;
	shl.b64 	%rd132, %rd131, 2;
	add.s64 	%rd133, %rd1, %rd132;
	ld.global.nc.u32 	%r115, [%rd133];
	rem.u32 	%r116, %r115, %r113;
	add.s32 	%r117, %r114, %r5;
	shl.b32 	%r118, %r117, 2;
	add.s32 	%r120, %r110, %r118;
	st.shared.u32 	[%r120], %r116;
	bra.uni 	$L__BB26_7;
$L__BB26_6:
	sub.s32 	%r111, %r452, %r101;
	setp.eq.s32 	%p7, %r111, %r2;
	selp.u32 	%r112, 1, 0, %p7;
	st.shared.u32 	[%r9], %r112;
$L__BB26_7:
	add.s32 	%r10, %r452, 1;
	setp.lt.u32 	%p8, %r10, %r101;
	@%p8 bra 	$L__BB26_9;
	sub.s32 	%r121, %r10, %r101;
	setp.eq.s32 	%p9, %r121, %r2;
	selp.u32 	%r122, 1, 0, %p9;
	st.shared.u32 	[%r9+4], %r122;
	bra.uni 	$L__BB26_10;
$L__BB26_9:
	cvt.u32.u64 	%r123, %rd3;
	add.s32 	%r124, %r10, %r5;
	cvt.u64.u32 	%rd134, %r124;
	add.s64 	%rd135, %rd134, %rd4;
	shl.b64 	%rd136, %rd135, 2;
	add.s64 	%rd137, %rd1, %rd136;
	ld.global.nc.u32 	%r125, [%rd137];
	rem.u32 	%r126, %r125, %r123;
	st.shared.u32 	[%r9+4], %r126;
$L__BB26_10:
	add.s32 	%r11, %r452, 2;
	setp.lt.u32 	%p10, %r11, %r101;
	@%p10 bra 	$L__BB26_12;
	sub.s32 	%r127, %r11, %r101;
	setp.eq.s32 	%p11, %r127, %r2;
	selp.u32 	%r128, 1, 0, %p11;
	st.shared.u32 	[%r9+8], %r128;
	bra.uni 	$L__BB26_13;
$L__BB26_12:
	cvt.u32.u64 	%r129, %rd3;
	add.s32 	%r130, %r11, %r5;
	cvt.u64.u32 	%rd138, %r130;
	add.s64 	%rd139, %rd138, %rd4;
	shl.b64 	%rd140, %rd139, 2;
	add.s64 	%rd141, %rd1, %rd140;
	ld.global.nc.u32 	%r131, [%rd141];
	rem.u32 	%r132, %r131, %r129;
	st.shared.u32 	[%r9+8], %r132;
$L__BB26_13:
	add.s32 	%r12, %r452, 3;
	setp.lt.u32 	%p12, %r12, %r101;
	@%p12 bra 	$L__BB26_15;
	sub.s32 	%r133, %r12, %r101;
	setp.eq.s32 	%p13, %r133, %r2;
	selp.u32 	%r134, 1, 0, %p13;
	st.shared.u32 	[%r9+12], %r134;
	bra.uni 	$L__BB26_16;
$L__BB26_15:
	cvt.u32.u64 	%r135, %rd3;
	add.s32 	%r136, %r12, %r5;
	cvt.u64.u32 	%rd142, %r136;
	add.s64 	%rd143, %rd142, %rd4;
	shl.b64 	%rd144, %rd143, 2;
	add.s64 	%rd145, %rd1, %rd144;
	ld.global.nc.u32 	%r137, [%rd145];
	rem.u32 	%r138, %r137, %r135;
	st.shared.u32 	[%r9+12], %r138;
$L__BB26_16:
	add.s32 	%r13, %r452, 4;
	setp.lt.u32 	%p14, %r13, %r101;
	@%p14 bra 	$L__BB26_18;
	sub.s32 	%r139, %r13, %r101;
	setp.eq.s32 	%p15, %r139, %r2;
	selp.u32 	%r140, 1, 0, %p15;
	st.shared.u32 	[%r9+16], %r140;
	bra.uni 	$L__BB26_19;
$L__BB26_18:
	cvt.u32.u64 	%r141, %rd3;
	add.s32 	%r142, %r13, %r5;
	cvt.u64.u32 	%rd146, %r142;
	add.s64 	%rd147, %rd146, %rd4;
	shl.b64 	%rd148, %rd147, 2;
	add.s64 	%rd149, %rd1, %rd148;
	ld.global.nc.u32 	%r143, [%rd149];
	rem.u32 	%r144, %r143, %r141;
	st.shared.u32 	[%r9+16], %r144;
$L__BB26_19:
	add.s32 	%r14, %r452, 5;
	setp.lt.u32 	%p16, %r14, %r101;
	@%p16 bra 	$L__BB26_21;
	sub.s32 	%r145, %r14, %r101;
	setp.eq.s32 	%p17, %r145, %r2;
	selp.u32 	%r146, 1, 0, %p17;
	st.shared.u32 	[%r9+20], %r146;
	bra.uni 	$L__BB26_22;
$L__BB26_21:
	cvt.u32.u64 	%r147, %rd3;
	add.s32 	%r148, %r14, %r5;
	cvt.u64.u32 	%rd150, %r148;
	add.s64 	%rd151, %rd150, %rd4;
	shl.b64 	%rd152, %rd151, 2;
	add.s64 	%rd153, %rd1, %rd152;
	ld.global.nc.u32 	%r149, [%rd153];
	rem.u32 	%r150, %r149, %r147;
	st.shared.u32 	[%r9+20], %r150;
$L__BB26_22:
	add.s32 	%r15, %r452, 6;
	setp.lt.u32 	%p18, %r15, %r101;
	@%p18 bra 	$L__BB26_24;
	sub.s32 	%r151, %r15, %r101;
	setp.eq.s32 	%p19, %r151, %r2;
	selp.u32 	%r152, 1, 0, %p19;
	st.shared.u32 	[%r9+24], %r152;
	bra.uni 	$L__BB26_25;
$L__BB26_24:
	cvt.u32.u64 	%r153, %rd3;
	add.s32 	%r154, %r15, %r5;
	cvt.u64.u32 	%rd154, %r154;
	add.s64 	%rd155, %rd154, %rd4;
	shl.b64 	%rd156, %rd155, 2;
	add.s64 	%rd157, %rd1, %rd156;
	ld.global.nc.u32 	%r155, [%rd157];
	rem.u32 	%r156, %r155, %r153;
	st.shared.u32 	[%r9+24], %r156;
$L__BB26_25:
	add.s32 	%r16, %r452, 7;
	setp.lt.u32 	%p20, %r16, %r101;
	@%p20 bra 	$L__BB26_27;
	sub.s32 	%r157, %r16, %r101;
	setp.eq.s32 	%p21, %r157, %r2;
	selp.u32 	%r158, 1, 0, %p21;
	st.shared.u32 	[%r9+28], %r158;
	bra.uni 	$L__BB26_28;
$L__BB26_27:
	cvt.u32.u64 	%r159, %rd3;
	add.s32 	%r160, %r16, %r5;
	cvt.u64.u32 	%rd158, %r160;
	add.s64 	%rd159, %rd158, %rd4;
	shl.b64 	%rd160, %rd159, 2;
	add.s64 	%rd161, %rd1, %rd160;
	ld.global.nc.u32 	%r161, [%rd161];
	rem.u32 	%r162, %r161, %r159;
	st.shared.u32 	[%r9+28], %r162;
$L__BB26_28:
	add.s32 	%r452, %r452, 8;
	setp.ne.s32 	%p22, %r452, %r454;
	@%p22 bra 	$L__BB26_4;
$L__BB26_29:
	setp.eq.s32 	%p23, %r6, 0;
	@%p23 bra 	$L__BB26_50;
	and.b32  	%r19, %r3, 2;
	setp.lt.u32 	%p24, %r6, 4;
	@%p24 bra 	$L__BB26_44;
	setp.lt.u32 	%p25, %r454, %r101;
	add.s32 	%r163, %r454, %r4;
	shl.b32 	%r164, %r163, 2;
	mov.u32 	%r165, aug;
	add.s32 	%r20, %r165, %r164;
	@%p25 bra 	$L__BB26_33;
	sub.s32 	%r166, %r454, %r101;
	setp.eq.s32 	%p26, %r166, %r2;
	selp.u32 	%r167, 1, 0, %p26;
	st.shared.u32 	[%r20], %r167;
	bra.uni 	$L__BB26_34;
$L__BB26_33:
	cvt.u32.u64 	%r168, %rd3;
	add.s32 	%r169, %r454, %r5;
	cvt.u64.u32 	%rd162, %r169;
	add.s64 	%rd163, %rd162, %rd4;
	shl.b64 	%rd164, %rd163, 2;
	add.s64 	%rd165, %rd1, %rd164;
	ld.global.nc.u32 	%r170, [%rd165];
	rem.u32 	%r171, %r170, %r168;
	add.s32 	%r172, %r169, %r5;
	shl.b32 	%r173, %r172, 2;
	add.s32 	%r175, %r165, %r173;
	st.shared.u32 	[%r175], %r171;
$L__BB26_34:
	add.s32 	%r21, %r454, 1;
	setp.lt.u32 	%p27, %r21, %r101;
	@%p27 bra 	$L__BB26_36;
	sub.s32 	%r176, %r21, %r101;
	setp.eq.s32 	%p28, %r176, %r2;
	selp.u32 	%r177, 1, 0, %p28;
	st.shared.u32 	[%r20+4], %r177;
	bra.uni 	$L__BB26_37;
$L__BB26_36:
	cvt.u32.u64 	%r178, %rd3;
	add.s32 	%r179, %r21, %r5;
	cvt.u64.u32 	%rd166, %r179;
	add.s64 	%rd167, %rd166, %rd4;
	shl.b64 	%rd168, %rd167, 2;
	add.s64 	%rd169, %rd1, %rd168;
	ld.global.nc.u32 	%r180, [%rd169];
	rem.u32 	%r181, %r180, %r178;
	st.shared.u32 	[%r20+4], %r181;
$L__BB26_37:
	add.s32 	%r22, %r454, 2;
	setp.lt.u32 	%p29, %r22, %r101;
	@%p29 bra 	$L__BB26_39;
	sub.s32 	%r182, %r22, %r101;
	setp.eq.s32 	%p30, %r182, %r2;
	selp.u32 	%r183, 1, 0, %p30;
	st.shared.u32 	[%r20+8], %r183;
	bra.uni 	$L__BB26_40;
$L__BB26_39:
	cvt.u32.u64 	%r184, %rd3;
	add.s32 	%r185, %r22, %r5;
	cvt.u64.u32 	%rd170, %r185;
	add.s64 	%rd171, %rd170, %rd4;
	shl.b64 	%rd172, %rd171, 2;
	add.s64 	%rd173, %rd1, %rd172;
	ld.global.nc.u32 	%r186, [%rd173];
	rem.u32 	%r187, %r186, %r184;
	st.shared.u32 	[%r20+8], %r187;
$L__BB26_40:
	add.s32 	%r23, %r454, 3;
	setp.lt.u32 	%p31, %r23, %r101;
	@%p31 bra 	$L__BB26_42;
	sub.s32 	%r188, %r23, %r101;
	setp.eq.s32 	%p32, %r188, %r2;
	selp.u32 	%r189, 1, 0, %p32;
	st.shared.u32 	[%r20+12], %r189;
	bra.uni 	$L__BB26_43;
$L__BB26_42:
	cvt.u32.u64 	%r190, %rd3;
	add.s32 	%r191, %r23, %r5;
	cvt.u64.u32 	%rd174, %r191;
	add.s64 	%rd175, %rd174, %rd4;
	shl.b64 	%rd176, %rd175, 2;
	add.s64 	%rd177, %rd1, %rd176;
	ld.global.nc.u32 	%r192, [%rd177];
	rem.u32 	%r193, %r192, %r190;
	st.shared.u32 	[%r20+12], %r193;
$L__BB26_43:
	add.s32 	%r454, %r454, 4;
$L__BB26_44:
	setp.eq.s32 	%p33, %r19, 0;
	@%p33 bra 	$L__BB26_50;
	mov.b32 	%r456, 0;
	cvt.u32.u64 	%r201, %rd3;
$L__BB26_46:
	.pragma "nounroll";
	setp.lt.u32 	%p34, %r454, %r101;
	@%p34 bra 	$L__BB26_48;
	sub.s32 	%r195, %r454, %r101;
	setp.eq.s32 	%p35, %r195, %r2;
	selp.u32 	%r196, 1, 0, %p35;
	add.s32 	%r197, %r454, %r4;
	shl.b32 	%r198, %r197, 2;
	mov.u32 	%r199, aug;
	add.s32 	%r200, %r199, %r198;
	st.shared.u32 	[%r200], %r196;
	bra.uni 	$L__BB26_49;
$L__BB26_48:
	add.s32 	%r202, %r454, %r5;
	cvt.u64.u32 	%rd178, %r202;
	add.s64 	%rd179, %rd178, %rd4;
	shl.b64 	%rd180, %rd179, 2;
	add.s64 	%rd181, %rd1, %rd180;
	ld.global.nc.u32 	%r203, [%rd181];
	rem.u32 	%r204, %r203, %r201;
	add.s32 	%r205, %r202, %r5;
	shl.b32 	%r206, %r205, 2;
	mov.u32 	%r207, aug;
	add.s32 	%r208, %r207, %r206;
	st.shared.u32 	[%r208], %r204;
$L__BB26_49:
	add.s32 	%r454, %r454, 1;
	add.s32 	%r456, %r456, 1;
	setp.ne.s32 	%p36, %r456, %r19;
	@%p36 bra 	$L__BB26_46;
$L__BB26_50:
	bar.sync 	0;
	setp.eq.s32 	%p37, %r101, 0;
	@%p37 bra 	$L__BB26_68;
	cvta.to.global.u64 	%rd182, %rd123;
	add.s64 	%rd5, %rd182, %rd128;
	mul.lo.s32 	%r210, %r2, %r101;
	shl.b32 	%r30, %r210, 1;
	add.s32 	%r31, %r3, -1;
	and.b32  	%r32, %r101, 3;
	and.b32  	%r212, %r3, 6;
	add.s32 	%r33, %r212, -1;
	and.b32  	%r34, %r3, -8;
	and.b32  	%r35, %r101, 1;
	and.b32  	%r213, %r3, -8;
	neg.s32 	%r36, %r213;
	shl.b32 	%r37, %r101, 3;
	mov.b32 	%r457, 0;
$L__BB26_52:
	setp.ne.s32 	%p38, %r2, 0;
	@%p38 bra 	$L__BB26_139;
	mov.u32 	%r458, %r457;
$L__BB26_54:
	mul.lo.s32 	%r44, %r3, %r458;
	add.s32 	%r214, %r44, %r457;
	shl.b32 	%r215, %r214, 2;
	mov.u32 	%r216, aug;
	add.s32 	%r217, %r216, %r215;
	ld.shared.u32 	%r218, [%r217];
	setp.ne.s32 	%p39, %r218, 0;
	@%p39 bra 	$L__BB26_69;
	add.s32 	%r458, %r458, 1;
	setp.ne.s32 	%p74, %r458, %r101;
	@%p74 bra 	$L__BB26_54;
	mov.b32 	%r340, 1;
	st.global.u32 	[%rd5], %r340;
	bra.uni 	$L__BB26_139;
$L__BB26_57:
	add.s32 	%r38, %r30, %r101;
	mul.lo.s32 	%r39, %r101, %r2;
	sub.s32 	%r404, %r31, %r101;
	and.b32  	%r40, %r101, 7;
	setp.lt.u32 	%p96, %r404, 7;
	mov.b32 	%r471, 0;
	@%p96 bra 	$L__BB26_60;
	and.b32  	%r471, %r101, -8;
	mov.b32 	%r470, 0;
$L__BB26_59:
	.pragma "nounroll";
	add.s32 	%r406, %r38, %r470;
	shl.b32 	%r407, %r406, 2;
	mov.u32 	%r408, aug;
	add.s32 	%r409, %r408, %r407;
	ld.shared.u32 	%r410, [%r409];
	add.s32 	%r411, %r470, %r39;
	cvt.u64.u32 	%rd240, %r411;
	add.s64 	%rd241, %rd240, %rd4;
	shl.b64 	%rd242, %rd241, 2;
	add.s64 	%rd243, %rd2, %rd242;
	st.global.u32 	[%rd243], %r410;
	ld.shared.u32 	%r412, [%r409+4];
	add.s32 	%r413, %r411, 1;
	cvt.u64.u32 	%rd244, %r413;
	add.s64 	%rd245, %rd244, %rd4;
	shl.b64 	%rd246, %rd245, 2;
	add.s64 	%rd247, %rd2, %rd246;
	st.global.u32 	[%rd247], %r412;
	ld.shared.u32 	%r414, [%r409+8];
	add.s32 	%r415, %r411, 2;
	cvt.u64.u32 	%rd248, %r415;
	add.s64 	%rd249, %rd248, %rd4;
	shl.b64 	%rd250, %rd249, 2;
	add.s64 	%rd251, %rd2, %rd250;
	st.global.u32 	[%rd251], %r414;
	ld.shared.u32 	%r416, [%r409+12];
	add.s32 	%r417, %r411, 3;
	cvt.u64.u32 	%rd252, %r417;
	add.s64 	%rd253, %rd252, %rd4;
	shl.b64 	%rd254, %rd253, 2;
	add.s64 	%rd255, %rd2, %rd254;
	st.global.u32 	[%rd255], %r416;
	ld.shared.u32 	%r418, [%r409+16];
	add.s32 	%r419, %r411, 4;
	cvt.u64.u32 	%rd256, %r419;
	add.s64 	%rd257, %rd256, %rd4;
	shl.b64 	%rd258, %rd257, 2;
	add.s64 	%rd259, %rd2, %rd258;
	st.global.u32 	[%rd259], %r418;
	ld.shared.u32 	%r420, [%r409+20];
	add.s32 	%r421, %r411, 5;
	cvt.u64.u32 	%rd260, %r421;
	add.s64 	%rd261, %rd260, %rd4;
	shl.b64 	%rd262, %rd261, 2;
	add.s64 	%rd263, %rd2, %rd262;
	st.global.u32 	[%rd263], %r420;
	ld.shared.u32 	%r422, [%r409+24];
	add.s32 	%r423, %r411, 6;
	cvt.u64.u32 	%rd264, %r423;
	add.s64 	%rd265, %rd264, %rd4;
	shl.b64 	%rd266, %rd265, 2;
	add.s64 	%rd267, %rd2, %rd266;
	st.global.u32 	[%rd267], %r422;
	ld.shared.u32 	%r424, [%r409+28];
	add.s32 	%r425, %r411, 7;
	cvt.u64.u32 	%rd268, %r425;
	add.s64 	%rd269, %rd268, %rd4;
	shl.b64 	%rd270, %rd269, 2;
	add.s64 	%rd271, %rd2, %rd270;
	st.global.u32 	[%rd271], %r424;
	add.s32 	%r470, %r470, 8;
	setp.ne.s32 	%p97, %r470, %r471;
	@%p97 bra 	$L__BB26_59;
$L__BB26_60:
	setp.eq.s32 	%p98, %r40, 0;
	@%p98 bra 	$L__BB26_68;
	setp.lt.u32 	%p99, %r40, 4;
	@%p99 bra 	$L__BB26_63;
	add.s32 	%r426, %r38, %r471;
	shl.b32 	%r427, %r426, 2;
	mov.u32 	%r428, aug;
	add.s32 	%r429, %r428, %r427;
	ld.shared.u32 	%r430, [%r429];
	add.s32 	%r431, %r471, %r39;
	cvt.u64.u32 	%rd272, %r431;
	add.s64 	%rd273, %rd272, %rd4;
	shl.b64 	%rd274, %rd273, 2;
	add.s64 	%rd275, %rd2, %rd274;
	st.global.u32 	[%rd275], %r430;
	ld.shared.u32 	%r432, [%r429+4];
	add.s32 	%r433, %r431, 1;
	cvt.u64.u32 	%rd276, %r433;
	add.s64 	%rd277, %rd276, %rd4;
	shl.b64 	%rd278, %rd277, 2;
	add.s64 	%rd279, %rd2, %rd278;
	st.global.u32 	[%rd279], %r432;
	ld.shared.u32 	%r434, [%r429+8];
	add.s32 	%r435, %r431, 2;
	cvt.u64.u32 	%rd280, %r435;
	add.s64 	%rd281, %rd280, %rd4;
	shl.b64 	%rd282, %rd281, 2;
	add.s64 	%rd283, %rd2, %rd282;
	st.global.u32 	[%rd283], %r434;
	ld.shared.u32 	%r436, [%r429+12];
	add.s32 	%r437, %r431, 3;
	cvt.u64.u32 	%rd284, %r437;
	add.s64 	%rd285, %rd284, %rd4;
	shl.b64 	%rd286, %rd285, 2;
	add.s64 	%rd287, %rd2, %rd286;
	st.global.u32 	[%rd287], %r436;
	add.s32 	%r471, %r471, 4;
$L__BB26_63:
	setp.eq.s32 	%p100, %r32, 0;
	@%p100 bra 	$L__BB26_68;
	setp.eq.s32 	%p101, %r32, 1;
	@%p101 bra 	$L__BB26_66;
	add.s32 	%r438, %r38, %r471;
	shl.b32 	%r439, %r438, 2;
	mov.u32 	%r440, aug;
	add.s32 	%r441, %r440, %r439;
	ld.shared.u32 	%r442, [%r441];
	add.s32 	%r443, %r471, %r39;
	cvt.u64.u32 	%rd288, %r443;
	add.s64 	%rd289, %rd288, %rd4;
	shl.b64 	%rd290, %rd289, 2;
	add.s64 	%rd291, %rd2, %rd290;
	st.global.u32 	[%rd291], %r442;
	ld.shared.u32 	%r444, [%r441+4];
	add.s32 	%r445, %r443, 1;
	cvt.u64.u32 	%rd292, %r445;
	add.s64 	%rd293, %rd292, %rd4;
	shl.b64 	%rd294, %rd293, 2;
	add.s64 	%rd295, %rd2, %rd294;
	st.global.u32 	[%rd295], %r444;
	add.s32 	%r471, %r471, 2;
$L__BB26_66:
	setp.eq.s32 	%p102, %r35, 0;
	@%p102 bra 	$L__BB26_68;
	add.s32 	%r446, %r38, %r471;
	shl.b32 	%r447, %r446, 2;
	mov.u32 	%r448, aug;
	add.s32 	%r449, %r448, %r447;
	ld.shared.u32 	%r450, [%r449];
	add.s32 	%r451, %r471, %r39;
	cvt.u64.u32 	%rd296, %r451;
	add.s64 	%rd297, %rd296, %rd4;
	shl.b64 	%rd298, %rd297, 2;
	add.s64 	%rd299, %rd2, %rd298;
	st.global.u32 	[%rd299], %r450;
$L__BB26_68:
	ret;
$L__BB26_69:
	setp.eq.s32 	%p40, %r3, 0;
	setp.eq.s32 	%p41, %r458, %r457;
	or.pred  	%p42, %p41, %p40;
	@%p42 bra 	$L__BB26_78;
	setp.lt.u32 	%p43, %r31, 7;
	mul.lo.s32 	%r46, %r3, %r457;
	mov.b32 	%r463, 0;
	@%p43 bra 	$L__BB26_73;
	add.s32 	%r221, %r216, 16;
	mad.lo.s32 	%r460, %r37, %r457, %r221;
	mad.lo.s32 	%r459, %r37, %r458, %r221;
	mov.u32 	%r461, %r36;
$L__BB26_72:
	.pragma "nounroll";
	ld.shared.v2.u32 	{%r222, %r223}, [%r460+-16];
	ld.shared.v2.u32 	{%r224, %r225}, [%r459+-16];
	st.shared.u32 	[%r460+-16], %r224;
	st.shared.u32 	[%r460+-12], %r225;
	st.shared.v2.u32 	[%r459+-16], {%r222, %r223};
	ld.shared.v2.u32 	{%r226, %r227}, [%r460+-8];
	ld.shared.v2.u32 	{%r228, %r229}, [%r459+-8];
	st.shared.u32 	[%r460+-8], %r228;
	st.shared.u32 	[%r460+-4], %r229;
	st.shared.v2.u32 	[%r459+-8], {%r226, %r227};
	ld.shared.v2.u32 	{%r230, %r231}, [%r460];
	ld.shared.v2.u32 	{%r232, %r233}, [%r459];
	st.shared.u32 	[%r460], %r232;
	st.shared.u32 	[%r460+4], %r233;
	st.shared.v2.u32 	[%r459], {%r230, %r231};
	ld.shared.v2.u32 	{%r234, %r235}, [%r460+8];
	ld.shared.v2.u32 	{%r236, %r237}, [%r459+8];
	st.shared.u32 	[%r460+8], %r236;
	st.shared.u32 	[%r460+12], %r237;
	st.shared.v2.u32 	[%r459+8], {%r234, %r235};
	add.s32 	%r461, %r461, 8;
	add.s32 	%r460, %r460, 32;
	add.s32 	%r459, %r459, 32;
	setp.ne.s32 	%p44, %r461, 0;
	mov.u32 	%r463, %r34;
	@%p44 bra 	$L__BB26_72;
$L__BB26_73:
	setp.eq.s32 	%p45, %r32, 0;
	@%p45 bra 	$L__BB26_78;
	setp.lt.u32 	%p46, %r33, 3;
	@%p46 bra 	$L__BB26_76;
	add.s32 	%r238, %r463, %r46;
	shl.b32 	%r239, %r238, 2;
	add.s32 	%r241, %r216, %r239;
	ld.shared.u32 	%r242, [%r241];
	add.s32 	%r243, %r463, %r44;
	shl.b32 	%r244, %r243, 2;
	add.s32 	%r245, %r216, %r244;
	ld.shared.u32 	%r246, [%r245];
	st.shared.u32 	[%r241], %r246;
	st.shared.u32 	[%r245], %r242;
	ld.shared.u32 	%r247, [%r241+4];
	ld.shared.u32 	%r248, [%r245+4];
	st.shared.u32 	[%r241+4], %r248;
	st.shared.u32 	[%r245+4], %r247;
	ld.shared.u32 	%r249, [%r241+8];
	ld.shared.u32 	%r250, [%r245+8];
	st.shared.u32 	[%r241+8], %r250;
	st.shared.u32 	[%r245+8], %r249;
	ld.shared.u32 	%r251, [%r241+12];
	ld.shared.u32 	%r252, [%r245+12];
	st.shared.u32 	[%r241+12], %r252;
	st.shared.u32 	[%r245+12], %r251;
	add.s32 	%r463, %r463, 4;
$L__BB26_76:
	setp.eq.s32 	%p47, %r35, 0;
	@%p47 bra 	$L__BB26_78;
	add.s32 	%r253, %r463, %r46;
	shl.b32 	%r254, %r253, 2;
	add.s32 	%r256, %r216, %r254;
	ld.shared.u32 	%r257, [%r256];
	add.s32 	%r258, %r463, %r44;
	shl.b32 	%r259, %r258, 2;
	add.s32 	%r260, %r216, %r259;
	ld.shared.u32 	%r261, [%r260];
	st.shared.u32 	[%r256], %r261;
	st.shared.u32 	[%r260], %r257;
	ld.shared.u32 	%r262, [%r256+4];
	ld.shared.u32 	%r263, [%r260+4];
	st.shared.u32 	[%r256+4], %r263;
	st.shared.u32 	[%r260+4], %r262;
$L__BB26_78:
	cvt.u32.u64 	%r264, %rd3;
	add.s32 	%r464, %r264, -2;
	setp.eq.s32 	%p48, %r464, 0;
	mul.lo.s32 	%r265, %r457, %r101;
	shl.b32 	%r59, %r265, 1;
	mov.b64 	%rd304, 1;
	@%p48 bra 	$L__BB26_89;
	add.s32 	%r266, %r59, %r457;
	shl.b32 	%r267, %r266, 2;
	add.s32 	%r269, %r216, %r267;
	ld.shared.u32 	%r270, [%r269];
	rem.u32 	%r272, %r270, %r264;
	cvt.u64.u32 	%rd300, %r272;
	mov.b64 	%rd302, 1;
$L__BB26_80:
	and.b32  	%r273, %r464, 1;
	setp.eq.b32 	%p49, %r273, 1;
	not.pred 	%p50, %p49;
	@%p50 bra 	$L__BB26_84;
	mul.lo.s64 	%rd9, %rd300, %rd302;
	and.b64  	%rd186, %rd9, -4294967296;
	setp.ne.s64 	%p51, %rd186, 0;
	@%p51 bra 	$L__BB26_83;
	cvt.u32.u64 	%r275, %rd9;
	rem.u32 	%r276, %r275, %r264;
	cvt.u64.u32 	%rd302, %r276;
	bra.uni 	$L__BB26_84;
$L__BB26_83:
	rem.u64 	%rd302, %rd9, %rd3;
$L__BB26_84:
	mul.lo.s64 	%rd13, %rd300, %rd300;
	and.b64  	%rd187, %rd13, -4294967296;
	setp.ne.s64 	%p52, %rd187, 0;
	@%p52 bra 	$L__BB26_86;
	cvt.u32.u64 	%r278, %rd13;
	rem.u32 	%r279, %r278, %r264;
	cvt.u64.u32 	%rd300, %r279;
	bra.uni 	$L__BB26_87;
$L__BB26_86:
	rem.u64 	%rd300, %rd13, %rd3;
$L__BB26_87:
	shr.u32 	%r61, %r464, 1;
	setp.gt.u32 	%p53, %r464, 1;
	mov.u32 	%r464, %r61;
	@%p53 bra 	$L__BB26_80;
	and.b64  	%rd304, %rd302, 4294967295;
$L__BB26_89:
	setp.eq.s32 	%p54, %r3, 0;
	@%p54 bra 	$L__BB26_139;
	setp.lt.u32 	%p55, %r3, 8;
	mov.b32 	%r465, 0;
	mov.u32 	%r467, %r465;
	@%p55 bra 	$L__BB26_116;
$L__BB26_91:
	.pragma "nounroll";
	add.s32 	%r281, %r465, %r59;
	shl.b32 	%r282, %r281, 2;
	add.s32 	%r63, %r216, %r282;
	ld.shared.v2.u32 	{%r284, %r64}, [%r63];
	cvt.u64.u32 	%rd188, %r284;
	mul.lo.s64 	%rd19, %rd304, %rd188;
	and.b64  	%rd189, %rd19, -4294967296;
	setp.ne.s64 	%p56, %rd189, 0;
	@%p56 bra 	$L__BB26_93;
	cvt.u32.u64 	%r286, %rd19;
	rem.u32 	%r287, %r286, %r264;
	cvt.u64.u32 	%rd305, %r287;
	bra.uni 	$L__BB26_94;
$L__BB26_93:
	rem.u64 	%rd305, %rd19, %rd3;
$L__BB26_94:
	cvt.u32.u64 	%r65, %rd305;
	cvt.u64.u32 	%rd190, %r64;
	mul.lo.s64 	%rd23, %rd304, %rd190;
	and.b64  	%rd191, %rd23, -4294967296;
	setp.ne.s64 	%p57, %rd191, 0;
	@%p57 bra 	$L__BB26_96;
	cvt.u32.u64 	%r289, %rd23;
	rem.u32 	%r290, %r289, %r264;
	cvt.u64.u32 	%rd306, %r290;
	bra.uni 	$L__BB26_97;
$L__BB26_96:
	rem.u64 	%rd306, %rd23, %rd3;
$L__BB26_97:
	cvt.u32.u64 	%r291, %rd306;
	st.shared.v2.u32 	[%r63], {%r65, %r291};
	ld.shared.v2.u32 	{%r292, %r66}, [%r63+8];
	cvt.u64.u32 	%rd192, %r292;
	mul.lo.s64 	%rd27, %rd304, %rd192;
	and.b64  	%rd193, %rd27, -4294967296;
	setp.ne.s64 	%p58, %rd193, 0;
	@%p58 bra 	$L__BB26_99;
	cvt.u32.u64 	%r294, %rd27;
	rem.u32 	%r295, %r294, %r264;
	cvt.u64.u32 	%rd307, %r295;
	bra.uni 	$L__BB26_100;
$L__BB26_99:
	rem.u64 	%rd307, %rd27, %rd3;
$L__BB26_100:
	cvt.u32.u64 	%r67, %rd307;
	cvt.u64.u32 	%rd194, %r66;
	mul.lo.s64 	%rd31, %rd304, %rd194;
	and.b64  	%rd195, %rd31, -4294967296;
	setp.ne.s64 	%p59, %rd195, 0;
	@%p59 bra 	$L__BB26_102;
	cvt.u32.u64 	%r297, %rd31;
	rem.u32 	%r298, %r297, %r264;
	cvt.u64.u32 	%rd308, %r298;
	bra.uni 	$L__BB26_103;
$L__BB26_102:
	rem.u64 	%rd308, %rd31, %rd3;
$L__BB26_103:
	cvt.u32.u64 	%r299, %rd308;
	st.shared.v2.u32 	[%r63+8], {%r67, %r299};
	ld.shared.v2.u32 	{%r300, %r68}, [%r63+16];
	cvt.u64.u32 	%rd196, %r300;
	mul.lo.s64 	%rd35, %rd304, %rd196;
	and.b64  	%rd197, %rd35, -4294967296;
	setp.ne.s64 	%p60, %rd197, 0;
	@%p60 bra 	$L__BB26_105;
	cvt.u32.u64 	%r302, %rd35;
	rem.u32 	%r303, %r302, %r264;
	cvt.u64.u32 	%rd309, %r303;
	bra.uni 	$L__BB26_106;
$L__BB26_105:
	rem.u64 	%rd309, %rd35, %rd3;
$L__BB26_106:
	cvt.u32.u64 	%r69, %rd309;
	cvt.u64.u32 	%rd198, %r68;
	mul.lo.s64 	%rd39, %rd304, %rd198;
	and.b64  	%rd199, %rd39, -4294967296;
	setp.ne.s64 	%p61, %rd199, 0;
	@%p61 bra 	$L__BB26_108;
	cvt.u32.u64 	%r305, %rd39;
	rem.u32 	%r306, %r305, %r264;
	cvt.u64.u32 	%rd310, %r306;
	bra.uni 	$L__BB26_109;
$L__BB26_108:
	rem.u64 	%rd310, %rd39, %rd3;
$L__BB26_109:
	cvt.u32.u64 	%r307, %rd310;
	st.shared.v2.u32 	[%r63+16], {%r69, %r307};
	ld.shared.v2.u32 	{%r308, %r70}, [%r63+24];
	cvt.u64.u32 	%rd200, %r308;
	mul.lo.s64 	%rd43, %rd304, %rd200;
	and.b64  	%rd201, %rd43, -4294967296;
	setp.ne.s64 	%p62, %rd201, 0;
	@%p62 bra 	$L__BB26_111;
	cvt.u32.u64 	%r310, %rd43;
	rem.u32 	%r311, %r310, %r264;
	cvt.u64.u32 	%rd311, %r311;
	bra.uni 	$L__BB26_112;
$L__BB26_111:
	rem.u64 	%rd311, %rd43, %rd3;
$L__BB26_112:
	cvt.u32.u64 	%r71, %rd311;
	cvt.u64.u32 	%rd202, %r70;
	mul.lo.s64 	%rd47, %rd304, %rd202;
	and.b64  	%rd203, %rd47, -4294967296;
	setp.ne.s64 	%p63, %rd203, 0;
	@%p63 bra 	$L__BB26_114;
	cvt.u32.u64 	%r313, %rd47;
	rem.u32 	%r314, %r313, %r264;
	cvt.u64.u32 	%rd312, %r314;
	bra.uni 	$L__BB26_115;
$L__BB26_114:
	rem.u64 	%rd312, %rd47, %rd3;
$L__BB26_115:
	cvt.u32.u64 	%r315, %rd312;
	st.shared.v2.u32 	[%r63+24], {%r71, %r315};
	add.s32 	%r465, %r465, 8;
	setp.ne.s32 	%p64, %r465, %r34;
	mov.u32 	%r467, %r34;
	@%p64 bra 	$L__BB26_91;
$L__BB26_116:
	setp.eq.s32 	%p65, %r32, 0;
	@%p65 bra 	$L__BB26_139;
	setp.lt.u32 	%p66, %r33, 3;
	@%p66 bra 	$L__BB26_131;
	add.s32 	%r316, %r467, %r59;
	shl.b32 	%r317, %r316, 2;
	add.s32 	%r74, %r216, %r317;
	ld.shared.u32 	%rd204, [%r74];
	mul.lo.s64 	%rd51, %rd304, %rd204;
	and.b64  	%rd205, %rd51, -4294967296;
	setp.ne.s64 	%p67, %rd205, 0;
	@%p67 bra 	$L__BB26_120;
	cvt.u32.u64 	%r320, %rd51;
	rem.u32 	%r321, %r320, %r264;
	cvt.u64.u32 	%rd313, %r321;
	bra.uni 	$L__BB26_121;
$L__BB26_120:
	rem.u64 	%rd313, %rd51, %rd3;
$L__BB26_121:
	st.shared.u32 	[%r74], %rd313;
	ld.shared.u32 	%rd206, [%r74+4];
	mul.lo.s64 	%rd55, %rd304, %rd206;
	and.b64  	%rd207, %rd55, -4294967296;
	setp.ne.s64 	%p68, %rd207, 0;
	@%p68 bra 	$L__BB26_123;
	cvt.u32.u64 	%r323, %rd55;
	rem.u32 	%r324, %r323, %r264;
	cvt.u64.u32 	%rd314, %r324;
	bra.uni 	$L__BB26_124;
$L__BB26_123:
	rem.u64 	%rd314, %rd55, %rd3;
$L__BB26_124:
	st.shared.u32 	[%r74+4], %rd314;
	ld.shared.u32 	%rd208, [%r74+8];
	mul.lo.s64 	%rd59, %rd304, %rd208;
	and.b64  	%rd209, %rd59, -4294967296;
	setp.ne.s64 	%p69, %rd209, 0;
	@%p69 bra 	$L__BB26_126;
	cvt.u32.u64 	%r326, %rd59;
	rem.u32 	%r327, %r326, %r264;
	cvt.u64.u32 	%rd315, %r327;
	bra.uni 	$L__BB26_127;
$L__BB26_126:
	rem.u64 	%rd315, %rd59, %rd3;
$L__BB26_127:
	st.shared.u32 	[%r74+8], %rd315;
	ld.shared.u32 	%rd210, [%r74+12];
	mul.lo.s64 	%rd63, %rd304, %rd210;
	and.b64  	%rd211, %rd63, -4294967296;
	setp.ne.s64 	%p70, %rd211, 0;
	@%p70 bra 	$L__BB26_129;
	cvt.u32.u64 	%r329, %rd63;
	rem.u32 	%r330, %r329, %r264;
	cvt.u64.u32 	%rd316, %r330;
	bra.uni 	$L__BB26_130;
$L__BB26_129:
	rem.u64 	%rd316, %rd63, %rd3;
$L__BB26_130:
	st.shared.u32 	[%r74+12], %rd316;
	add.s32 	%r467, %r467, 4;
$L__BB26_131:
	setp.eq.s32 	%p71, %r35, 0;
	@%p71 bra 	$L__BB26_139;
	add.s32 	%r331, %r467, %r59;
	shl.b32 	%r332, %r331, 2;
	add.s32 	%r77, %r216, %r332;
	ld.shared.u32 	%rd212, [%r77];
	mul.lo.s64 	%rd67, %rd304, %rd212;
	and.b64  	%rd213, %rd67, -4294967296;
	setp.ne.s64 	%p72, %rd213, 0;
	@%p72 bra 	$L__BB26_134;
	cvt.u32.u64 	%r335, %rd67;
	rem.u32 	%r336, %r335, %r264;
	cvt.u64.u32 	%rd317, %r336;
	bra.uni 	$L__BB26_135;
$L__BB26_134:
	rem.u64 	%rd317, %rd67, %rd3;
$L__BB26_135:
	st.shared.u32 	[%r77], %rd317;
	ld.shared.u32 	%rd214, [%r77+4];
	mul.lo.s64 	%rd71, %rd304, %rd214;
	and.b64  	%rd215, %rd71, -4294967296;
	setp.ne.s64 	%p73, %rd215, 0;
	@%p73 bra 	$L__BB26_137;
	cvt.u32.u64 	%r338, %rd71;
	rem.u32 	%r339, %r338, %r264;
	cvt.u64.u32 	%rd318, %r339;
	bra.uni 	$L__BB26_138;
$L__BB26_137:
	rem.u64 	%rd318, %rd71, %rd3;
$L__BB26_138:
	st.shared.u32 	[%r77+4], %rd318;
$L__BB26_139:
	bar.sync 	0;
	ld.global.u32 	%r341, [%rd5];
	setp.ne.s32 	%p75, %r341, 0;
	@%p75 bra 	$L__BB26_68;
	setp.eq.s32 	%p76, %r2, %r457;
	@%p76 bra 	$L__BB26_182;
	setp.eq.s32 	%p77, %r3, 0;
	add.s32 	%r342, %r457, %r30;
	shl.b32 	%r343, %r342, 2;
	mov.u32 	%r344, aug;
	add.s32 	%r345, %r344, %r343;
	ld.shared.u32 	%r78, [%r345];
	setp.eq.s32 	%p78, %r78, 0;
	or.pred  	%p79, %p78, %p77;
	@%p79 bra 	$L__BB26_182;
	setp.lt.u32 	%p80, %r31, 3;
	mov.b32 	%r468, 0;
	mov.u32 	%r469, %r468;
	@%p80 bra 	$L__BB26_168;
$L__BB26_143:
	.pragma "nounroll";
	mad.lo.s32 	%r347, %r3, %r457, %r468;
	shl.b32 	%r348, %r347, 2;
	mov.u32 	%r349, aug;
	add.s32 	%r80, %r349, %r348;
	ld.shared.v2.u32 	{%r350, %r81}, [%r80];
	mul.wide.u32 	%rd75, %r350, %r78;
	and.b64  	%rd216, %rd75, -4294967296;
	setp.ne.s64 	%p81, %rd216, 0;
	@%p81 bra 	$L__BB26_145;
	cvt.u32.u64 	%r351, %rd3;
	cvt.u32.u64 	%r352, %rd75;
	rem.u32 	%r353, %r352, %r351;
	cvt.u64.u32 	%rd319, %r353;
	bra.uni 	$L__BB26_146;
$L__BB26_145:
	rem.u64 	%rd319, %rd75, %rd3;
$L__BB26_146:
	add.s32 	%r354, %r468, %r30;
	shl.b32 	%r355, %r354, 2;
	mov.u32 	%r356, aug;
	add.s32 	%r82, %r356, %r355;
	ld.shared.v2.u32 	{%r357, %r83}, [%r82];
	cvt.u64.u32 	%rd217, %r357;
	sub.s64 	%rd218, %rd3, %rd319;
	add.s64 	%rd79, %rd218, %rd217;
	and.b64  	%rd219, %rd79, -4294967296;
	setp.ne.s64 	%p82, %rd219, 0;
	@%p82 bra 	$L__BB26_148;
	cvt.u32.u64 	%r358, %rd3;
	cvt.u32.u64 	%r359, %rd79;
	rem.u32 	%r360, %r359, %r358;
	cvt.u64.u32 	%rd320, %r360;
	bra.uni 	$L__BB26_149;
$L__BB26_148:
	rem.u64 	%rd320, %rd79, %rd3;
$L__BB26_149:
	cvt.u32.u64 	%r84, %rd320;
	mul.wide.u32 	%rd83, %r81, %r78;
	and.b64  	%rd220, %rd83, -4294967296;
	setp.ne.s64 	%p83, %rd220, 0;
	@%p83 bra 	$L__BB26_151;
	cvt.u32.u64 	%r361, %rd3;
	cvt.u32.u64 	%r362, %rd83;
	rem.u32 	%r363, %r362, %r361;
	cvt.u64.u32 	%rd321, %r363;
	bra.uni 	$L__BB26_152;
$L__BB26_151:
	rem.u64 	%rd321, %rd83, %rd3;
$L__BB26_152:
	cvt.u64.u32 	%rd221, %r83;
	sub.s64 	%rd222, %rd3, %rd321;
	add.s64 	%rd87, %rd222, %rd221;
	and.b64  	%rd223, %rd87, -4294967296;
	setp.ne.s64 	%p84, %rd223, 0;
	@%p84 bra 	$L__BB26_154;
	cvt.u32.u64 	%r364, %rd3;
	cvt.u32.u64 	%r365, %rd87;
	rem.u32 	%r366, %r365, %r364;
	cvt.u64.u32 	%rd322, %r366;
	bra.uni 	$L__BB26_155;
$L__BB26_154:
	rem.u64 	%rd322, %rd87, %rd3;
$L__BB26_155:
	cvt.u32.u64 	%r367, %rd322;
	st.shared.v2.u32 	[%r82], {%r84, %r367};
	ld.shared.v2.u32 	{%r368, %r85}, [%r80+8];
	mul.wide.u32 	%rd91, %r368, %r78;
	and.b64  	%rd224, %rd91, -4294967296;
	setp.ne.s64 	%p85, %rd224, 0;
	@%p85 bra 	$L__BB26_157;
	cvt.u32.u64 	%r369, %rd3;
	cvt.u32.u64 	%r370, %rd91;
	rem.u32 	%r371, %r370, %r369;
	cvt.u64.u32 	%rd323, %r371;
	bra.uni 	$L__BB26_158;
$L__BB26_157:
	rem.u64 	%rd323, %rd91, %rd3;
$L__BB26_158:
	ld.shared.v2.u32 	{%r372, %r86}, [%r82+8];
	cvt.u64.u32 	%rd225, %r372;
	sub.s64 	%rd226, %rd3, %rd323;
	add.s64 	%rd95, %rd226, %rd225;
	and.b64  	%rd227, %rd95, -4294967296;
	setp.ne.s64 	%p86, %rd227, 0;
	@%p86 bra 	$L__BB26_160;
	cvt.u32.u64 	%r373, %rd3;
	cvt.u32.u64 	%r374, %rd95;
	rem.u32 	%r375, %r374, %r373;
	cvt.u64.u32 	%rd324, %r375;
	bra.uni 	$L__BB26_161;
$L__BB26_160:
	rem.u64 	%rd324, %rd95, %rd3;
$L__BB26_161:
	cvt.u32.u64 	%r87, %rd324;
	mul.wide.u32 	%rd99, %r85, %r78;
	and.b64  	%rd228, %rd99, -4294967296;
	setp.ne.s64 	%p87, %rd228, 0;
	@%p87 bra 	$L__BB26_163;
	cvt.u32.u64 	%r376, %rd3;
	cvt.u32.u64 	%r377, %rd99;
	rem.u32 	%r378, %r377, %r376;
	cvt.u64.u32 	%rd325, %r378;
	bra.uni 	$L__BB26_164;
$L__BB26_163:
	rem.u64 	%rd325, %rd99, %rd3;
$L__BB26_164:
	cvt.u64.u32 	%rd229, %r86;
	sub.s64 	%rd230, %rd3, %rd325;
	add.s64 	%rd103, %rd230, %rd229;
	and.b64  	%rd231, %rd103, -4294967296;
	setp.ne.s64 	%p88, %rd231, 0;
	@%p88 bra 	$L__BB26_166;
	cvt.u32.u64 	%r379, %rd3;
	cvt.u32.u64 	%r380, %rd103;
	rem.u32 	%r381, %r380, %r379;
	cvt.u64.u32 	%rd326, %r381;
	bra.uni 	$L__BB26_167;
$L__BB26_166:
	rem.u64 	%rd326, %rd103, %rd3;
$L__BB26_167:
	cvt.u32.u64 	%r382, %rd326;
	st.shared.v2.u32 	[%r82+8], {%r87, %r382};
	add.s32 	%r468, %r468, 4;
	and.b32  	%r469, %r3, -4;
	setp.ne.s32 	%p89, %r468, %r469;
	@%p89 bra 	$L__BB26_143;
$L__BB26_168:
	setp.eq.s32 	%p90, %r35, 0;
	@%p90 bra 	$L__BB26_182;
	mad.lo.s32 	%r383, %r3, %r457, %r469;
	shl.b32 	%r384, %r383, 2;
	mov.u32 	%r385, aug;
	add.s32 	%r91, %r385, %r384;
	ld.shared.u32 	%r386, [%r91];
	mul.wide.u32 	%rd107, %r386, %r78;
	and.b64  	%rd232, %rd107, -4294967296;
	setp.ne.s64 	%p91, %rd232, 0;
	@%p91 bra 	$L__BB26_171;
	cvt.u32.u64 	%r387, %rd3;
	cvt.u32.u64 	%r388, %rd107;
	rem.u32 	%r389, %r388, %r387;
	cvt.u64.u32 	%rd327, %r389;
	bra.uni 	$L__BB26_172;
$L__BB26_171:
	rem.u64 	%rd327, %rd107, %rd3;
$L__BB26_172:
	add.s32 	%r390, %r469, %r30;
	shl.b32 	%r391, %r390, 2;
	add.s32 	%r92, %r385, %r391;
	ld.shared.u32 	%rd233, [%r92];
	sub.s64 	%rd234, %rd3, %rd327;
	add.s64 	%rd111, %rd234, %rd233;
	and.b64  	%rd235, %rd111, -4294967296;
	setp.ne.s64 	%p92, %rd235, 0;
	@%p92 bra 	$L__BB26_174;
	cvt.u32.u64 	%r393, %rd3;
	cvt.u32.u64 	%r394, %rd111;
	rem.u32 	%r395, %r394, %r393;
	cvt.u64.u32 	%rd328, %r395;
	bra.uni 	$L__BB26_175;
$L__BB26_174:
	rem.u64 	%rd328, %rd111, %rd3;
$L__BB26_175:
	st.shared.u32 	[%r92], %rd328;
	ld.shared.u32 	%r396, [%r91+4];
	mul.wide.u32 	%rd115, %r396, %r78;
	and.b64  	%rd236, %rd115, -4294967296;
	setp.ne.s64 	%p93, %rd236, 0;
	@%p93 bra 	$L__BB26_177;
	cvt.u32.u64 	%r397, %rd3;
	cvt.u32.u64 	%r398, %rd115;
	rem.u32 	%r399, %r398, %r397;
	cvt.u64.u32 	%rd329, %r399;
	bra.uni 	$L__BB26_178;
$L__BB26_177:
	rem.u64 	%rd329, %rd115, %rd3;
$L__BB26_178:
	ld.shared.u32 	%rd237, [%r92+4];
	sub.s64 	%rd238, %rd3, %rd329;
	add.s64 	%rd119, %rd238, %rd237;
	and.b64  	%rd239, %rd119, -4294967296;
	setp.ne.s64 	%p94, %rd239, 0;
	@%p94 bra 	$L__BB26_180;
	cvt.u32.u64 	%r400, %rd3;
	cvt.u32.u64 	%r401, %rd119;
	rem.u32 	%r402, %r401, %r400;
	cvt.u64.u32 	%rd330, %r402;
	bra.uni 	$L__BB26_181;
$L__BB26_180:
	rem.u64 	%rd330, %rd119, %rd3;
$L__BB26_181:
	st.shared.u32 	[%r92+4], %rd330;
$L__BB26_182:
	bar.sync 	0;
	add.s32 	%r457, %r457, 1;
	setp.eq.s32 	%p95, %r457, %r101;
	@%p95 bra 	$L__BB26_57;
	bra.uni 	$L__BB26_52;

}
	// .globl	hensel_matvec
.visible .entry hensel_matvec(
	.param .u64 .ptr .align 1 hensel_matvec_param_0,
	.param .u64 .ptr .align 1 hensel_matvec_param_1,
	.param .u64 .ptr .align 1 hensel_matvec_param_2,
	.param .u64 .ptr .align 1 hensel_matvec_param_3,
	.param .u32 hensel_matvec_param_4,
	.param .u32 hensel_matvec_param_5,
	.param .u32 hensel_matvec_param_6
)
{
	.reg .pred 	%p<28>;
	.reg .b32 	%r<124>;
	.reg .b64 	%rd<219>;

	ld.param.u64 	%rd79, [hensel_matvec_param_0];
	ld.param.u64 	%rd80, [hensel_matvec_param_1];
	ld.param.u64 	%rd78, [hensel_matvec_param_3];
	ld.param.u32 	%r21, [hensel_matvec_param_4];
	ld.param.u32 	%r22, [hensel_matvec_param_5];
	ld.param.u32 	%r23, [hensel_matvec_param_6];
	cvta.to.global.u64 	%rd1, %rd80;
	cvta.to.global.u64 	%rd2, %rd79;
	mov.u32 	%r1, %ctaid.x;
	mov.u32 	%r2, %tid.x;
	setp.ge.u32 	%p1, %r1, %r23;
	setp.ge.u32 	%p2, %r2, %r21;
	or.pred  	%p3, %p2, %p1;
	@%p3 bra 	$L__BB27_58;
	cvta.to.global.u64 	%rd81, %rd78;
	mul.wide.u32 	%rd82, %r1, 4;
	add.s64 	%rd83, %rd81, %rd82;
	ld.global.nc.u32 	%r24, [%rd83];
	cvt.u64.u32 	%rd3, %r24;
	mul.lo.s32 	%r3, %r21, %r1;
	mul.lo.s32 	%r25, %r3, %r21;
	cvt.u64.u32 	%rd4, %r25;
	setp.eq.s32 	%p4, %r22, 0;
	@%p4 bra 	$L__BB27_58;
	mul.lo.s32 	%r27, %r3, %r22;
	cvt.u64.u32 	%rd5, %r27;
	mul.lo.s32 	%r4, %r21, %r2;
	and.b32  	%r5, %r21, 7;
	and.b32  	%r6, %r21, 3;
	and.b32  	%r7, %r21, -8;
	and.b32  	%r8, %r21, 1;
	mov.b32 	%r119, 0;
$L__BB27_3:
	setp.lt.u32 	%p5, %r21, 8;
	mul.lo.s32 	%r29, %r119, %r21;
	cvt.u64.u32 	%rd86, %r29;
	add.s64 	%rd6, %rd86, %rd5;
	mov.b64 	%rd218, 0;
	mov.b32 	%r120, 0;
	mov.u32 	%r122, %r120;
	@%p5 bra 	$L__BB27_29;
$L__BB27_4:
	.pragma "nounroll";
	add.s32 	%r11, %r120, %r4;
	cvt.u64.u32 	%rd87, %r11;
	add.s64 	%rd88, %rd87, %rd4;
	shl.b64 	%rd89, %rd88, 2;
	add.s64 	%rd90, %rd2, %rd89;
	ld.global.nc.u32 	%r30, [%rd90];
	cvt.u64.u32 	%rd91, %r120;
	add.s64 	%rd92, %rd6, %rd91;
	shl.b64 	%rd93, %rd92, 2;
	add.s64 	%rd8, %rd1, %rd93;
	ld.global.nc.u32 	%r31, [%rd8];
	mul.wide.u32 	%rd94, %r31, %r30;
	add.s64 	%rd9, %rd94, %rd218;
	and.b64  	%rd95, %rd9, -4294967296;
	setp.ne.s64 	%p6, %rd95, 0;
	@%p6 bra 	$L__BB27_6;
	cvt.u32.u64 	%r32, %rd3;
	cvt.u32.u64 	%r33, %rd9;
	rem.u32 	%r34, %r33, %r32;
	cvt.u64.u32 	%rd199, %r34;
	bra.uni 	$L__BB27_7;
$L__BB27_6:
	rem.u64 	%rd199, %rd9, %rd3;
$L__BB27_7:
	add.s32 	%r35, %r11, 1;
	cvt.u64.u32 	%rd96, %r35;
	add.s64 	%rd97, %rd96, %rd4;
	shl.b64 	%rd98, %rd97, 2;
	add.s64 	%rd99, %rd2, %rd98;
	ld.global.nc.u32 	%r36, [%rd99];
	ld.global.nc.u32 	%r37, [%rd8+4];
	mul.wide.u32 	%rd100, %r37, %r36;
	add.s64 	%rd13, %rd100, %rd199;
	and.b64  	%rd101, %rd13, -4294967296;
	setp.ne.s64 	%p7, %rd101, 0;
	@%p7 bra 	$L__BB27_9;
	cvt.u32.u64 	%r38, %rd3;
	cvt.u32.u64 	%r39, %rd13;
	rem.u32 	%r40, %r39, %r38;
	cvt.u64.u32 	%rd200, %r40;
	bra.uni 	$L__BB27_10;
$L__BB27_9:
	rem.u64 	%rd200, %rd13, %rd3;
$L__BB27_10:
	add.s32 	%r41, %r11, 2;
	cvt.u64.u32 	%rd102, %r41;
	add.s64 	%rd103, %rd102, %rd4;
	shl.b64 	%rd104, %rd103, 2;
	add.s64 	%rd105, %rd2, %rd104;
	ld.global.nc.u32 	%r42, [%rd105];
	ld.global.nc.u32 	%r43, [%rd8+8];
	mul.wide.u32 	%rd106, %r43, %r42;
	add.s64 	%rd17, %rd106, %rd200;
	and.b64  	%rd107, %rd17, -4294967296;
	setp.ne.s64 	%p8, %rd107, 0;
	@%p8 bra 	$L__BB27_12;
	cvt.u32.u64 	%r44, %rd3;
	cvt.u32.u64 	%r45, %rd17;
	rem.u32 	%r46, %r45, %r44;
	cvt.u64.u32 	%rd201, %r46;
	bra.uni 	$L__BB27_13;
$L__BB27_12:
	rem.u64 	%rd201, %rd17, %rd3;
$L__BB27_13:
	add.s32 	%r47, %r11, 3;
	cvt.u64.u32 	%rd108, %r47;
	add.s64 	%rd109, %rd108, %rd4;
	shl.b64 	%rd110, %rd109, 2;
	add.s64 	%rd111, %rd2, %rd110;
	ld.global.nc.u32 	%r48, [%rd111];
	ld.global.nc.u32 	%r49, [%rd8+12];
	mul.wide.u32 	%rd112, %r49, %r48;
	add.s64 	%rd21, %rd112, %rd201;
	and.b64  	%rd113, %rd21, -4294967296;
	setp.ne.s64 	%p9, %rd113, 0;
	@%p9 bra 	$L__BB27_15;
	cvt.u32.u64 	%r50, %rd3;
	cvt.u32.u64 	%r51, %rd21;
	rem.u32 	%r52, %r51, %r50;
	cvt.u64.u32 	%rd202, %r52;
	bra.uni 	$L__BB27_16;
$L__BB27_15:
	rem.u64 	%rd202, %rd21, %rd3;
$L__BB27_16:
	add.s32 	%r53, %r11, 4;
	cvt.u64.u32 	%rd114, %r53;
	add.s64 	%rd115, %rd114, %rd4;
	shl.b64 	%rd116, %rd115, 2;
	add.s64 	%rd117, %rd2, %rd116;
	ld.global.nc.u32 	%r54, [%rd117];
	ld.global.nc.u32 	%r55, [%rd8+16];
	mul.wide.u32 	%rd118, %r55, %r54;
	add.s64 	%rd25, %rd118, %rd202;
	and.b64  	%rd119, %rd25, -4294967296;
	setp.ne.s64 	%p10, %rd119, 0;
	@%p10 bra 	$L__BB27_18;
	cvt.u32.u64 	%r56, %rd3;
	cvt.u32.u64 	%r57, %rd25;
	rem.u32 	%r58, %r57, %r56;
	cvt.u64.u32 	%rd203, %r58;
	bra.uni 	$L__BB27_19;
$L__BB27_18:
	rem.u64 	%rd203, %rd25, %rd3;
$L__BB27_19:
	add.s32 	%r59, %r11, 5;
	cvt.u64.u32 	%rd120, %r59;
	add.s64 	%rd121, %rd120, %rd4;
	shl.b64 	%rd122, %rd121, 2;
	add.s64 	%rd123, %rd2, %rd122;
	ld.global.nc.u32 	%r60, [%rd123];
	ld.global.nc.u32 	%r61, [%rd8+20];
	mul.wide.u32 	%rd124, %r61, %r60;
	add.s64 	%rd29, %rd124, %rd203;
	and.b64  	%rd125, %rd29, -4294967296;
	setp.ne.s64 	%p11, %rd125, 0;
	@%p11 bra 	$L__BB27_21;
	cvt.u32.u64 	%r62, %rd3;
	cvt.u32.u64 	%r63, %rd29;
	rem.u32 	%r64, %r63, %r62;
	cvt.u64.u32 	%rd204, %r64;
	bra.uni 	$L__BB27_22;
$L__BB27_21:
	rem.u64 	%rd204, %rd29, %rd3;
$L__BB27_22:
	add.s32 	%r65, %r11, 6;
	cvt.u64.u32 	%rd126, %r65;
	add.s64 	%rd127, %rd126, %rd4;
	shl.b64 	%rd128, %rd127, 2;
	add.s64 	%rd129, %rd2, %rd128;
	ld.global.nc.u32 	%r66, [%rd129];
	ld.global.nc.u32 	%r67, [%rd8+24];
	mul.wide.u32 	%rd130, %r67, %r66;
	add.s64 	%rd33, %rd130, %rd204;
	and.b64  	%rd131, %rd33, -4294967296;
	setp.ne.s64 	%p12, %rd131, 0;
	@%p12 bra 	$L__BB27_24;
	cvt.u32.u64 	%r68, %rd3;
	cvt.u32.u64 	%r69, %rd33;
	rem.u32 	%r70, %r69, %r68;
	cvt.u64.u32 	%rd205, %r70;
	bra.uni 	$L__BB27_25;
$L__BB27_24:
	rem.u64 	%rd205, %rd33, %rd3;
$L__BB27_25:
	add.s32 	%r71, %r11, 7;
	cvt.u64.u32 	%rd132, %r71;
	add.s64 	%rd133, %rd132, %rd4;
	shl.b64 	%rd134, %rd133, 2;
	add.s64 	%rd135, %rd2, %rd134;
	ld.global.nc.u32 	%r72, [%rd135];
	ld.global.nc.u32 	%r73, [%rd8+28];
	mul.wide.u32 	%rd136, %r73, %r72;
	add.s64 	%rd37, %rd136, %rd205;
	and.b64  	%rd137, %rd37, -4294967296;
	setp.ne.s64 	%p13, %rd137, 0;
	@%p13 bra 	$L__BB27_27;
	cvt.u32.u64 	%r74, %rd3;
	cvt.u32.u64 	%r75, %rd37;
	rem.u32 	%r76, %r75, %r74;
	cvt.u64.u32 	%rd218, %r76;
	bra.uni 	$L__BB27_28;
$L__BB27_27:
	rem.u64 	%rd218, %rd37, %rd3;
$L__BB27_28:
	add.s32 	%r120, %r120, 8;
	setp.ne.s32 	%p14, %r120, %r7;
	mov.u32 	%r122, %r7;
	@%p14 bra 	$L__BB27_4;
$L__BB27_29:
	setp.eq.s32 	%p15, %r5, 0;
	@%p15 bra 	$L__BB27_57;
	add.s32 	%r77, %r5, -1;
	setp.lt.u32 	%p16, %r77, 3;
	@%p16 bra 	$L__BB27_44;
	add.s32 	%r14, %r122, %r4;
	cvt.u64.u32 	%rd139, %r14;
	add.s64 	%rd140, %rd139, %rd4;
	shl.b64 	%rd141, %rd140, 2;
	add.s64 	%rd142, %rd2, %rd141;
	ld.global.nc.u32 	%r78, [%rd142];
	cvt.u64.u32 	%rd143, %r122;
	add.s64 	%rd144, %rd6, %rd143;
	shl.b64 	%rd145, %rd144, 2;
	add.s64 	%rd43, %rd1, %rd145;
	ld.global.nc.u32 	%r79, [%rd43];
	mul.wide.u32 	%rd146, %r79, %r78;
	add.s64 	%rd44, %rd146, %rd218;
	and.b64  	%rd147, %rd44, -4294967296;
	setp.ne.s64 	%p17, %rd147, 0;
	@%p17 bra 	$L__BB27_33;
	cvt.u32.u64 	%r80, %rd3;
	cvt.u32.u64 	%r81, %rd44;
	rem.u32 	%r82, %r81, %r80;
	cvt.u64.u32 	%rd208, %r82;
	bra.uni 	$L__BB27_34;
$L__BB27_33:
	rem.u64 	%rd208, %rd44, %rd3;
$L__BB27_34:
	add.s32 	%r83, %r14, 1;
	cvt.u64.u32 	%rd148, %r83;
	add.s64 	%rd149, %rd148, %rd4;
	shl.b64 	%rd150, %rd149, 2;
	add.s64 	%rd151, %rd2, %rd150;
	ld.global.nc.u32 	%r84, [%rd151];
	ld.global.nc.u32 	%r85, [%rd43+4];
	mul.wide.u32 	%rd152, %r85, %r84;
	add.s64 	%rd48, %rd152, %rd208;
	and.b64  	%rd153, %rd48, -4294967296;
	setp.ne.s64 	%p18, %rd153, 0;
	@%p18 bra 	$L__BB27_36;
	cvt.u32.u64 	%r86, %rd3;
	cvt.u32.u64 	%r87, %rd48;
	rem.u32 	%r88, %r87, %r86;
	cvt.u64.u32 	%rd209, %r88;
	bra.uni 	$L__BB27_37;
$L__BB27_36:
	rem.u64 	%rd209, %rd48, %rd3;
$L__BB27_37:
	add.s32 	%r89, %r14, 2;
	cvt.u64.u32 	%rd154, %r89;
	add.s64 	%rd155, %rd154, %rd4;
	shl.b64 	%rd156, %rd155, 2;
	add.s64 	%rd157, %rd2, %rd156;
	ld.global.nc.u32 	%r90, [%rd157];
	ld.global.nc.u32 	%r91, [%rd43+8];
	mul.wide.u32 	%rd158, %r91, %r90;
	add.s64 	%rd52, %rd158, %rd209;
	and.b64  	%rd159, %rd52, -4294967296;
	setp.ne.s64 	%p19, %rd159, 0;
	@%p19 bra 	$L__BB27_39;
	cvt.u32.u64 	%r92, %rd3;
	cvt.u32.u64 	%r93, %rd52;
	rem.u32 	%r94, %r93, %r92;
	cvt.u64.u32 	%rd210, %r94;
	bra.uni 	$L__BB27_40;
$L__BB27_39:
	rem.u64 	%rd210, %rd52, %rd3;
$L__BB27_40:
	add.s32 	%r95, %r14, 3;
	cvt.u64.u32 	%rd160, %r95;
	add.s64 	%rd161, %rd160, %rd4;
	shl.b64 	%rd162, %rd161, 2;
	add.s64 	%rd163, %rd2, %rd162;
	ld.global.nc.u32 	%r96, [%rd163];
	ld.global.nc.u32 	%r97, [%rd43+12];
	mul.wide.u32 	%rd164, %r97, %r96;
	add.s64 	%rd56, %rd164, %rd210;
	and.b64  	%rd165, %rd56, -4294967296;
	setp.ne.s64 	%p20, %rd165, 0;
	@%p20 bra 	$L__BB27_42;
	cvt.u32.u64 	%r98, %rd3;
	cvt.u32.u64 	%r99, %rd56;
	rem.u32 	%r100, %r99, %r98;
	cvt.u64.u32 	%rd218, %r100;
	bra.uni 	$L__BB27_43;
$L__BB27_42:
	rem.u64 	%rd218, %rd56, %rd3;
$L__BB27_43:
	add.s32 	%r122, %r122, 4;
$L__BB27_44:
	setp.eq.s32 	%p21, %r6, 0;
	@%p21 bra 	$L__BB27_57;
	setp.eq.s32 	%p22, %r6, 1;
	@%p22 bra 	$L__BB27_53;
	add.s32 	%r17, %r122, %r4;
	cvt.u64.u32 	%rd167, %r17;
	add.s64 	%rd168, %rd167, %rd4;
	shl.b64 	%rd169, %rd168, 2;
	add.s64 	%rd170, %rd2, %rd169;
	ld.global.nc.u32 	%r101, [%rd170];
	cvt.u64.u32 	%rd171, %r122;
	add.s64 	%rd172, %rd6, %rd171;
	shl.b64 	%rd173, %rd172, 2;
	add.s64 	%rd62, %rd1, %rd173;
	ld.global.nc.u32 	%r102, [%rd62];
	mul.wide.u32 	%rd174, %r102, %r101;
	add.s64 	%rd63, %rd174, %rd218;
	and.b64  	%rd175, %rd63, -4294967296;
	setp.ne.s64 	%p23, %rd175, 0;
	@%p23 bra 	$L__BB27_48;
	cvt.u32.u64 	%r103, %rd3;
	cvt.u32.u64 	%r104, %rd63;
	rem.u32 	%r105, %r104, %r103;
	cvt.u64.u32 	%rd214, %r105;
	bra.uni 	$L__BB27_49;
$L__BB27_48:
	rem.u64 	%rd214, %rd63, %rd3;
$L__BB27_49:
	add.s32 	%r106, %r17, 1;
	cvt.u64.u32 	%rd176, %r106;
	add.s64 	%rd177, %rd176, %rd4;
	shl.b64 	%rd178, %rd177, 2;
	add.s64 	%rd179, %rd2, %rd178;
	ld.global.nc.u32 	%r107, [%rd179];
	ld.global.nc.u32 	%r108, [%rd62+4];
	mul.wide.u32 	%rd180, %r108, %r107;
	add.s64 	%rd67, %rd180, %rd214;
	and.b64  	%rd181, %rd67, -4294967296;
	setp.ne.s64 	%p24, %rd181, 0;
	@%p24 bra 	$L__BB27_51;
	cvt.u32.u64 	%r109, %rd3;
	cvt.u32.u64 	%r110, %rd67;
	rem.u32 	%r111, %r110, %r109;
	cvt.u64.u32 	%rd218, %r111;
	bra.uni 	$L__BB27_52;
$L__BB27_51:
	rem.u64 	%rd218, %rd67, %rd3;
$L__BB27_52:
	add.s32 	%r122, %r122, 2;
$L__BB27_53:
	setp.eq.s32 	%p25, %r8, 0;
	@%p25 bra 	$L__BB27_57;
	add.s32 	%r112, %r122, %r4;
	cvt.u64.u32 	%rd182, %r112;
	add.s64 	%rd183, %rd182, %rd4;
	shl.b64 	%rd184, %rd183, 2;
	add.s64 	%rd185, %rd2, %rd184;
	ld.global.nc.u32 	%r113, [%rd185];
	cvt.u64.u32 	%rd186, %r122;
	add.s64 	%rd187, %rd6, %rd186;
	shl.b64 	%rd188, %rd187, 2;
	add.s64 	%rd189, %rd1, %rd188;
	ld.global.nc.u32 	%r114, [%rd189];
	mul.wide.u32 	%rd190, %r114, %r113;
	add.s64 	%rd73, %rd190, %rd218;
	and.b64  	%rd191, %rd73, -4294967296;
	setp.ne.s64 	%p26, %rd191, 0;
	@%p26 bra 	$L__BB27_56;
	cvt.u32.u64 	%r115, %rd3;
	cvt.u32.u64 	%r116, %rd73;
	rem.u32 	%r117, %r116, %r115;
	cvt.u64.u32 	%rd218, %r117;
	bra.uni 	$L__BB27_57;
$L__BB27_56:
	rem.u64 	%rd218, %rd73, %rd3;
$L__BB27_57:
	ld.param.u64 	%rd197, [hensel_matvec_param_2];
	cvt.u64.u32 	%rd192, %r2;
	add.s64 	%rd193, %rd6, %rd192;
	cvta.to.global.u64 	%rd194, %rd197;
	shl.b64 	%rd195, %rd193, 2;
	add.s64 	%rd196, %rd194, %rd195;
	st.global.u32 	[%rd196], %rd218;
	add.s32 	%r119, %r119, 1;
	setp.ne.s32 	%p27, %r119, %r22;
	@%p27 bra 	$L__BB27_3;
$L__BB27_58:
	ret;

}
	// .globl	hensel_initial_solve
.visible .entry hensel_initial_solve(
	.param .u64 .ptr .align 1 hensel_initial_solve_param_0,
	.param .u64 .ptr .align 1 hensel_initial_solve_param_1,
	.param .u64 .ptr .align 1 hensel_initial_solve_param_2,
	.param .u64 .ptr .align 1 hensel_initial_solve_param_3,
	.param .u32 hensel_initial_solve_param_4,
	.param .u32 hensel_initial_solve_param_5,
	.param .u32 hensel_initial_solve_param_6
)
{
	.reg .pred 	%p<28>;
	.reg .b32 	%r<124>;
	.reg .b64 	%rd<219>;

	ld.param.u64 	%rd79, [hensel_initial_solve_param_0];
	ld.param.u64 	%rd80, [hensel_initial_solve_param_1];
	ld.param.u64 	%rd78, [hensel_initial_solve_param_3];
	ld.param.u32 	%r21, [hensel_initial_solve_param_4];
	ld.param.u32 	%r22, [hensel_initial_solve_param_5];
	ld.param.u32 	%r23, [hensel_initial_solve_param_6];
	cvta.to.global.u64 	%rd1, %rd80;
	cvta.to.global.u64 	%rd2, %rd79;
	mov.u32 	%r1, %ctaid.x;
	mov.u32 	%r2, %tid.x;
	setp.ge.u32 	%p1, %r1, %r23;
	setp.ge.u32 	%p2, %r2, %r21;
	or.pred  	%p3, %p2, %p1;
	@%p3 bra 	$L__BB28_58;
	cvta.to.global.u64 	%rd81, %rd78;
	mul.wide.u32 	%rd82, %r1, 4;
	add.s64 	%rd83, %rd81, %rd82;
	ld.global.nc.u32 	%r24, [%rd83];
	cvt.u64.u32 	%rd3, %r24;
	mul.lo.s32 	%r3, %r21, %r1;
	mul.lo.s32 	%r25, %r3, %r21;
	cvt.u64.u32 	%rd4, %r25;
	setp.eq.s32 	%p4, %r22, 0;
	@%p4 bra 	$L__BB28_58;
	mul.lo.s32 	%r27, %r3, %r22;
	cvt.u64.u32 	%rd5, %r27;
	mul.lo.s32 	%r4, %r21, %r2;
	and.b32  	%r5, %r21, 7;
	and.b32  	%r6, %r21, 3;
	and.b32  	%r7, %r21, -8;
	and.b32  	%r8, %r21, 1;
	mov.b32 	%r119, 0;
$L__BB28_3:
	setp.lt.u32 	%p5, %r21, 8;
	mul.lo.s32 	%r29, %r119, %r21;
	cvt.u64.u32 	%rd86, %r29;
	add.s64 	%rd6, %rd86, %rd5;
	mov.b64 	%rd218, 0;
	mov.b32 	%r120, 0;
	mov.u32 	%r122, %r120;
	@%p5 bra 	$L__BB28_29;
$L__BB28_4:
	.pragma "nounroll";
	add.s32 	%r11, %r120, %r4;
	cvt.u64.u32 	%rd87, %r11;
	add.s64 	%rd88, %rd87, %rd4;
	shl.b64 	%rd89, %rd88, 2;
	add.s64 	%rd90, %rd2, %rd89;
	ld.global.nc.u32 	%r30, [%rd90];
	cvt.u64.u32 	%rd91, %r120;
	add.s64 	%rd92, %rd6, %rd91;
	shl.b64 	%rd93, %rd92, 2;
	add.s64 	%rd8, %rd1, %rd93;
	ld.global.nc.u32 	%r31, [%rd8];
	mul.wide.u32 	%rd94, %r31, %r30;
	add.s64 	%rd9, %rd94, %rd218;
	and.b64  	%rd95, %rd9, -4294967296;
	setp.ne.s64 	%p6, %rd95, 0;
	@%p6 bra 	$L__BB28_6;
	cvt.u32.u64 	%r32, %rd3;
	cvt.u32.u64 	%r33, %rd9;
	rem.u32 	%r34, %r33, %r32;
	cvt.u64.u32 	%rd199, %r34;
	bra.uni 	$L__BB28_7;
$L__BB28_6:
	rem.u64 	%rd199, %rd9, %rd3;
$L__BB28_7:
	add.s32 	%r35, %r11, 1;
	cvt.u64.u32 	%rd96, %r35;
	add.s64 	%rd97, %rd96, %rd4;
	shl.b64 	%rd98, %rd97, 2;
	add.s64 	%rd99, %rd2, %rd98;
	ld.global.nc.u32 	%r36, [%rd99];
	ld.global.nc.u32 	%r37, [%rd8+4];
	mul.wide.u32 	%rd100, %r37, %r36;
	add.s64 	%rd13, %rd100, %rd199;
	and.b64  	%rd101, %rd13, -4294967296;
	setp.ne.s64 	%p7, %rd101, 0;
	@%p7 bra 	$L__BB28_9;
	cvt.u32.u64 	%r38, %rd3;
	cvt.u32.u64 	%r39, %rd13;
	rem.u32 	%r40, %r39, %r38;
	cvt.u64.u32 	%rd200, %r40;
	bra.uni 	$L__BB28_10;
$L__BB28_9:
	rem.u64 	%rd200, %rd13, %rd3;
$L__BB28_10:
	add.s32 	%r41, %r11, 2;
	cvt.u64.u32 	%rd102, %r41;
	add.s64 	%rd103, %rd102, %rd4;
	shl.b64 	%rd104, %rd103, 2;
	add.s64 	%rd105, %rd2, %rd104;
	ld.global.nc.u32 	%r42, [%rd105];
	ld.global.nc.u32 	%r43, [%rd8+8];
	mul.wide.u32 	%rd106, %r43, %r42;
	add.s64 	%rd17, %rd106, %rd200;
	and.b64  	%rd107, %rd17, -4294967296;
	setp.ne.s64 	%p8, %rd107, 0;
	@%p8 bra 	$L__BB28_12;
	cvt.u32.u64 	%r44, %rd3;
	cvt.u32.u64 	%r45, %rd17;
	rem.u32 	%r46, %r45, %r44;
	cvt.u64.u32 	%rd201, %r46;
	bra.uni 	$L__BB28_13;
$L__BB28_12:
	rem.u64 	%rd201, %rd17, %rd3;
$L__BB28_13:
	add.s32 	%r47, %r11, 3;
	cvt.u64.u32 	%rd108, %r47;
	add.s64 	%rd109, %rd108, %rd4;
	shl.b64 	%rd110, %rd109, 2;
	add.s64 	%rd111, %rd2, %rd110;
	ld.global.nc.u32 	%r48, [%rd111];
	ld.global.nc.u32 	%r49, [%rd8+12];
	mul.wide.u32 	%rd112, %r49, %r48;
	add.s64 	%rd21, %rd112, %rd201;
	and.b64  	%rd113, %rd21, -4294967296;
	setp.ne.s64 	%p9, %rd113, 0;
	@%p9 bra 	$L__BB28_15;
	cvt.u32.u64 	%r50, %rd3;
	cvt.u32.u64 	%r51, %rd21;
	rem.u32 	%r52, %r51, %r50;
	cvt.u64.u32 	%rd202, %r52;
	bra.uni 	$L__BB28_16;
$L__BB28_15:
	rem.u64 	%rd202, %rd21, %rd3;
$L__BB28_16:
	add.s32 	%r53, %r11, 4;
	cvt.u64.u32 	%rd114, %r53;
	add.s64 	%rd115, %rd114, %rd4;
	shl.b64 	%rd116, %rd115, 2;
	add.s64 	%rd117, %rd2, %rd116;
	ld.global.nc.u32 	%r54, [%rd117];
	ld.global.nc.u32 	%r55, [%rd8+16];
	mul.wide.u32 	%rd118, %r55, %r54;
	add.s64 	%rd25, %rd118, %rd202;
	and.b64  	%rd119, %rd25, -4294967296;
	setp.ne.s64 	%p10, %rd119, 0;
	@%p10 bra 	$L__BB28_18;
	cvt.u32.u64 	%r56, %rd3;
	cvt.u32.u64 	%r57, %rd25;
	rem.u32 	%r58, %r57, %r56;
	cvt.u64.u32 	%rd203, %r58;
	bra.uni 	$L__BB28_19;
$L__BB28_18:
	rem.u64 	%rd203, %rd25, %rd3;
$L__BB28_19:
	add.s32 	%r59, %r11, 5;
	cvt.u64.u32 	%rd120, %r59;
	add.s64 	%rd121, %rd120, %rd4;
	shl.b64 	%rd122, %rd121, 2;
	add.s64 	%rd123, %rd2, %rd122;
	ld.global.nc.u32 	%r60, [%rd123];
	ld.global.nc.u32 	%r61, [%rd8+20];
	mul.wide.u32 	%rd124, %r61, %r60;
	add.s64 	%rd29, %rd124, %rd203;
	and.b64  	%rd125, %rd29, -4294967296;
	setp.ne.s64 	%p11, %rd125, 0;
	@%p11 bra 	$L__BB28_21;
	cvt.u32.u64 	%r62, %rd3;
	cvt.u32.u64 	%r63, %rd29;
	rem.u32 	%r64, %r63, %r62;
	cvt.u64.u32 	%rd204, %r64;
	bra.uni 	$L__BB28_22;
$L__BB28_21:
	rem.u64 	%rd204, %rd29, %rd3;
$L__BB28_22:
	add.s32 	%r65, %r11, 6;
	cvt.u64.u32 	%rd126, %r65;
	add.s64 	%rd127, %rd126, %rd4;
	shl.b64 	%rd128, %rd127, 2;
	add.s64 	%rd129, %rd2, %rd128;
	ld.global.nc.u32 	%r66, [%rd129];
	ld.global.nc.u32 	%r67, [%rd8+24];
	mul.wide.u32 	%rd130, %r67, %r66;
	add.s64 	%rd33, %rd130, %rd204;
	and.b64  	%rd131, %rd33, -4294967296;
	setp.ne.s64 	%p12, %rd131, 0;
	@%p12 bra 	$L__BB28_24;
	cvt.u32.u64 	%r68, %rd3;
	cvt.u32.u64 	%r69, %rd33;
	rem.u32 	%r70, %r69, %r68;
	cvt.u64.u32 	%rd205, %r70;
	bra.uni 	$L__BB28_25;
$L__BB28_24:
	rem.u64 	%rd205, %rd33, %rd3;
$L__BB28_25:
	add.s32 	%r71, %r11, 7;
	cvt.u64.u32 	%rd132, %r71;
	add.s64 	%rd133, %rd132, %rd4;
	shl.b64 	%rd134, %rd133, 2;
	add.s64 	%rd135, %rd2, %rd134;
	ld.global.nc.u32 	%r72, [%rd135];
	ld.global.nc.u32 	%r73, [%rd8+28];
	mul.wide.u32 	%rd136, %r73, %r72;
	add.s64 	%rd37, %rd136, %rd205;
	and.b64  	%rd137, %rd37, -4294967296;
	setp.ne.s64 	%p13, %rd137, 0;
	@%p13 bra 	$L__BB28_27;
	cvt.u32.u64 	%r74, %rd3;
	cvt.u32.u64 	%r75, %rd37;
	rem.u32 	%r76, %r75, %r74;
	cvt.u64.u32 	%rd218, %r76;
	bra.uni 	$L__BB28_28;
$L__BB28_27:
	rem.u64 	%rd218, %rd37, %rd3;
$L__BB28_28:
	add.s32 	%r120, %r120, 8;
	setp.ne.s32 	%p14, %r120, %r7;
	mov.u32 	%r122, %r7;
	@%p14 bra 	$L__BB28_4;
$L__BB28_29:
	setp.eq.s32 	%p15, %r5, 0;
	@%p15 bra 	$L__BB28_57;
	add.s32 	%r77, %r5, -1;
	setp.lt.u32 	%p16, %r77, 3;
	@%p16 bra 	$L__BB28_44;
	add.s32 	%r14, %r122, %r4;
	cvt.u64.u32 	%rd139, %r14;
	add.s64 	%rd140, %rd139, %rd4;
	shl.b64 	%rd141, %rd140, 2;
	add.s64 	%rd142, %rd2, %rd141;
	ld.global.nc.u32 	%r78, [%rd142];
	cvt.u64.u32 	%rd143, %r122;
	add.s64 	%rd144, %rd6, %rd143;
	shl.b64 	%rd145, %rd144, 2;
	add.s64 	%rd43, %rd1, %rd145;
	ld.global.nc.u32 	%r79, [%rd43];
	mul.wide.u32 	%rd146, %r79, %r78;
	add.s64 	%rd44, %rd146, %rd218;
	and.b64  	%rd147, %rd44, -4294967296;
	setp.ne.s64 	%p17, %rd147, 0;
	@%p17 bra 	$L__BB28_33;
	cvt.u32.u64 	%r80, %rd3;
	cvt.u32.u64 	%r81, %rd44;
	rem.u32 	%r82, %r81, %r80;
	cvt.u64.u32 	%rd208, %r82;
	bra.uni 	$L__BB28_34;
$L__BB28_33:
	rem.u64 	%rd208, %rd44, %rd3;
$L__BB28_34:
	add.s32 	%r83, %r14, 1;
	cvt.u64.u32 	%rd148, %r83;
	add.s64 	%rd149, %rd148, %rd4;
	shl.b64 	%rd150, %rd149, 2;
	add.s64 	%rd151, %rd2, %rd150;
	ld.global.nc.u32 	%r84, [%rd151];
	ld.global.nc.u32 	%r85, [%rd43+4];
	mul.wide.u32 	%rd152, %r85, %r84;
	add.s64 	%rd48, %rd152, %rd208;
	and.b64  	%rd153, %rd48, -4294967296;
	setp.ne.s64 	%p18, %rd153, 0;
	@%p18 bra 	$L__BB28_36;
	cvt.u32.u64 	%r86, %rd3;
	cvt.u32.u64 	%r87, %rd48;
	rem.u32 	%r88, %r87, %r86;
	cvt.u64.u32 	%rd209, %r88;
	bra.uni 	$L__BB28_37;
$L__BB28_36:
	rem.u64 	%rd209, %rd48, %rd3;
$L__BB28_37:
	add.s32 	%r89, %r14, 2;
	cvt.u64.u32 	%rd154, %r89;
	add.s64 	%rd155, %rd154, %rd4;
	shl.b64 	%rd156, %rd155, 2;
	add.s64 	%rd157, %rd2, %rd156;
	ld.global.nc.u32 	%r90, [%rd157];
	ld.global.nc.u32 	%r91, [%rd43+8];
	mul.wide.u32 	%rd158, %r91, %r90;
	add.s64 	%rd52, %rd158, %rd209;
	and.b64  	%rd159, %rd52, -4294967296;
	setp.ne.s64 	%p19, %rd159, 0;
	@%p19 bra 	$L__BB28_39;
	cvt.u32.u64 	%r92, %rd3;
	cvt.u32.u64 	%r93, %rd52;
	rem.u32 	%r94, %r93, %r92;
	cvt.u64.u32 	%rd210, %r94;
	bra.uni 	$L__BB28_40;
$L__BB28_39:
	rem.u64 	%rd210, %rd52, %rd3;
$L__BB28_40:
	add.s32 	%r95, %r14, 3;
	cvt.u64.u32 	%rd160, %r95;
	add.s64 	%rd161, %rd160, %rd4;
	shl.b64 	%rd162, %rd161, 2;
	add.s64 	%rd163, %rd2, %rd162;
	ld.global.nc.u32 	%r96, [%rd163];
	ld.global.nc.u32 	%r97, [%rd43+12];
	mul.wide.u32 	%rd164, %r97, %r96;
	add.s64 	%rd56, %rd164, %rd210;
	and.b64  	%rd165, %rd56, -4294967296;
	setp.ne.s64 	%p20, %rd165, 0;
	@%p20 bra 	$L__BB28_42;
	cvt.u32.u64 	%r98, %rd3;
	cvt.u32.u64 	%r99, %rd56;
	rem.u32 	%r100, %r99, %r98;
	cvt.u64.u32 	%rd218, %r100;
	bra.uni 	$L__BB28_43;
$L__BB28_42:
	rem.u64 	%rd218, %rd56, %rd3;
$L__BB28_43:
	add.s32 	%r122, %r122, 4;
$L__BB28_44:
	setp.eq.s32 	%p21, %r6, 0;
	@%p21 bra 	$L__BB28_57;
	setp.eq.s32 	%p22, %r6, 1;
	@%p22 bra 	$L__BB28_53;
	add.s32 	%r17, %r122, %r4;
	cvt.u64.u32 	%rd167, %r17;
	add.s64 	%rd168, %rd167, %rd4;
	shl.b64 	%rd169, %rd168, 2;
	add.s64 	%rd170, %rd2, %rd169;
	ld.global.nc.u32 	%r101, [%rd170];
	cvt.u64.u32 	%rd171, %r122;
	add.s64 	%rd172, %rd6, %rd171;
	shl.b64 	%rd173, %rd172, 2;
	add.s64 	%rd62, %rd1, %rd173;
	ld.global.nc.u32 	%r102, [%rd62];
	mul.wide.u32 	%rd174, %r102, %r101;
	add.s64 	%rd63, %rd174, %rd218;
	and.b64  	%rd175, %rd63, -4294967296;
	setp.ne.s64 	%p23, %rd175, 0;
	@%p23 bra 	$L__BB28_48;
	cvt.u32.u64 	%r103, %rd3;
	cvt.u32.u64 	%r104, %rd63;
	rem.u32 	%r105, %r104, %r103;
	cvt.u64.u32 	%rd214, %r105;
	bra.uni 	$L__BB28_49;
$L__BB28_48:
	rem.u64 	%rd214, %rd63, %rd3;
$L__BB28_49:
	add.s32 	%r106, %r17, 1;
	cvt.u64.u32 	%rd176, %r106;
	add.s64 	%rd177, %rd176, %rd4;
	shl.b64 	%rd178, %rd177, 2;
	add.s64 	%rd179, %rd2, %rd178;
	ld.global.nc.u32 	%r107, [%rd179];
	ld.global.nc.u32 	%r108, [%rd62+4];
	mul.wide.u32 	%rd180, %r108, %r107;
	add.s64 	%rd67, %rd180, %rd214;
	and.b64  	%rd181, %rd67, -4294967296;
	setp.ne.s64 	%p24, %rd181, 0;
	@%p24 bra 	$L__BB28_51;
	cvt.u32.u64 	%r109, %rd3;
	cvt.u32.u64 	%r110, %rd67;
	rem.u32 	%r111, %r110, %r109;
	cvt.u64.u32 	%rd218, %r111;
	bra.uni 	$L__BB28_52;
$L__BB28_51:
	rem.u64 	%rd218, %rd67, %rd3;
$L__BB28_52:
	add.s32 	%r122, %r122, 2;
$L__BB28_53:
	setp.eq.s32 	%p25, %r8, 0;
	@%p25 bra 	$L__BB28_57;
	add.s32 	%r112, %r122, %r4;
	cvt.u64.u32 	%rd182, %r112;
	add.s64 	%rd183, %rd182, %rd4;
	shl.b64 	%rd184, %rd183, 2;
	add.s64 	%rd185, %rd2, %rd184;
	ld.global.nc.u32 	%r113, [%rd185];
	cvt.u64.u32 	%rd186, %r122;
	add.s64 	%rd187, %rd6, %rd186;
	shl.b64 	%rd188, %rd187, 2;
	add.s64 	%rd189, %rd1, %rd188;
	ld.global.nc.u32 	%r114, [%rd189];
	mul.wide.u32 	%rd190, %r114, %r113;
	add.s64 	%rd73, %rd190, %rd218;
	and.b64  	%rd191, %rd73, -4294967296;
	setp.ne.s64 	%p26, %rd191, 0;
	@%p26 bra 	$L__BB28_56;
	cvt.u32.u64 	%r115, %rd3;
	cvt.u32.u64 	%r116, %rd73;
	rem.u32 	%r117, %r116, %r115;
	cvt.u64.u32 	%rd218, %r117;
	bra.uni 	$L__BB28_57;
$L__BB28_56:
	rem.u64 	%rd218, %rd73, %rd3;
$L__BB28_57:
	ld.param.u64 	%rd197, [hensel_initial_solve_param_2];
	cvt.u64.u32 	%rd192, %r2;
	add.s64 	%rd193, %rd6, %rd192;
	cvta.to.global.u64 	%rd194, %rd197;
	shl.b64 	%rd195, %rd193, 2;
	add.s64 	%rd196, %rd194, %rd195;
	st.global.u32 	[%rd196], %rd218;
	add.s32 	%r119, %r119, 1;
	setp.ne.s32 	%p27, %r119, %r22;
	@%p27 bra 	$L__BB28_3;
$L__BB28_58:
	ret;

}
	// .globl	hensel_lift_iteration
.visible .entry hensel_lift_iteration(
	.param .u64 .ptr .align 1 hensel_lift_iteration_param_0,
	.param .u64 .ptr .align 1 hensel_lift_iteration_param_1,
	.param .u64 .ptr .align 1 hensel_lift_iteration_param_2,
	.param .u64 .ptr .align 1 hensel_lift_iteration_param_3,
	.param .u64 .ptr .align 1 hensel_lift_iteration_param_4,
	.param .u64 .ptr .align 1 hensel_lift_iteration_param_5,
	.param .u32 hensel_lift_iteration_param_6,
	.param .u32 hensel_lift_iteration_param_7,
	.param .u32 hensel_lift_iteration_param_8,
	.param .u32 hensel_lift_iteration_param_9
)
{
	.reg .pred 	%p<61>;
	.reg .b32 	%r<275>;
	.reg .b64 	%rd<488>;

	ld.param.u64 	%rd179, [hensel_lift_iteration_param_0];
	ld.param.u64 	%rd180, [hensel_lift_iteration_param_1];
	ld.param.u64 	%rd181, [hensel_lift_iteration_param_3];
	ld.param.u64 	%rd178, [hensel_lift_iteration_param_5];
	ld.param.u32 	%r51, [hensel_lift_iteration_param_6];
	ld.param.u32 	%r52, [hensel_lift_iteration_param_7];
	ld.param.u32 	%r53, [hensel_lift_iteration_param_8];
	ld.param.u32 	%r54, [hensel_lift_iteration_param_9];
	cvta.to.global.u64 	%rd1, %rd180;
	cvta.to.global.u64 	%rd2, %rd181;
	cvta.to.global.u64 	%rd3, %rd179;
	mov.u32 	%r1, %ctaid.x;
	mov.u32 	%r2, %ctaid.y;
	mov.u32 	%r3, %tid.x;
	setp.ge.u32 	%p1, %r1, %r54;
	setp.ge.u32 	%p2, %r2, %r52;
	or.pred  	%p3, %p2, %p1;
	setp.ge.u32 	%p4, %r3, %r51;
	or.pred  	%p5, %p4, %p3;
	@%p5 bra 	$L__BB29_134;
	ld.param.u32 	%r254, [hensel_lift_iteration_param_6];
	cvta.to.global.u64 	%rd184, %rd178;
	mul.wide.u32 	%rd185, %r1, 4;
	add.s64 	%rd186, %rd184, %rd185;
	ld.global.nc.u32 	%r56, [%rd186];
	cvt.u64.u32 	%rd4, %r56;
	mul.lo.s32 	%r57, %r254, %r1;
	mul.lo.s32 	%r58, %r57, %r254;
	cvt.u64.u32 	%rd5, %r58;
	add.s32 	%r59, %r53, 1;
	mad.lo.s32 	%r4, %r52, %r1, %r2;
	mul.lo.s32 	%r5, %r254, %r3;
	mul.wide.u32 	%rd6, %r56, %r56;
	max.u32 	%r6, %r59, 1;
	and.b32  	%r7, %r254, 7;
	and.b32  	%r8, %r254, 3;
	and.b32  	%r9, %r254, -8;
	and.b32  	%r10, %r254, 1;
	mov.b64 	%rd435, 0;
	mov.b64 	%rd434, 1;
	mov.b32 	%r261, 0;
$L__BB29_2:
	ld.param.u32 	%r255, [hensel_lift_iteration_param_6];
	add.s32 	%r61, %r255, -1;
	setp.lt.u32 	%p6, %r61, 7;
	mad.lo.s32 	%r62, %r4, %r53, %r4;
	add.s32 	%r63, %r261, %r62;
	mul.lo.s32 	%r64, %r63, %r255;
	cvt.u64.u32 	%rd9, %r64;
	mov.b64 	%rd456, 0;
	mov.b32 	%r262, 0;
	mov.u32 	%r264, %r262;
	@%p6 bra 	$L__BB29_28;
$L__BB29_3:
	.pragma "nounroll";
	add.s32 	%r13, %r262, %r5;
	cvt.u64.u32 	%rd189, %r13;
	add.s64 	%rd190, %rd189, %rd5;
	shl.b64 	%rd191, %rd190, 2;
	add.s64 	%rd192, %rd3, %rd191;
	ld.global.nc.u32 	%r65, [%rd192];
	cvt.u64.u32 	%rd193, %r262;
	add.s64 	%rd194, %rd193, %rd9;
	shl.b64 	%rd195, %rd194, 2;
	add.s64 	%rd11, %rd2, %rd195;
	ld.global.nc.u32 	%r66, [%rd11];
	mul.wide.u32 	%rd196, %r66, %r65;
	add.s64 	%rd12, %rd196, %rd456;
	or.b64  	%rd197, %rd12, %rd6;
	and.b64  	%rd198, %rd197, -4294967296;
	setp.ne.s64 	%p7, %rd198, 0;
	@%p7 bra 	$L__BB29_5;
	cvt.u32.u64 	%r67, %rd6;
	cvt.u32.u64 	%r68, %rd12;
	rem.u32 	%r69, %r68, %r67;
	cvt.u64.u32 	%rd437, %r69;
	bra.uni 	$L__BB29_6;
$L__BB29_5:
	rem.u64 	%rd437, %rd12, %rd6;
$L__BB29_6:
	add.s32 	%r70, %r13, 1;
	cvt.u64.u32 	%rd199, %r70;
	add.s64 	%rd200, %rd199, %rd5;
	shl.b64 	%rd201, %rd200, 2;
	add.s64 	%rd202, %rd3, %rd201;
	ld.global.nc.u32 	%r71, [%rd202];
	ld.global.nc.u32 	%r72, [%rd11+4];
	mul.wide.u32 	%rd203, %r72, %r71;
	add.s64 	%rd16, %rd203, %rd437;
	or.b64  	%rd204, %rd16, %rd6;
	and.b64  	%rd205, %rd204, -4294967296;
	setp.ne.s64 	%p8, %rd205, 0;
	@%p8 bra 	$L__BB29_8;
	cvt.u32.u64 	%r73, %rd6;
	cvt.u32.u64 	%r74, %rd16;
	rem.u32 	%r75, %r74, %r73;
	cvt.u64.u32 	%rd438, %r75;
	bra.uni 	$L__BB29_9;
$L__BB29_8:
	rem.u64 	%rd438, %rd16, %rd6;
$L__BB29_9:
	add.s32 	%r76, %r13, 2;
	cvt.u64.u32 	%rd206, %r76;
	add.s64 	%rd207, %rd206, %rd5;
	shl.b64 	%rd208, %rd207, 2;
	add.s64 	%rd209, %rd3, %rd208;
	ld.global.nc.u32 	%r77, [%rd209];
	ld.global.nc.u32 	%r78, [%rd11+8];
	mul.wide.u32 	%rd210, %r78, %r77;
	add.s64 	%rd20, %rd210, %rd438;
	or.b64  	%rd211, %rd20, %rd6;
	and.b64  	%rd212, %rd211, -4294967296;
	setp.ne.s64 	%p9, %rd212, 0;
	@%p9 bra 	$L__BB29_11;
	cvt.u32.u64 	%r79, %rd6;
	cvt.u32.u64 	%r80, %rd20;
	rem.u32 	%r81, %r80, %r79;
	cvt.u64.u32 	%rd439, %r81;
	bra.uni 	$L__BB29_12;
$L__BB29_11:
	rem.u64 	%rd439, %rd20, %rd6;
$L__BB29_12:
	add.s32 	%r82, %r13, 3;
	cvt.u64.u32 	%rd213, %r82;
	add.s64 	%rd214, %rd213, %rd5;
	shl.b64 	%rd215, %rd214, 2;
	add.s64 	%rd216, %rd3, %rd215;
	ld.global.nc.u32 	%r83, [%rd216];
	ld.global.nc.u32 	%r84, [%rd11+12];
	mul.wide.u32 	%rd217, %r84, %r83;
	add.s64 	%rd24, %rd217, %rd439;
	or.b64  	%rd218, %rd24, %rd6;
	and.b64  	%rd219, %rd218, -4294967296;
	setp.ne.s64 	%p10, %rd219, 0;
	@%p10 bra 	$L__BB29_14;
	cvt.u32.u64 	%r85, %rd6;
	cvt.u32.u64 	%r86, %rd24;
	rem.u32 	%r87, %r86, %r85;
	cvt.u64.u32 	%rd440, %r87;
	bra.uni 	$L__BB29_15;
$L__BB29_14:
	rem.u64 	%rd440, %rd24, %rd6;
$L__BB29_15:
	add.s32 	%r88, %r13, 4;
	cvt.u64.u32 	%rd220, %r88;
	add.s64 	%rd221, %rd220, %rd5;
	shl.b64 	%rd222, %rd221, 2;
	add.s64 	%rd223, %rd3, %rd222;
	ld.global.nc.u32 	%r89, [%rd223];
	ld.global.nc.u32 	%r90, [%rd11+16];
	mul.wide.u32 	%rd224, %r90, %r89;
	add.s64 	%rd28, %rd224, %rd440;
	or.b64  	%rd225, %rd28, %rd6;
	and.b64  	%rd226, %rd225, -4294967296;
	setp.ne.s64 	%p11, %rd226, 0;
	@%p11 bra 	$L__BB29_17;
	cvt.u32.u64 	%r91, %rd6;
	cvt.u32.u64 	%r92, %rd28;
	rem.u32 	%r93, %r92, %r91;
	cvt.u64.u32 	%rd441, %r93;
	bra.uni 	$L__BB29_18;
$L__BB29_17:
	rem.u64 	%rd441, %rd28, %rd6;
$L__BB29_18:
	add.s32 	%r94, %r13, 5;
	cvt.u64.u32 	%rd227, %r94;
	add.s64 	%rd228, %rd227, %rd5;
	shl.b64 	%rd229, %rd228, 2;
	add.s64 	%rd230, %rd3, %rd229;
	ld.global.nc.u32 	%r95, [%rd230];
	ld.global.nc.u32 	%r96, [%rd11+20];
	mul.wide.u32 	%rd231, %r96, %r95;
	add.s64 	%rd32, %rd231, %rd441;
	or.b64  	%rd232, %rd32, %rd6;
	and.b64  	%rd233, %rd232, -4294967296;
	setp.ne.s64 	%p12, %rd233, 0;
	@%p12 bra 	$L__BB29_20;
	cvt.u32.u64 	%r97, %rd6;
	cvt.u32.u64 	%r98, %rd32;
	rem.u32 	%r99, %r98, %r97;
	cvt.u64.u32 	%rd442, %r99;
	bra.uni 	$L__BB29_21;
$L__BB29_20:
	rem.u64 	%rd442, %rd32, %rd6;
$L__BB29_21:
	add.s32 	%r100, %r13, 6;
	cvt.u64.u32 	%rd234, %r100;
	add.s64 	%rd235, %rd234, %rd5;
	shl.b64 	%rd236, %rd235, 2;
	add.s64 	%rd237, %rd3, %rd236;
	ld.global.nc.u32 	%r101, [%rd237];
	ld.global.nc.u32 	%r102, [%rd11+24];
	mul.wide.u32 	%rd238, %r102, %r101;
	add.s64 	%rd36, %rd238, %rd442;
	or.b64  	%rd239, %rd36, %rd6;
	and.b64  	%rd240, %rd239, -4294967296;
	setp.ne.s64 	%p13, %rd240, 0;
	@%p13 bra 	$L__BB29_23;
	cvt.u32.u64 	%r103, %rd6;
	cvt.u32.u64 	%r104, %rd36;
	rem.u32 	%r105, %r104, %r103;
	cvt.u64.u32 	%rd443, %r105;
	bra.uni 	$L__BB29_24;
$L__BB29_23:
	rem.u64 	%rd443, %rd36, %rd6;
$L__BB29_24:
	add.s32 	%r106, %r13, 7;
	cvt.u64.u32 	%rd241, %r106;
	add.s64 	%rd242, %rd241, %rd5;
	shl.b64 	%rd243, %rd242, 2;
	add.s64 	%rd244, %rd3, %rd243;
	ld.global.nc.u32 	%r107, [%rd244];
	ld.global.nc.u32 	%r108, [%rd11+28];
	mul.wide.u32 	%rd245, %r108, %r107;
	add.s64 	%rd40, %rd245, %rd443;
	or.b64  	%rd246, %rd40, %rd6;
	and.b64  	%rd247, %rd246, -4294967296;
	setp.ne.s64 	%p14, %rd247, 0;
	@%p14 bra 	$L__BB29_26;
	cvt.u32.u64 	%r109, %rd6;
	cvt.u32.u64 	%r110, %rd40;
	rem.u32 	%r111, %r110, %r109;
	cvt.u64.u32 	%rd456, %r111;
	bra.uni 	$L__BB29_27;
$L__BB29_26:
	rem.u64 	%rd456, %rd40, %rd6;
$L__BB29_27:
	add.s32 	%r262, %r262, 8;
	setp.ne.s32 	%p15, %r262, %r9;
	mov.u32 	%r264, %r9;
	@%p15 bra 	$L__BB29_3;
$L__BB29_28:
	setp.eq.s32 	%p16, %r7, 0;
	@%p16 bra 	$L__BB29_56;
	add.s32 	%r112, %r7, -1;
	setp.lt.u32 	%p17, %r112, 3;
	@%p17 bra 	$L__BB29_43;
	add.s32 	%r16, %r264, %r5;
	cvt.u64.u32 	%rd249, %r16;
	add.s64 	%rd250, %rd249, %rd5;
	shl.b64 	%rd251, %rd250, 2;
	add.s64 	%rd252, %rd3, %rd251;
	ld.global.nc.u32 	%r113, [%rd252];
	cvt.u64.u32 	%rd253, %r264;
	add.s64 	%rd254, %rd253, %rd9;
	shl.b64 	%rd255, %rd254, 2;
	add.s64 	%rd46, %rd2, %rd255;
	ld.global.nc.u32 	%r114, [%rd46];
	mul.wide.u32 	%rd256, %r114, %r113;
	add.s64 	%rd47, %rd256, %rd456;
	or.b64  	%rd257, %rd47, %rd6;
	and.b64  	%rd258, %rd257, -4294967296;
	setp.ne.s64 	%p18, %rd258, 0;
	@%p18 bra 	$L__BB29_32;
	cvt.u32.u64 	%r115, %rd6;
	cvt.u32.u64 	%r116, %rd47;
	rem.u32 	%r117, %r116, %r115;
	cvt.u64.u32 	%rd446, %r117;
	bra.uni 	$L__BB29_33;
$L__BB29_32:
	rem.u64 	%rd446, %rd47, %rd6;
$L__BB29_33:
	add.s32 	%r118, %r16, 1;
	cvt.u64.u32 	%rd259, %r118;
	add.s64 	%rd260, %rd259, %rd5;
	shl.b64 	%rd261, %rd260, 2;
	add.s64 	%rd262, %rd3, %rd261;
	ld.global.nc.u32 	%r119, [%rd262];
	ld.global.nc.u32 	%r120, [%rd46+4];
	mul.wide.u32 	%rd263, %r120, %r119;
	add.s64 	%rd51, %rd263, %rd446;
	or.b64  	%rd264, %rd51, %rd6;
	and.b64  	%rd265, %rd264, -4294967296;
	setp.ne.s64 	%p19, %rd265, 0;
	@%p19 bra 	$L__BB29_35;
	cvt.u32.u64 	%r121, %rd6;
	cvt.u32.u64 	%r122, %rd51;
	rem.u32 	%r123, %r122, %r121;
	cvt.u64.u32 	%rd447, %r123;
	bra.uni 	$L__BB29_36;
$L__BB29_35:
	rem.u64 	%rd447, %rd51, %rd6;
$L__BB29_36:
	add.s32 	%r124, %r16, 2;
	cvt.u64.u32 	%rd266, %r124;
	add.s64 	%rd267, %rd266, %rd5;
	shl.b64 	%rd268, %rd267, 2;
	add.s64 	%rd269, %rd3, %rd268;
	ld.global.nc.u32 	%r125, [%rd269];
	ld.global.nc.u32 	%r126, [%rd46+8];
	mul.wide.u32 	%rd270, %r126, %r125;
	add.s64 	%rd55, %rd270, %rd447;
	or.b64  	%rd271, %rd55, %rd6;
	and.b64  	%rd272, %rd271, -4294967296;
	setp.ne.s64 	%p20, %rd272, 0;
	@%p20 bra 	$L__BB29_38;
	cvt.u32.u64 	%r127, %rd6;
	cvt.u32.u64 	%r128, %rd55;
	rem.u32 	%r129, %r128, %r127;
	cvt.u64.u32 	%rd448, %r129;
	bra.uni 	$L__BB29_39;
$L__BB29_38:
	rem.u64 	%rd448, %rd55, %rd6;
$L__BB29_39:
	add.s32 	%r130, %r16, 3;
	cvt.u64.u32 	%rd273, %r130;
	add.s64 	%rd274, %rd273, %rd5;
	shl.b64 	%rd275, %rd274, 2;
	add.s64 	%rd276, %rd3, %rd275;
	ld.global.nc.u32 	%r131, [%rd276];
	ld.global.nc.u32 	%r132, [%rd46+12];
	mul.wide.u32 	%rd277, %r132, %r131;
	add.s64 	%rd59, %rd277, %rd448;
	or.b64  	%rd278, %rd59, %rd6;
	and.b64  	%rd279, %rd278, -4294967296;
	setp.ne.s64 	%p21, %rd279, 0;
	@%p21 bra 	$L__BB29_41;
	cvt.u32.u64 	%r133, %rd6;
	cvt.u32.u64 	%r134, %rd59;
	rem.u32 	%r135, %r134, %r133;
	cvt.u64.u32 	%rd456, %r135;
	bra.uni 	$L__BB29_42;
$L__BB29_41:
	rem.u64 	%rd456, %rd59, %rd6;
$L__BB29_42:
	add.s32 	%r264, %r264, 4;
$L__BB29_43:
	setp.eq.s32 	%p22, %r8, 0;
	@%p22 bra 	$L__BB29_56;
	setp.eq.s32 	%p23, %r8, 1;
	@%p23 bra 	$L__BB29_52;
	add.s32 	%r19, %r264, %r5;
	cvt.u64.u32 	%rd281, %r19;
	add.s64 	%rd282, %rd281, %rd5;
	shl.b64 	%rd283, %rd282, 2;
	add.s64 	%rd284, %rd3, %rd283;
	ld.global.nc.u32 	%r136, [%rd284];
	cvt.u64.u32 	%rd285, %r264;
	add.s64 	%rd286, %rd285, %rd9;
	shl.b64 	%rd287, %rd286, 2;
	add.s64 	%rd65, %rd2, %rd287;
	ld.global.nc.u32 	%r137, [%rd65];
	mul.wide.u32 	%rd288, %r137, %r136;
	add.s64 	%rd66, %rd288, %rd456;
	or.b64  	%rd289, %rd66, %rd6;
	and.b64  	%rd290, %rd289, -4294967296;
	setp.ne.s64 	%p24, %rd290, 0;
	@%p24 bra 	$L__BB29_47;
	cvt.u32.u64 	%r138, %rd6;
	cvt.u32.u64 	%r139, %rd66;
	rem.u32 	%r140, %r139, %r138;
	cvt.u64.u32 	%rd452, %r140;
	bra.uni 	$L__BB29_48;
$L__BB29_47:
	rem.u64 	%rd452, %rd66, %rd6;
$L__BB29_48:
	add.s32 	%r141, %r19, 1;
	cvt.u64.u32 	%rd291, %r141;
	add.s64 	%rd292, %rd291, %rd5;
	shl.b64 	%rd293, %rd292, 2;
	add.s64 	%rd294, %rd3, %rd293;
	ld.global.nc.u32 	%r142, [%rd294];
	ld.global.nc.u32 	%r143, [%rd65+4];
	mul.wide.u32 	%rd295, %r143, %r142;
	add.s64 	%rd70, %rd295, %rd452;
	or.b64  	%rd296, %rd70, %rd6;
	and.b64  	%rd297, %rd296, -4294967296;
	setp.ne.s64 	%p25, %rd297, 0;
	@%p25 bra 	$L__BB29_50;
	cvt.u32.u64 	%r144, %rd6;
	cvt.u32.u64 	%r145, %rd70;
	rem.u32 	%r146, %r145, %r144;
	cvt.u64.u32 	%rd456, %r146;
	bra.uni 	$L__BB29_51;
$L__BB29_50:
	rem.u64 	%rd456, %rd70, %rd6;
$L__BB29_51:
	add.s32 	%r264, %r264, 2;
$L__BB29_52:
	setp.eq.s32 	%p26, %r10, 0;
	@%p26 bra 	$L__BB29_56;
	add.s32 	%r147, %r264, %r5;
	cvt.u64.u32 	%rd298, %r147;
	add.s64 	%rd299, %rd298, %rd5;
	shl.b64 	%rd300, %rd299, 2;
	add.s64 	%rd301, %rd3, %rd300;
	ld.global.nc.u32 	%r148, [%rd301];
	cvt.u64.u32 	%rd302, %r264;
	add.s64 	%rd303, %rd302, %rd9;
	shl.b64 	%rd304, %rd303, 2;
	add.s64 	%rd305, %rd2, %rd304;
	ld.global.nc.u32 	%r149, [%rd305];
	mul.wide.u32 	%rd306, %r149, %r148;
	add.s64 	%rd76, %rd306, %rd456;
	or.b64  	%rd307, %rd76, %rd6;
	and.b64  	%rd308, %rd307, -4294967296;
	setp.ne.s64 	%p27, %rd308, 0;
	@%p27 bra 	$L__BB29_55;
	cvt.u32.u64 	%r150, %rd6;
	cvt.u32.u64 	%r151, %rd76;
	rem.u32 	%r152, %r151, %r150;
	cvt.u64.u32 	%rd456, %r152;
	bra.uni 	$L__BB29_56;
$L__BB29_55:
	rem.u64 	%rd456, %rd76, %rd6;
$L__BB29_56:
	mad.lo.s64 	%rd435, %rd456, %rd434, %rd435;
	mul.lo.s64 	%rd434, %rd434, %rd4;
	add.s32 	%r261, %r261, 1;
	setp.ne.s32 	%p28, %r261, %r6;
	@%p28 bra 	$L__BB29_2;
	ld.param.u32 	%r256, [hensel_lift_iteration_param_6];
	ld.param.u64 	%rd432, [hensel_lift_iteration_param_2];
	mad.lo.s32 	%r23, %r4, %r256, %r3;
	cvta.to.global.u64 	%rd310, %rd432;
	mul.wide.u32 	%rd311, %r23, 4;
	add.s64 	%rd312, %rd310, %rd311;
	ld.global.nc.u32 	%r24, [%rd312];
	setp.eq.s32 	%p29, %r53, 0;
	mov.b64 	%rd461, 1;
	@%p29 bra 	$L__BB29_64;
	and.b32  	%r25, %r53, 3;
	setp.lt.u32 	%p30, %r53, 4;
	mov.b64 	%rd461, 1;
	@%p30 bra 	$L__BB29_61;
	mul.lo.s64 	%rd82, %rd6, %rd6;
	and.b32  	%r153, %r53, -4;
	neg.s32 	%r266, %r153;
	mov.b64 	%rd461, 1;
$L__BB29_60:
	mul.lo.s64 	%rd461, %rd461, %rd82;
	add.s32 	%r266, %r266, 4;
	setp.ne.s32 	%p31, %r266, 0;
	@%p31 bra 	$L__BB29_60;
$L__BB29_61:
	setp.eq.s32 	%p32, %r25, 0;
	@%p32 bra 	$L__BB29_64;
	neg.s32 	%r267, %r25;
$L__BB29_63:
	.pragma "nounroll";
	mul.lo.s64 	%rd461, %rd461, %rd4;
	add.s32 	%r267, %r267, 1;
	setp.ne.s32 	%p33, %r267, 0;
	@%p33 bra 	$L__BB29_63;
$L__BB29_64:
	mul.lo.s64 	%rd90, %rd461, %rd4;
	or.b64  	%rd316, %rd435, %rd90;
	and.b64  	%rd317, %rd316, -4294967296;
	setp.ne.s64 	%p34, %rd317, 0;
	@%p34 bra 	$L__BB29_66;
	cvt.u32.u64 	%r154, %rd90;
	cvt.u32.u64 	%r155, %rd435;
	rem.u32 	%r156, %r155, %r154;
	cvt.u64.u32 	%rd462, %r156;
	bra.uni 	$L__BB29_67;
$L__BB29_66:
	rem.u64 	%rd462, %rd435, %rd90;
$L__BB29_67:
	cvt.u64.u32 	%rd318, %r24;
	sub.s64 	%rd94, %rd318, %rd462;
	or.b64  	%rd319, %rd94, %rd461;
	and.b64  	%rd320, %rd319, -4294967296;
	setp.ne.s64 	%p35, %rd320, 0;
	@%p35 bra 	$L__BB29_69;
	cvt.u32.u64 	%r157, %rd461;
	cvt.u32.u64 	%r158, %rd94;
	div.u32 	%r159, %r158, %r157;
	cvt.u64.u32 	%rd463, %r159;
	bra.uni 	$L__BB29_70;
$L__BB29_69:
	div.s64 	%rd463, %rd94, %rd461;
$L__BB29_70:
	and.b64  	%rd321, %rd463, -4294967296;
	setp.ne.s64 	%p36, %rd321, 0;
	@%p36 bra 	$L__BB29_72;
	cvt.u32.u64 	%r160, %rd4;
	cvt.u32.u64 	%r161, %rd463;
	rem.u32 	%r162, %r161, %r160;
	cvt.u64.u32 	%rd464, %r162;
	bra.uni 	$L__BB29_73;
$L__BB29_72:
	rem.s64 	%rd464, %rd463, %rd4;
$L__BB29_73:
	add.s64 	%rd101, %rd464, %rd4;
	and.b64  	%rd322, %rd101, -4294967296;
	setp.ne.s64 	%p37, %rd322, 0;
	@%p37 bra 	$L__BB29_75;
	cvt.u32.u64 	%r163, %rd4;
	cvt.u32.u64 	%r164, %rd101;
	rem.u32 	%r165, %r164, %r163;
	cvt.u64.u32 	%rd465, %r165;
	bra.uni 	$L__BB29_76;
$L__BB29_75:
	rem.s64 	%rd465, %rd101, %rd4;
$L__BB29_76:
	ld.param.u32 	%r257, [hensel_lift_iteration_param_6];
	shl.b32 	%r167, %r3, 3;
	mov.u32 	%r168, smem;
	add.s32 	%r169, %r168, %r167;
	st.shared.u64 	[%r169], %rd465;
	bar.sync 	0;
	setp.eq.s32 	%p38, %r257, 0;
	mov.b32 	%r274, 0;
	@%p38 bra 	$L__BB29_133;
	ld.param.u32 	%r258, [hensel_lift_iteration_param_6];
	setp.lt.u32 	%p39, %r258, 8;
	mov.b64 	%rd466, 0;
	mov.b32 	%r272, 0;
	@%p39 bra 	$L__BB29_104;
	ld.param.u32 	%r259, [hensel_lift_iteration_param_6];
	and.b32  	%r172, %r259, -8;
	neg.s32 	%r270, %r172;
	add.s32 	%r269, %r168, 32;
	add.s32 	%r268, %r5, 3;
	mov.b64 	%rd466, 0;
$L__BB29_79:
	.pragma "nounroll";
	add.s32 	%r174, %r268, -3;
	cvt.u64.u32 	%rd326, %r174;
	add.s64 	%rd327, %rd326, %rd5;
	shl.b64 	%rd328, %rd327, 2;
	add.s64 	%rd329, %rd1, %rd328;
	ld.global.nc.u32 	%r175, [%rd329];
	cvt.u64.u32 	%rd330, %r175;
	ld.shared.v2.u64 	{%rd331, %rd106}, [%r269+-32];
	mad.lo.s64 	%rd107, %rd331, %rd330, %rd466;
	and.b64  	%rd332, %rd107, -4294967296;
	setp.ne.s64 	%p40, %rd332, 0;
	@%p40 bra 	$L__BB29_81;
	cvt.u32.u64 	%r176, %rd4;
	cvt.u32.u64 	%r177, %rd107;
	rem.u32 	%r178, %r177, %r176;
	cvt.u64.u32 	%rd467, %r178;
	bra.uni 	$L__BB29_82;
$L__BB29_81:
	rem.u64 	%rd467, %rd107, %rd4;
$L__BB29_82:
	add.s32 	%r179, %r268, -2;
	cvt.u64.u32 	%rd333, %r179;
	add.s64 	%rd334, %rd333, %rd5;
	shl.b64 	%rd335, %rd334, 2;
	add.s64 	%rd336, %rd1, %rd335;
	ld.global.nc.u32 	%r180, [%rd336];
	cvt.u64.u32 	%rd337, %r180;
	mad.lo.s64 	%rd111, %rd106, %rd337, %rd467;
	and.b64  	%rd338, %rd111, -4294967296;
	setp.ne.s64 	%p41, %rd338, 0;
	@%p41 bra 	$L__BB29_84;
	cvt.u32.u64 	%r181, %rd4;
	cvt.u32.u64 	%r182, %rd111;
	rem.u32 	%r183, %r182, %r181;
	cvt.u64.u32 	%rd468, %r183;
	bra.uni 	$L__BB29_85;
$L__BB29_84:
	rem.u64 	%rd468, %rd111, %rd4;
$L__BB29_85:
	add.s32 	%r184, %r268, -1;
	cvt.u64.u32 	%rd339, %r184;
	add.s64 	%rd340, %rd339, %rd5;
	shl.b64 	%rd341, %rd340, 2;
	add.s64 	%rd342, %rd1, %rd341;
	ld.global.nc.u32 	%r185, [%rd342];
	cvt.u64.u32 	%rd343, %r185;
	ld.shared.v2.u64 	{%rd344, %rd115}, [%r269+-16];
	mad.lo.s64 	%rd116, %rd344, %rd343, %rd468;
	and.b64  	%rd345, %rd116, -4294967296;
	setp.ne.s64 	%p42, %rd345, 0;
	@%p42 bra 	$L__BB29_87;
	cvt.u32.u64 	%r186, %rd4;
	cvt.u32.u64 	%r187, %rd116;
	rem.u32 	%r188, %r187, %r186;
	cvt.u64.u32 	%rd469, %r188;
	bra.uni 	$L__BB29_88;
$L__BB29_87:
	rem.u64 	%rd469, %rd116, %rd4;
$L__BB29_88:
	cvt.u64.u32 	%rd346, %r268;
	add.s64 	%rd347, %rd346, %rd5;
	shl.b64 	%rd348, %rd347, 2;
	add.s64 	%rd349, %rd1, %rd348;
	ld.global.nc.u32 	%r189, [%rd349];
	cvt.u64.u32 	%rd350, %r189;
	mad.lo.s64 	%rd120, %rd115, %rd350, %rd469;
	and.b64  	%rd351, %rd120, -4294967296;
	setp.ne.s64 	%p43, %rd351, 0;
	@%p43 bra 	$L__BB29_90;
	cvt.u32.u64 	%r190, %rd4;
	cvt.u32.u64 	%r191, %rd120;
	rem.u32 	%r192, %r191, %r190;
	cvt.u64.u32 	%rd470, %r192;
	bra.uni 	$L__BB29_91;
$L__BB29_90:
	rem.u64 	%rd470, %rd120, %rd4;
$L__BB29_91:
	add.s32 	%r193, %r268, 1;
	cvt.u64.u32 	%rd352, %r193;
	add.s64 	%rd353, %rd352, %rd5;
	shl.b64 	%rd354, %rd353, 2;
	add.s64 	%rd355, %rd1, %rd354;
	ld.global.nc.u32 	%r194, [%rd355];
	cvt.u64.u32 	%rd356, %r194;
	ld.shared.v2.u64 	{%rd357, %rd124}, [%r269];
	mad.lo.s64 	%rd125, %rd357, %rd356, %rd470;
	and.b64  	%rd358, %rd125, -4294967296;
	setp.ne.s64 	%p44, %rd358, 0;
	@%p44 bra 	$L__BB29_93;
	cvt.u32.u64 	%r195, %rd4;
	cvt.u32.u64 	%r196, %rd125;
	rem.u32 	%r197, %r196, %r195;
	cvt.u64.u32 	%rd471, %r197;
	bra.uni 	$L__BB29_94;
$L__BB29_93:
	rem.u64 	%rd471, %rd125, %rd4;
$L__BB29_94:
	add.s32 	%r198, %r268, 2;
	cvt.u64.u32 	%rd359, %r198;
	add.s64 	%rd360, %rd359, %rd5;
	shl.b64 	%rd361, %rd360, 2;
	add.s64 	%rd362, %rd1, %rd361;
	ld.global.nc.u32 	%r199, [%rd362];
	cvt.u64.u32 	%rd363, %r199;
	mad.lo.s64 	%rd129, %rd124, %rd363, %rd471;
	and.b64  	%rd364, %rd129, -4294967296;
	setp.ne.s64 	%p45, %rd364, 0;
	@%p45 bra 	$L__BB29_96;
	cvt.u32.u64 	%r200, %rd4;
	cvt.u32.u64 	%r201, %rd129;
	rem.u32 	%r202, %r201, %r200;
	cvt.u64.u32 	%rd472, %r202;
	bra.uni 	$L__BB29_97;
$L__BB29_96:
	rem.u64 	%rd472, %rd129, %rd4;
$L__BB29_97:
	add.s32 	%r203, %r268, 3;
	cvt.u64.u32 	%rd365, %r203;
	add.s64 	%rd366, %rd365, %rd5;
	shl.b64 	%rd367, %rd366, 2;
	add.s64 	%rd368, %rd1, %rd367;
	ld.global.nc.u32 	%r204, [%rd368];
	cvt.u64.u32 	%rd369, %r204;
	ld.shared.v2.u64 	{%rd370, %rd133}, [%r269+16];
	mad.lo.s64 	%rd134, %rd370, %rd369, %rd472;
	and.b64  	%rd371, %rd134, -4294967296;
	setp.ne.s64 	%p46, %rd371, 0;
	@%p46 bra 	$L__BB29_99;
	cvt.u32.u64 	%r205, %rd4;
	cvt.u32.u64 	%r206, %rd134;
	rem.u32 	%r207, %r206, %r205;
	cvt.u64.u32 	%rd473, %r207;
	bra.uni 	$L__BB29_100;
$L__BB29_99:
	rem.u64 	%rd473, %rd134, %rd4;
$L__BB29_100:
	add.s32 	%r208, %r268, 4;
	cvt.u64.u32 	%rd372, %r208;
	add.s64 	%rd373, %rd372, %rd5;
	shl.b64 	%rd374, %rd373, 2;
	add.s64 	%rd375, %rd1, %rd374;
	ld.global.nc.u32 	%r209, [%rd375];
	cvt.u64.u32 	%rd376, %r209;
	mad.lo.s64 	%rd138, %rd133, %rd376, %rd473;
	and.b64  	%rd377, %rd138, -4294967296;
	setp.ne.s64 	%p47, %rd377, 0;
	@%p47 bra 	$L__BB29_102;
	cvt.u32.u64 	%r210, %rd4;
	cvt.u32.u64 	%r211, %rd138;
	rem.u32 	%r212, %r211, %r210;
	cvt.u64.u32 	%rd466, %r212;
	bra.uni 	$L__BB29_103;
$L__BB29_102:
	rem.u64 	%rd466, %rd138, %rd4;
$L__BB29_103:
	add.s32 	%r270, %r270, 8;
	add.s32 	%r269, %r269, 64;
	add.s32 	%r268, %r268, 8;
	setp.ne.s32 	%p48, %r270, 0;
	mov.u32 	%r272, %r9;
	@%p48 bra 	$L__BB29_79;
$L__BB29_104:
	setp.eq.s32 	%p49, %r7, 0;
	@%p49 bra 	$L__BB29_132;
	setp.lt.u32 	%p50, %r7, 4;
	@%p50 bra 	$L__BB29_119;
	add.s32 	%r41, %r272, %r5;
	cvt.u64.u32 	%rd379, %r41;
	add.s64 	%rd380, %rd379, %rd5;
	shl.b64 	%rd381, %rd380, 2;
	add.s64 	%rd382, %rd1, %rd381;
	ld.global.nc.u32 	%r213, [%rd382];
	cvt.u64.u32 	%rd383, %r213;
	shl.b32 	%r214, %r272, 3;
	add.s32 	%r42, %r168, %r214;
	ld.shared.u64 	%rd384, [%r42];
	mad.lo.s64 	%rd144, %rd384, %rd383, %rd466;
	and.b64  	%rd385, %rd144, -4294967296;
	setp.ne.s64 	%p51, %rd385, 0;
	@%p51 bra 	$L__BB29_108;
	cvt.u32.u64 	%r216, %rd4;
	cvt.u32.u64 	%r217, %rd144;
	rem.u32 	%r218, %r217, %r216;
	cvt.u64.u32 	%rd477, %r218;
	bra.uni 	$L__BB29_109;
$L__BB29_108:
	rem.u64 	%rd477, %rd144, %rd4;
$L__BB29_109:
	add.s32 	%r219, %r41, 1;
	cvt.u64.u32 	%rd386, %r219;
	add.s64 	%rd387, %rd386, %rd5;
	shl.b64 	%rd388, %rd387, 2;
	add.s64 	%rd389, %rd1, %rd388;
	ld.global.nc.u32 	%r220, [%rd389];
	cvt.u64.u32 	%rd390, %r220;
	ld.shared.u64 	%rd391, [%r42+8];
	mad.lo.s64 	%rd148, %rd391, %rd390, %rd477;
	and.b64  	%rd392, %rd148, -4294967296;
	setp.ne.s64 	%p52, %rd392, 0;
	@%p52 bra 	$L__BB29_111;
	cvt.u32.u64 	%r221, %rd4;
	cvt.u32.u64 	%r222, %rd148;
	rem.u32 	%r223, %r222, %r221;
	cvt.u64.u32 	%rd478, %r223;
	bra.uni 	$L__BB29_112;
$L__BB29_111:
	rem.u64 	%rd478, %rd148, %rd4;
$L__BB29_112:
	add.s32 	%r224, %r41, 2;
	cvt.u64.u32 	%rd393, %r224;
	add.s64 	%rd394, %rd393, %rd5;
	shl.b64 	%rd395, %rd394, 2;
	add.s64 	%rd396, %rd1, %rd395;
	ld.global.nc.u32 	%r225, [%rd396];
	cvt.u64.u32 	%rd397, %r225;
	ld.shared.u64 	%rd398, [%r42+16];
	mad.lo.s64 	%rd152, %rd398, %rd397, %rd478;
	and.b64  	%rd399, %rd152, -4294967296;
	setp.ne.s64 	%p53, %rd399, 0;
	@%p53 bra 	$L__BB29_114;
	cvt.u32.u64 	%r226, %rd4;
	cvt.u32.u64 	%r227, %rd152;
	rem.u32 	%r228, %r227, %r226;
	cvt.u64.u32 	%rd479, %r228;
	bra.uni 	$L__BB29_115;
$L__BB29_114:
	rem.u64 	%rd479, %rd152, %rd4;
$L__BB29_115:
	add.s32 	%r229, %r41, 3;
	cvt.u64.u32 	%rd400, %r229;
	add.s64 	%rd401, %rd400, %rd5;
	shl.b64 	%rd402, %rd401, 2;
	add.s64 	%rd403, %rd1, %rd402;
	ld.global.nc.u32 	%r230, [%rd403];
	cvt.u64.u32 	%rd404, %r230;
	ld.shared.u64 	%rd405, [%r42+24];
	mad.lo.s64 	%rd156, %rd405, %rd404, %rd479;
	and.b64  	%rd406, %rd156, -4294967296;
	setp.ne.s64 	%p54, %rd406, 0;
	@%p54 bra 	$L__BB29_117;
	cvt.u32.u64 	%r231, %rd4;
	cvt.u32.u64 	%r232, %rd156;
	rem.u32 	%r233, %r232, %r231;
	cvt.u64.u32 	%rd466, %r233;
	bra.uni 	$L__BB29_118;
$L__BB29_117:
	rem.u64 	%rd466, %rd156, %rd4;
$L__BB29_118:
	add.s32 	%r272, %r272, 4;
$L__BB29_119:
	setp.eq.s32 	%p55, %r8, 0;
	@%p55 bra 	$L__BB29_132;
	ld.param.u32 	%r260, [hensel_lift_iteration_param_6];
	and.b32  	%r234, %r260, 3;
	setp.eq.s32 	%p56, %r234, 1;
	@%p56 bra 	$L__BB29_128;
	add.s32 	%r45, %r272, %r5;
	cvt.u64.u32 	%rd408, %r45;
	add.s64 	%rd409, %rd408, %rd5;
	shl.b64 	%rd410, %rd409, 2;
	add.s64 	%rd411, %rd1, %rd410;
	ld.global.nc.u32 	%r235, [%rd411];
	cvt.u64.u32 	%rd412, %r235;
	shl.b32 	%r236, %r272, 3;
	add.s32 	%r46, %r168, %r236;
	ld.shared.u64 	%rd413, [%r46];
	mad.lo.s64 	%rd162, %rd413, %rd412, %rd466;
	and.b64  	%rd414, %rd162, -4294967296;
	setp.ne.s64 	%p57, %rd414, 0;
	@%p57 bra 	$L__BB29_123;
	cvt.u32.u64 	%r238, %rd4;
	cvt.u32.u64 	%r239, %rd162;
	rem.u32 	%r240, %r239, %r238;
	cvt.u64.u32 	%rd483, %r240;
	bra.uni 	$L__BB29_124;
$L__BB29_123:
	rem.u64 	%rd483, %rd162, %rd4;
$L__BB29_124:
	add.s32 	%r241, %r45, 1;
	cvt.u64.u32 	%rd415, %r241;
	add.s64 	%rd416, %rd415, %rd5;
	shl.b64 	%rd417, %rd416, 2;
	add.s64 	%rd418, %rd1, %rd417;
	ld.global.nc.u32 	%r242, [%rd418];
	cvt.u64.u32 	%rd419, %r242;
	ld.shared.u64 	%rd420, [%r46+8];
	mad.lo.s64 	%rd166, %rd420, %rd419, %rd483;
	and.b64  	%rd421, %rd166, -4294967296;
	setp.ne.s64 	%p58, %rd421, 0;
	@%p58 bra 	$L__BB29_126;
	cvt.u32.u64 	%r243, %rd4;
	cvt.u32.u64 	%r244, %rd166;
	rem.u32 	%r245, %r244, %r243;
	cvt.u64.u32 	%rd466, %r245;
	bra.uni 	$L__BB29_127;
$L__BB29_126:
	rem.u64 	%rd466, %rd166, %rd4;
$L__BB29_127:
	add.s32 	%r272, %r272, 2;
$L__BB29_128:
	setp.eq.s32 	%p59, %r10, 0;
	@%p59 bra 	$L__BB29_132;
	add.s32 	%r246, %r272, %r5;
	cvt.u64.u32 	%rd422, %r246;
	add.s64 	%rd423, %rd422, %rd5;
	shl.b64 	%rd424, %rd423, 2;
	add.s64 	%rd425, %rd1, %rd424;
	ld.global.nc.u32 	%r247, [%rd425];
	cvt.u64.u32 	%rd426, %r247;
	shl.b32 	%r248, %r272, 3;
	add.s32 	%r250, %r168, %r248;
	ld.shared.u64 	%rd427, [%r250];
	mad.lo.s64 	%rd172, %rd427, %rd426, %rd466;
	and.b64  	%rd428, %rd172, -4294967296;
	setp.ne.s64 	%p60, %rd428, 0;
	@%p60 bra 	$L__BB29_131;
	cvt.u32.u64 	%r251, %rd4;
	cvt.u32.u64 	%r252, %rd172;
	rem.u32 	%r253, %r252, %r251;
	cvt.u64.u32 	%rd466, %r253;
	bra.uni 	$L__BB29_132;
$L__BB29_131:
	rem.u64 	%rd466, %rd172, %rd4;
$L__BB29_132:
	cvt.u32.u64 	%r274, %rd466;
$L__BB29_133:
	ld.param.u64 	%rd433, [hensel_lift_iteration_param_4];
	cvta.to.global.u64 	%rd429, %rd433;
	add.s64 	%rd431, %rd429, %rd311;
	st.global.u32 	[%rd431], %r274;
$L__BB29_134:
	ret;

}
	// .globl	hensel_lift_simple
.visible .entry hensel_lift_simple(
	.param .u64 .ptr .align 1 hensel_lift_simple_param_0,
	.param .u64 .ptr .align 1 hensel_lift_simple_param_1,
	.param .u64 .ptr .align 1 hensel_lift_simple_param_2,
	.param .u64 .ptr .align 1 hensel_lift_simple_param_3,
	.param .u64 .ptr .align 1 hensel_lift_simple_param_4,
	.param .u64 .ptr .align 1 hensel_lift_simple_param_5,
	.param .u32 hensel_lift_simple_param_6,
	.param .u32 hensel_lift_simple_param_7,
	.param .u32 hensel_lift_simple_param_8,
	.param .u32 hensel_lift_simple_param_9
)
{
	.reg .pred 	%p<11>;
	.reg .b32 	%r<33>;
	.reg .b64 	%rd<59>;

	ld.param.u64 	%rd26, [hensel_lift_simple_param_2];
	ld.param.u64 	%rd27, [hensel_lift_simple_param_3];
	ld.param.u64 	%rd28, [hensel_lift_simple_param_5];
	ld.param.u32 	%r10, [hensel_lift_simple_param_6];
	ld.param.u32 	%r12, [hensel_lift_simple_param_7];
	ld.param.u32 	%r13, [hensel_lift_simple_param_8];
	ld.param.u32 	%r11, [hensel_lift_simple_param_9];
	mov.u32 	%r14, %ctaid.x;
	mov.u32 	%r15, %ntid.x;
	mov.u32 	%r16, %tid.x;
	mad.lo.s32 	%r1, %r14, %r15, %r16;
	mul.lo.s32 	%r17, %r13, %r12;
	setp.ge.u32 	%p1, %r1, %r17;
	@%p1 bra 	$L__BB30_21;
	cvt.u64.u32 	%rd1, %r10;
	setp.eq.s32 	%p2, %r11, 0;
	mov.b64 	%rd54, 1;
	@%p2 bra 	$L__BB30_8;
	and.b32  	%r2, %r11, 3;
	setp.lt.u32 	%p3, %r11, 4;
	mov.b64 	%rd54, 1;
	@%p3 bra 	$L__BB30_5;
	mul.lo.s64 	%rd33, %rd1, %rd1;
	mul.lo.s64 	%rd2, %rd33, %rd33;
	and.b32  	%r18, %r11, -4;
	neg.s32 	%r31, %r18;
	mov.b64 	%rd54, 1;
$L__BB30_4:
	mul.lo.s64 	%rd54, %rd54, %rd2;
	add.s32 	%r31, %r31, 4;
	setp.ne.s32 	%p4, %r31, 0;
	@%p4 bra 	$L__BB30_4;
$L__BB30_5:
	setp.eq.s32 	%p5, %r2, 0;
	@%p5 bra 	$L__BB30_8;
	neg.s32 	%r32, %r2;
$L__BB30_7:
	.pragma "nounroll";
	mul.lo.s64 	%rd54, %rd54, %rd1;
	add.s32 	%r32, %r32, 1;
	setp.ne.s32 	%p6, %r32, 0;
	@%p6 bra 	$L__BB30_7;
$L__BB30_8:
	cvta.to.global.u64 	%rd34, %rd26;
	mul.wide.u32 	%rd35, %r1, 4;
	add.s64 	%rd36, %rd34, %rd35;
	ld.global.nc.u32 	%r9, [%rd36];
	cvta.to.global.u64 	%rd37, %rd27;
	mul.wide.u32 	%rd38, %r1, 8;
	add.s64 	%rd39, %rd37, %rd38;
	ld.global.nc.u64 	%rd10, [%rd39];
	mul.lo.s64 	%rd11, %rd54, %rd1;
	or.b64  	%rd40, %rd10, %rd11;
	and.b64  	%rd41, %rd40, -4294967296;
	setp.ne.s64 	%p7, %rd41, 0;
	@%p7 bra 	$L__BB30_10;
	cvt.u32.u64 	%r19, %rd11;
	cvt.u32.u64 	%r20, %rd10;
	rem.u32 	%r21, %r20, %r19;
	cvt.u64.u32 	%rd55, %r21;
	bra.uni 	$L__BB30_11;
$L__BB30_10:
	rem.u64 	%rd55, %rd10, %rd11;
$L__BB30_11:
	cvt.u64.u32 	%rd42, %r9;
	sub.s64 	%rd15, %rd42, %rd55;
	or.b64  	%rd43, %rd15, %rd54;
	and.b64  	%rd44, %rd43, -4294967296;
	setp.ne.s64 	%p8, %rd44, 0;
	@%p8 bra 	$L__BB30_13;
	cvt.u32.u64 	%r22, %rd54;
	cvt.u32.u64 	%r23, %rd15;
	div.u32 	%r24, %r23, %r22;
	cvt.u64.u32 	%rd56, %r24;
	bra.uni 	$L__BB30_14;
$L__BB30_13:
	div.s64 	%rd56, %rd15, %rd54;
$L__BB30_14:
	and.b64  	%rd45, %rd56, -4294967296;
	setp.ne.s64 	%p9, %rd45, 0;
	@%p9 bra 	$L__BB30_16;
	cvt.u32.u64 	%r25, %rd1;
	cvt.u32.u64 	%r26, %rd56;
	rem.u32 	%r27, %r26, %r25;
	cvt.u64.u32 	%rd57, %r27;
	bra.uni 	$L__BB30_17;
$L__BB30_16:
	rem.s64 	%rd57, %rd56, %rd1;
$L__BB30_17:
	add.s64 	%rd22, %rd57, %rd1;
	and.b64  	%rd46, %rd22, -4294967296;
	setp.ne.s64 	%p10, %rd46, 0;
	@%p10 bra 	$L__BB30_19;
	cvt.u32.u64 	%r28, %rd1;
	cvt.u32.u64 	%r29, %rd22;
	rem.u32 	%r30, %r29, %r28;
	cvt.u64.u32 	%rd58, %r30;
	bra.uni 	$L__BB30_20;
$L__BB30_19:
	rem.s64 	%rd58, %rd22, %rd1;
$L__BB30_20:
	cvta.to.global.u64 	%rd47, %rd28;
	add.s64 	%rd49, %rd47, %rd35;
	st.global.u32 	[%rd49], %rd58;
$L__BB30_21:
	ret;

}
	// .globl	hensel_solve_full
.visible .entry hensel_solve_full(
	.param .u64 .ptr .align 1 hensel_solve_full_param_0,
	.param .u64 .ptr .align 1 hensel_solve_full_param_1,
	.param .u64 .ptr .align 1 hensel_solve_full_param_2,
	.param .u64 .ptr .align 1 hensel_solve_full_param_3,
	.param .u64 .ptr .align 1 hensel_solve_full_param_4,
	.param .u32 hensel_solve_full_param_5,
	.param .u32 hensel_solve_full_param_6,
	.param .u32 hensel_solve_full_param_7,
	.param .u32 hensel_solve_full_param_8
)
{


	ret;

}
	// .globl	hensel_gpu_init_defect
.visible .entry hensel_gpu_init_defect(
	.param .u64 .ptr .align 1 hensel_gpu_init_defect_param_0,
	.param .u64 .ptr .align 1 hensel_gpu_init_defect_param_1,
	.param .u32 hensel_gpu_init_defect_param_2,
	.param .u32 hensel_gpu_init_defect_param_3
)
{
	.reg .pred 	%p<2>;
	.reg .b32 	%r<8>;
	.reg .b64 	%rd<9>;

	ld.param.u64 	%rd1, [hensel_gpu_init_defect_param_0];
	ld.param.u64 	%rd2, [hensel_gpu_init_defect_param_1];
	ld.param.u32 	%r2, [hensel_gpu_init_defect_param_2];
	ld.param.u32 	%r3, [hensel_gpu_init_defect_param_3];
	mov.u32 	%r4, %ctaid.x;
	mov.u32 	%r5, %ntid.x;
	mov.u32 	%r6, %tid.x;
	mad.lo.s32 	%r1, %r4, %r5, %r6;
	mul.lo.s32 	%r7, %r3, %r2;
	setp.ge.u32 	%p1, %r1, %r7;
	@%p1 bra 	$L__BB32_2;
	cvta.to.global.u64 	%rd3, %rd1;
	cvta.to.global.u64 	%rd4, %rd2;
	mul.wide.u32 	%rd5, %r1, 8;
	add.s64 	%rd6, %rd3, %rd5;
	ld.global.nc.u64 	%rd7, [%rd6];
	add.s64 	%rd8, %rd4, %rd5;
	st.global.u64 	[%rd8], %rd7;
$L__BB32_2:
	ret;

}
	// .globl	hensel_gpu_compute_digit
.visible .entry hensel_gpu_compute_digit(
	.param .u64 .ptr .align 1 hensel_gpu_compute_digit_param_0,
	.param .u64 .ptr .align 1 hensel_gpu_compute_digit_param_1,
	.param .u64 .ptr .align 1 hensel_gpu_compute_digit_param_2,
	.param .u32 hensel_gpu_compute_digit_param_3,
	.param .u32 hensel_gpu_compute_digit_param_4,
	.param .u32 hensel_gpu_compute_digit_param_5
)
{
	.reg .pred 	%p<43>;
	.reg .b32 	%r<171>;
	.reg .b64 	%rd<321>;

	ld.param.u64 	%rd151, [hensel_gpu_compute_digit_param_0];
	ld.param.u64 	%rd152, [hensel_gpu_compute_digit_param_1];
	ld.param.u64 	%rd150, [hensel_gpu_compute_digit_param_2];
	ld.param.u32 	%r27, [hensel_gpu_compute_digit_param_3];
	ld.param.u32 	%r28, [hensel_gpu_compute_digit_param_4];
	ld.param.u32 	%r29, [hensel_gpu_compute_digit_param_5];
	cvta.to.global.u64 	%rd1, %rd151;
	cvta.to.global.u64 	%rd2, %rd152;
	mov.u32 	%r1, %ctaid.x;
	mov.u32 	%r2, %tid.x;
	setp.ge.u32 	%p1, %r1, %r29;
	setp.ge.u32 	%p2, %r2, %r28;
	or.pred  	%p3, %p2, %p1;
	@%p3 bra 	$L__BB33_106;
	cvt.u64.u32 	%rd3, %r27;
	mul.lo.s32 	%r3, %r28, %r1;
	mul.lo.s32 	%r4, %r28, %r2;
	add.s32 	%r31, %r28, -1;
	and.b32  	%r5, %r28, 7;
	setp.lt.u32 	%p4, %r31, 7;
	mov.b64 	%rd319, 0;
	mov.b32 	%r169, 0;
	@%p4 bra 	$L__BB33_52;
	and.b32  	%r169, %r28, -8;
	neg.s32 	%r167, %r169;
	add.s32 	%r166, %r4, 3;
	add.s32 	%r165, %r3, 3;
	mov.b64 	%rd319, 0;
$L__BB33_3:
	.pragma "nounroll";
	add.s32 	%r32, %r165, -3;
	mul.wide.u32 	%rd156, %r32, 8;
	add.s64 	%rd157, %rd2, %rd156;
	ld.global.nc.u64 	%rd5, [%rd157];
	and.b64  	%rd158, %rd5, -4294967296;
	setp.ne.s64 	%p5, %rd158, 0;
	@%p5 bra 	$L__BB33_5;
	cvt.u32.u64 	%r33, %rd3;
	cvt.u32.u64 	%r34, %rd5;
	rem.u32 	%r35, %r34, %r33;
	cvt.u64.u32 	%rd283, %r35;
	bra.uni 	$L__BB33_6;
$L__BB33_5:
	rem.s64 	%rd283, %rd5, %rd3;
$L__BB33_6:
	add.s64 	%rd9, %rd283, %rd3;
	and.b64  	%rd159, %rd9, -4294967296;
	setp.ne.s64 	%p6, %rd159, 0;
	@%p6 bra 	$L__BB33_8;
	cvt.u32.u64 	%r36, %rd3;
	cvt.u32.u64 	%r37, %rd9;
	rem.u32 	%r38, %r37, %r36;
	cvt.u64.u32 	%rd284, %r38;
	bra.uni 	$L__BB33_9;
$L__BB33_8:
	rem.s64 	%rd284, %rd9, %rd3;
$L__BB33_9:
	add.s32 	%r39, %r166, -3;
	mul.wide.u32 	%rd160, %r39, 4;
	add.s64 	%rd161, %rd1, %rd160;
	ld.global.nc.u32 	%r40, [%rd161];
	cvt.u64.u32 	%rd162, %r40;
	and.b64  	%rd163, %rd284, 4294967295;
	mad.lo.s64 	%rd13, %rd163, %rd162, %rd319;
	add.s32 	%r41, %r165, -2;
	mul.wide.u32 	%rd164, %r41, 8;
	add.s64 	%rd165, %rd2, %rd164;
	ld.global.nc.u64 	%rd14, [%rd165];
	and.b64  	%rd166, %rd14, -4294967296;
	setp.ne.s64 	%p7, %rd166, 0;
	@%p7 bra 	$L__BB33_11;
	cvt.u32.u64 	%r42, %rd3;
	cvt.u32.u64 	%r43, %rd14;
	rem.u32 	%r44, %r43, %r42;
	cvt.u64.u32 	%rd285, %r44;
	bra.uni 	$L__BB33_12;
$L__BB33_11:
	rem.s64 	%rd285, %rd14, %rd3;
$L__BB33_12:
	add.s64 	%rd18, %rd285, %rd3;
	and.b64  	%rd167, %rd18, -4294967296;
	setp.ne.s64 	%p8, %rd167, 0;
	@%p8 bra 	$L__BB33_14;
	cvt.u32.u64 	%r45, %rd3;
	cvt.u32.u64 	%r46, %rd18;
	rem.u32 	%r47, %r46, %r45;
	cvt.u64.u32 	%rd286, %r47;
	bra.uni 	$L__BB33_15;
$L__BB33_14:
	rem.s64 	%rd286, %rd18, %rd3;
$L__BB33_15:
	add.s32 	%r48, %r166, -2;
	mul.wide.u32 	%rd168, %r48, 4;
	add.s64 	%rd169, %rd1, %rd168;
	ld.global.nc.u32 	%r49, [%rd169];
	cvt.u64.u32 	%rd170, %r49;
	and.b64  	%rd171, %rd286, 4294967295;
	mad.lo.s64 	%rd22, %rd171, %rd170, %rd13;
	add.s32 	%r50, %r165, -1;
	mul.wide.u32 	%rd172, %r50, 8;
	add.s64 	%rd173, %rd2, %rd172;
	ld.global.nc.u64 	%rd23, [%rd173];
	and.b64  	%rd174, %rd23, -4294967296;
	setp.ne.s64 	%p9, %rd174, 0;
	@%p9 bra 	$L__BB33_17;
	cvt.u32.u64 	%r51, %rd3;
	cvt.u32.u64 	%r52, %rd23;
	rem.u32 	%r53, %r52, %r51;
	cvt.u64.u32 	%rd287, %r53;
	bra.uni 	$L__BB33_18;
$L__BB33_17:
	rem.s64 	%rd287, %rd23, %rd3;
$L__BB33_18:
	add.s64 	%rd27, %rd287, %rd3;
	and.b64  	%rd175, %rd27, -4294967296;
	setp.ne.s64 	%p10, %rd175, 0;
	@%p10 bra 	$L__BB33_20;
	cvt.u32.u64 	%r54, %rd3;
	cvt.u32.u64 	%r55, %rd27;
	rem.u32 	%r56, %r55, %r54;
	cvt.u64.u32 	%rd288, %r56;
	bra.uni 	$L__BB33_21;
$L__BB33_20:
	rem.s64 	%rd288, %rd27, %rd3;
$L__BB33_21:
	add.s32 	%r57, %r166, -1;
	mul.wide.u32 	%rd176, %r57, 4;
	add.s64 	%rd177, %rd1, %rd176;
	ld.global.nc.u32 	%r58, [%rd177];
	cvt.u64.u32 	%rd178, %r58;
	and.b64  	%rd179, %rd288, 4294967295;
	mad.lo.s64 	%rd31, %rd179, %rd178, %rd22;
	mul.wide.u32 	%rd180, %r165, 8;
	add.s64 	%rd181, %rd2, %rd180;
	ld.global.nc.u64 	%rd32, [%rd181];
	and.b64  	%rd182, %rd32, -4294967296;
	setp.ne.s64 	%p11, %rd182, 0;
	@%p11 bra 	$L__BB33_23;
	cvt.u32.u64 	%r59, %rd3;
	cvt.u32.u64 	%r60, %rd32;
	rem.u32 	%r61, %r60, %r59;
	cvt.u64.u32 	%rd289, %r61;
	bra.uni 	$L__BB33_24;
$L__BB33_23:
	rem.s64 	%rd289, %rd32, %rd3;
$L__BB33_24:
	add.s64 	%rd36, %rd289, %rd3;
	and.b64  	%rd183, %rd36, -4294967296;
	setp.ne.s64 	%p12, %rd183, 0;
	@%p12 bra 	$L__BB33_26;
	cvt.u32.u64 	%r62, %rd3;
	cvt.u32.u64 	%r63, %rd36;
	rem.u32 	%r64, %r63, %r62;
	cvt.u64.u32 	%rd290, %r64;
	bra.uni 	$L__BB33_27;
$L__BB33_26:
	rem.s64 	%rd290, %rd36, %rd3;
$L__BB33_27:
	add.s32 	%r13, %r166, 4;
	mul.wide.u32 	%rd184, %r166, 4;
	add.s64 	%rd185, %rd1, %rd184;
	ld.global.nc.u32 	%r65, [%rd185];
	cvt.u64.u32 	%rd186, %r65;
	and.b64  	%rd187, %rd290, 4294967295;
	mad.lo.s64 	%rd40, %rd187, %rd186, %rd31;
	add.s32 	%r66, %r165, 1;
	mul.wide.u32 	%rd188, %r66, 8;
	add.s64 	%rd189, %rd2, %rd188;
	ld.global.nc.u64 	%rd41, [%rd189];
	and.b64  	%rd190, %rd41, -4294967296;
	setp.ne.s64 	%p13, %rd190, 0;
	@%p13 bra 	$L__BB33_29;
	cvt.u32.u64 	%r67, %rd3;
	cvt.u32.u64 	%r68, %rd41;
	rem.u32 	%r69, %r68, %r67;
	cvt.u64.u32 	%rd291, %r69;
	bra.uni 	$L__BB33_30;
$L__BB33_29:
	rem.s64 	%rd291, %rd41, %rd3;
$L__BB33_30:
	add.s64 	%rd45, %rd291, %rd3;
	and.b64  	%rd191, %rd45, -4294967296;
	setp.ne.s64 	%p14, %rd191, 0;
	@%p14 bra 	$L__BB33_32;
	cvt.u32.u64 	%r70, %rd3;
	cvt.u32.u64 	%r71, %rd45;
	rem.u32 	%r72, %r71, %r70;
	cvt.u64.u32 	%rd292, %r72;
	bra.uni 	$L__BB33_33;
$L__BB33_32:
	rem.s64 	%rd292, %rd45, %rd3;
$L__BB33_33:
	add.s32 	%r73, %r166, 1;
	mul.wide.u32 	%rd192, %r73, 4;
	add.s64 	%rd193, %rd1, %rd192;
	ld.global.nc.u32 	%r74, [%rd193];
	cvt.u64.u32 	%rd194, %r74;
	and.b64  	%rd195, %rd292, 4294967295;
	mad.lo.s64 	%rd49, %rd195, %rd194, %rd40;
	add.s32 	%r75, %r165, 2;
	mul.wide.u32 	%rd196, %r75, 8;
	add.s64 	%rd197, %rd2, %rd196;
	ld.global.nc.u64 	%rd50, [%rd197];
	and.b64  	%rd198, %rd50, -4294967296;
	setp.ne.s64 	%p15, %rd198, 0;
	@%p15 bra 	$L__BB33_35;
	cvt.u32.u64 	%r76, %rd3;
	cvt.u32.u64 	%r77, %rd50;
	rem.u32 	%r78, %r77, %r76;
	cvt.u64.u32 	%rd293, %r78;
	bra.uni 	$L__BB33_36;
$L__BB33_35:
	rem.s64 	%rd293, %rd50, %rd3;
$L__BB33_36:
	add.s64 	%rd54, %rd293, %rd3;
	and.b64  	%rd199, %rd54, -4294967296;
	setp.ne.s64 	%p16, %rd199, 0;
	@%p16 bra 	$L__BB33_38;
	cvt.u32.u64 	%r79, %rd3;
	cvt.u32.u64 	%r80, %rd54;
	rem.u32 	%r81, %r80, %r79;
	cvt.u64.u32 	%rd294, %r81;
	bra.uni 	$L__BB33_39;
$L__BB33_38:
	rem.s64 	%rd294, %rd54, %rd3;
$L__BB33_39:
	add.s32 	%r82, %r166, 2;
	mul.wide.u32 	%rd200, %r82, 4;
	add.s64 	%rd201, %rd1, %rd200;
	ld.global.nc.u32 	%r83, [%rd201];
	cvt.u64.u32 	%rd202, %r83;
	and.b64  	%rd203, %rd294, 4294967295;
	mad.lo.s64 	%rd58, %rd203, %rd202, %rd49;
	add.s32 	%r84, %r165, 3;
	mul.wide.u32 	%rd204, %r84, 8;
	add.s64 	%rd205, %rd2, %rd204;
	ld.global.nc.u64 	%rd59, [%rd205];
	and.b64  	%rd206, %rd59, -4294967296;
	setp.ne.s64 	%p17, %rd206, 0;
	@%p17 bra 	$L__BB33_41;
	cvt.u32.u64 	%r85, %rd3;
	cvt.u32.u64 	%r86, %rd59;
	rem.u32 	%r87, %r86, %r85;
	cvt.u64.u32 	%rd295, %r87;
	bra.uni 	$L__BB33_42;
$L__BB33_41:
	rem.s64 	%rd295, %rd59, %rd3;
$L__BB33_42:
	add.s64 	%rd63, %rd295, %rd3;
	and.b64  	%rd207, %rd63, -4294967296;
	setp.ne.s64 	%p18, %rd207, 0;
	@%p18 bra 	$L__BB33_44;
	cvt.u32.u64 	%r88, %rd3;
	cvt.u32.u64 	%r89, %rd63;
	rem.u32 	%r90, %r89, %r88;
	cvt.u64.u32 	%rd296, %r90;
	bra.uni 	$L__BB33_45;
$L__BB33_44:
	rem.s64 	%rd296, %rd63, %rd3;
$L__BB33_45:
	add.s32 	%r91, %r166, 3;
	mul.wide.u32 	%rd208, %r91, 4;
	add.s64 	%rd209, %rd1, %rd208;
	ld.global.nc.u32 	%r92, [%rd209];
	cvt.u64.u32 	%rd210, %r92;
	and.b64  	%rd211, %rd296, 4294967295;
	mad.lo.s64 	%rd67, %rd211, %rd210, %rd58;
	add.s32 	%r93, %r165, 4;
	mul.wide.u32 	%rd212, %r93, 8;
	add.s64 	%rd213, %rd2, %rd212;
	ld.global.nc.u64 	%rd68, [%rd213];
	and.b64  	%rd214, %rd68, -4294967296;
	setp.ne.s64 	%p19, %rd214, 0;
	@%p19 bra 	$L__BB33_47;
	cvt.u32.u64 	%r94, %rd3;
	cvt.u32.u64 	%r95, %rd68;
	rem.u32 	%r96, %r95, %r94;
	cvt.u64.u32 	%rd297, %r96;
	bra.uni 	$L__BB33_48;
$L__BB33_47:
	rem.s64 	%rd297, %rd68, %rd3;
$L__BB33_48:
	add.s64 	%rd72, %rd297, %rd3;
	and.b64  	%rd215, %rd72, -4294967296;
	setp.ne.s64 	%p20, %rd215, 0;
	@%p20 bra 	$L__BB33_50;
	cvt.u32.u64 	%r97, %rd3;
	cvt.u32.u64 	%r98, %rd72;
	rem.u32 	%r99, %r98, %r97;
	cvt.u64.u32 	%rd298, %r99;
	bra.uni 	$L__BB33_51;
$L__BB33_50:
	rem.s64 	%rd298, %rd72, %rd3;
$L__BB33_51:
	mul.wide.u32 	%rd216, %r13, 4;
	add.s64 	%rd217, %rd1, %rd216;
	ld.global.nc.u32 	%r100, [%rd217];
	cvt.u64.u32 	%rd218, %r100;
	and.b64  	%rd219, %rd298, 4294967295;
	mad.lo.s64 	%rd319, %rd219, %rd218, %rd67;
	add.s32 	%r167, %r167, 8;
	add.s32 	%r166, %r166, 8;
	add.s32 	%r165, %r165, 8;
	setp.ne.s32 	%p21, %r167, 0;
	@%p21 bra 	$L__BB33_3;
$L__BB33_52:
	setp.eq.s32 	%p22, %r5, 0;
	@%p22 bra 	$L__BB33_102;
	and.b32  	%r18, %r28, 3;
	setp.lt.u32 	%p23, %r5, 4;
	@%p23 bra 	$L__BB33_79;
	add.s32 	%r19, %r169, %r3;
	mul.wide.u32 	%rd221, %r19, 8;
	add.s64 	%rd222, %rd2, %rd221;
	ld.global.nc.u64 	%rd79, [%rd222];
	and.b64  	%rd223, %rd79, -4294967296;
	setp.ne.s64 	%p24, %rd223, 0;
	@%p24 bra 	$L__BB33_56;
	cvt.u32.u64 	%r101, %rd3;
	cvt.u32.u64 	%r102, %rd79;
	rem.u32 	%r103, %r102, %r101;
	cvt.u64.u32 	%rd301, %r103;
	bra.uni 	$L__BB33_57;
$L__BB33_56:
	rem.s64 	%rd301, %rd79, %rd3;
$L__BB33_57:
	add.s64 	%rd83, %rd301, %rd3;
	and.b64  	%rd224, %rd83, -4294967296;
	setp.ne.s64 	%p25, %rd224, 0;
	@%p25 bra 	$L__BB33_59;
	cvt.u32.u64 	%r104, %rd3;
	cvt.u32.u64 	%r105, %rd83;
	rem.u32 	%r106, %r105, %r104;
	cvt.u64.u32 	%rd302, %r106;
	bra.uni 	$L__BB33_60;
$L__BB33_59:
	rem.s64 	%rd302, %rd83, %rd3;
$L__BB33_60:
	add.s32 	%r20, %r169, %r4;
	mul.wide.u32 	%rd225, %r20, 4;
	add.s64 	%rd226, %rd1, %rd225;
	ld.global.nc.u32 	%r107, [%rd226];
	cvt.u64.u32 	%rd227, %r107;
	and.b64  	%rd228, %rd302, 4294967295;
	mad.lo.s64 	%rd87, %rd228, %rd227, %rd319;
	add.s32 	%r108, %r19, 1;
	mul.wide.u32 	%rd229, %r108, 8;
	add.s64 	%rd230, %rd2, %rd229;
	ld.global.nc.u64 	%rd88, [%rd230];
	and.b64  	%rd231, %rd88, -4294967296;
	setp.ne.s64 	%p26, %rd231, 0;
	@%p26 bra 	$L__BB33_62;
	cvt.u32.u64 	%r109, %rd3;
	cvt.u32.u64 	%r110, %rd88;
	rem.u32 	%r111, %r110, %r109;
	cvt.u64.u32 	%rd303, %r111;
	bra.uni 	$L__BB33_63;
$L__BB33_62:
	rem.s64 	%rd303, %rd88, %rd3;
$L__BB33_63:
	add.s64 	%rd92, %rd303, %rd3;
	and.b64  	%rd232, %rd92, -4294967296;
	setp.ne.s64 	%p27, %rd232, 0;
	@%p27 bra 	$L__BB33_65;
	cvt.u32.u64 	%r112, %rd3;
	cvt.u32.u64 	%r113, %rd92;
	rem.u32 	%r114, %r113, %r112;
	cvt.u64.u32 	%rd304, %r114;
	bra.uni 	$L__BB33_66;
$L__BB33_65:
	rem.s64 	%rd304, %rd92, %rd3;
$L__BB33_66:
	add.s32 	%r115, %r20, 1;
	mul.wide.u32 	%rd233, %r115, 4;
	add.s64 	%rd234, %rd1, %rd233;
	ld.global.nc.u32 	%r116, [%rd234];
	cvt.u64.u32 	%rd235, %r116;
	and.b64  	%rd236, %rd304, 4294967295;
	mad.lo.s64 	%rd96, %rd236, %rd235, %rd87;
	add.s32 	%r117, %r19, 2;
	mul.wide.u32 	%rd237, %r117, 8;
	add.s64 	%rd238, %rd2, %rd237;
	ld.global.nc.u64 	%rd97, [%rd238];
	and.b64  	%rd239, %rd97, -4294967296;
	setp.ne.s64 	%p28, %rd239, 0;
	@%p28 bra 	$L__BB33_68;
	cvt.u32.u64 	%r118, %rd3;
	cvt.u32.u64 	%r119, %rd97;
	rem.u32 	%r120, %r119, %r118;
	cvt.u64.u32 	%rd305, %r120;
	bra.uni 	$L__BB33_69;
$L__BB33_68:
	rem.s64 	%rd305, %rd97, %rd3;
$L__BB33_69:
	add.s64 	%rd101, %rd305, %rd3;
	and.b64  	%rd240, %rd101, -4294967296;
	setp.ne.s64 	%p29, %rd240, 0;
	@%p29 bra 	$L__BB33_71;
	cvt.u32.u64 	%r121, %rd3;
	cvt.u32.u64 	%r122, %rd101;
	rem.u32 	%r123, %r122, %r121;
	cvt.u64.u32 	%rd306, %r123;
	bra.uni 	$L__BB33_72;
$L__BB33_71:
	rem.s64 	%rd306, %rd101, %rd3;
$L__BB33_72:
	add.s32 	%r124, %r20, 2;
	mul.wide.u32 	%rd241, %r124, 4;
	add.s64 	%rd242, %rd1, %rd241;
	ld.global.nc.u32 	%r125, [%rd242];
	cvt.u64.u32 	%rd243, %r125;
	and.b64  	%rd244, %rd306, 4294967295;
	mad.lo.s64 	%rd105, %rd244, %rd243, %rd96;
	add.s32 	%r126, %r19, 3;
	mul.wide.u32 	%rd245, %r126, 8;
	add.s64 	%rd246, %rd2, %rd245;
	ld.global.nc.u64 	%rd106, [%rd246];
	and.b64  	%rd247, %rd106, -4294967296;
	setp.ne.s64 	%p30, %rd247, 0;
	@%p30 bra 	$L__BB33_74;
	cvt.u32.u64 	%r127, %rd3;
	cvt.u32.u64 	%r128, %rd106;
	rem.u32 	%r129, %r128, %r127;
	cvt.u64.u32 	%rd307, %r129;
	bra.uni 	$L__BB33_75;
$L__BB33_74:
	rem.s64 	%rd307, %rd106, %rd3;
$L__BB33_75:
	add.s64 	%rd110, %rd307, %rd3;
	and.b64  	%rd248, %rd110, -4294967296;
	setp.ne.s64 	%p31, %rd248, 0;
	@%p31 bra 	$L__BB33_77;
	cvt.u32.u64 	%r130, %rd3;
	cvt.u32.u64 	%r131, %rd110;
	rem.u32 	%r132, %r131, %r130;
	cvt.u64.u32 	%rd308, %r132;
	bra.uni 	$L__BB33_78;
$L__BB33_77:
	rem.s64 	%rd308, %rd110, %rd3;
$L__BB33_78:
	add.s32 	%r133, %r20, 3;
	mul.wide.u32 	%rd249, %r133, 4;
	add.s64 	%rd250, %rd1, %rd249;
	ld.global.nc.u32 	%r134, [%rd250];
	cvt.u64.u32 	%rd251, %r134;
	and.b64  	%rd252, %rd308, 4294967295;
	mad.lo.s64 	%rd319, %rd252, %rd251, %rd105;
	add.s32 	%r169, %r169, 4;
$L__BB33_79:
	setp.eq.s32 	%p32, %r18, 0;
	@%p32 bra 	$L__BB33_102;
	setp.eq.s32 	%p33, %r18, 1;
	@%p33 bra 	$L__BB33_94;
	add.s32 	%r23, %r169, %r3;
	mul.wide.u32 	%rd254, %r23, 8;
	add.s64 	%rd255, %rd2, %rd254;
	ld.global.nc.u64 	%rd117, [%rd255];
	and.b64  	%rd256, %rd117, -4294967296;
	setp.ne.s64 	%p34, %rd256, 0;
	@%p34 bra 	$L__BB33_83;
	cvt.u32.u64 	%r135, %rd3;
	cvt.u32.u64 	%r136, %rd117;
	rem.u32 	%r137, %r136, %r135;
	cvt.u64.u32 	%rd311, %r137;
	bra.uni 	$L__BB33_84;
$L__BB33_83:
	rem.s64 	%rd311, %rd117, %rd3;
$L__BB33_84:
	add.s64 	%rd121, %rd311, %rd3;
	and.b64  	%rd257, %rd121, -4294967296;
	setp.ne.s64 	%p35, %rd257, 0;
	@%p35 bra 	$L__BB33_86;
	cvt.u32.u64 	%r138, %rd3;
	cvt.u32.u64 	%r139, %rd121;
	rem.u32 	%r140, %r139, %r138;
	cvt.u64.u32 	%rd312, %r140;
	bra.uni 	$L__BB33_87;
$L__BB33_86:
	rem.s64 	%rd312, %rd121, %rd3;
$L__BB33_87:
	add.s32 	%r24, %r169, %r4;
	mul.wide.u32 	%rd258, %r24, 4;
	add.s64 	%rd259, %rd1, %rd258;
	ld.global.nc.u32 	%r141, [%rd259];
	cvt.u64.u32 	%rd260, %r141;
	and.b64  	%rd261, %rd312, 4294967295;
	mad.lo.s64 	%rd125, %rd261, %rd260, %rd319;
	add.s32 	%r142, %r23, 1;
	mul.wide.u32 	%rd262, %r142, 8;
	add.s64 	%rd263, %rd2, %rd262;
	ld.global.nc.u64 	%rd126, [%rd263];
	and.b64  	%rd264, %rd126, -4294967296;
	setp.ne.s64 	%p36, %rd264, 0;
	@%p36 bra 	$L__BB33_89;
	cvt.u32.u64 	%r143, %rd3;
	cvt.u32.u64 	%r144, %rd126;
	rem.u32 	%r145, %r144, %r143;
	cvt.u64.u32 	%rd313, %r145;
	bra.uni 	$L__BB33_90;
$L__BB33_89:
	rem.s64 	%rd313, %rd126, %rd3;
$L__BB33_90:
	add.s64 	%rd130, %rd313, %rd3;
	and.b64  	%rd265, %rd130, -4294967296;
	setp.ne.s64 	%p37, %rd265, 0;
	@%p37 bra 	$L__BB33_92;
	cvt.u32.u64 	%r146, %rd3;
	cvt.u32.u64 	%r147, %rd130;
	rem.u32 	%r148, %r147, %r146;
	cvt.u64.u32 	%rd314, %r148;
	bra.uni 	$L__BB33_93;
$L__BB33_92:
	rem.s64 	%rd314, %rd130, %rd3;
$L__BB33_93:
	add.s32 	%r149, %r24, 1;
	mul.wide.u32 	%rd266, %r149, 4;
	add.s64 	%rd267, %rd1, %rd266;
	ld.global.nc.u32 	%r150, [%rd267];
	cvt.u64.u32 	%rd268, %r150;
	and.b64  	%rd269, %rd314, 4294967295;
	mad.lo.s64 	%rd319, %rd269, %rd268, %rd125;
	add.s32 	%r169, %r169, 2;
$L__BB33_94:
	and.b32  	%r151, %r28, 1;
	setp.eq.b32 	%p38, %r151, 1;
	not.pred 	%p39, %p38;
	@%p39 bra 	$L__BB33_102;
	add.s32 	%r152, %r169, %r3;
	mul.wide.u32 	%rd270, %r152, 8;
	add.s64 	%rd271, %rd2, %rd270;
	ld.global.nc.u64 	%rd137, [%rd271];
	and.b64  	%rd272, %rd137, -4294967296;
	setp.ne.s64 	%p40, %rd272, 0;
	@%p40 bra 	$L__BB33_97;
	cvt.u32.u64 	%r153, %rd3;
	cvt.u32.u64 	%r154, %rd137;
	rem.u32 	%r155, %r154, %r153;
	cvt.u64.u32 	%rd317, %r155;
	bra.uni 	$L__BB33_98;
$L__BB33_97:
	rem.s64 	%rd317, %rd137, %rd3;
$L__BB33_98:
	add.s64 	%rd141, %rd317, %rd3;
	and.b64  	%rd273, %rd141, -4294967296;
	setp.ne.s64 	%p41, %rd273, 0;
	@%p41 bra 	$L__BB33_100;
	cvt.u32.u64 	%r156, %rd3;
	cvt.u32.u64 	%r157, %rd141;
	rem.u32 	%r158, %r157, %r156;
	cvt.u64.u32 	%rd318, %r158;
	bra.uni 	$L__BB33_101;
$L__BB33_100:
	rem.s64 	%rd318, %rd141, %rd3;
$L__BB33_101:
	add.s32 	%r159, %r169, %r4;
	mul.wide.u32 	%rd274, %r159, 4;
	add.s64 	%rd275, %rd1, %rd274;
	ld.global.nc.u32 	%r160, [%rd275];
	cvt.u64.u32 	%rd276, %r160;
	and.b64  	%rd277, %rd318, 4294967295;
	mad.lo.s64 	%rd319, %rd277, %rd276, %rd319;
$L__BB33_102:
	and.b64  	%rd278, %rd319, -4294967296;
	setp.ne.s64 	%p42, %rd278, 0;
	@%p42 bra 	$L__BB33_104;
	cvt.u32.u64 	%r161, %rd3;
	cvt.u32.u64 	%r162, %rd319;
	rem.u32 	%r163, %r162, %r161;
	cvt.u64.u32 	%rd320, %r163;
	bra.uni 	$L__BB33_105;
$L__BB33_104:
	rem.u64 	%rd320, %rd319, %rd3;
$L__BB33_105:
	add.s32 	%r164, %r3, %r2;
	cvta.to.global.u64 	%rd279, %rd150;
	mul.wide.u32 	%rd280, %r164, 4;
	add.s64 	%rd281, %rd279, %rd280;
	st.global.u32 	[%rd281], %rd320;
$L__BB33_106:
	ret;

}
	// .globl	hensel_gpu_update_defect
.visible .entry hensel_gpu_update_defect(
	.param .u64 .ptr .align 1 hensel_gpu_update_defect_param_0,
	.param .u64 .ptr .align 1 hensel_gpu_update_defect_param_1,
	.param .u64 .ptr .align 1 hensel_gpu_update_defect_param_2,
	.param .u64 hensel_gpu_update_defect_param_3,
	.param .u32 hensel_gpu_update_defect_param_4,
	.param .u32 hensel_gpu_update_defect_param_5
)
{
	.reg .pred 	%p<13>;
	.reg .b32 	%r<80>;
	.reg .b64 	%rd<144>;

	ld.param.u64 	%rd20, [hensel_gpu_update_defect_param_0];
	ld.param.u64 	%rd22, [hensel_gpu_update_defect_param_1];
	ld.param.u64 	%rd23, [hensel_gpu_update_defect_param_2];
	ld.param.u64 	%rd21, [hensel_gpu_update_defect_param_3];
	ld.param.u32 	%r22, [hensel_gpu_update_defect_param_4];
	ld.param.u32 	%r23, [hensel_gpu_update_defect_param_5];
	cvta.to.global.u64 	%rd1, %rd23;
	cvta.to.global.u64 	%rd2, %rd22;
	mov.u32 	%r1, %ctaid.x;
	mov.u32 	%r2, %tid.x;
	setp.ge.u32 	%p1, %r1, %r23;
	setp.ge.u32 	%p2, %r2, %r22;
	or.pred  	%p3, %p2, %p1;
	@%p3 bra 	$L__BB34_16;
	mul.lo.s32 	%r3, %r22, %r2;
	mul.lo.s32 	%r4, %r22, %r1;
	add.s32 	%r25, %r22, -1;
	and.b32  	%r5, %r22, 7;
	setp.lt.u32 	%p4, %r25, 7;
	mov.b64 	%rd142, 0;
	mov.b32 	%r78, 0;
	@%p4 bra 	$L__BB34_4;
	and.b32  	%r78, %r22, -8;
	neg.s32 	%r76, %r78;
	add.s32 	%r75, %r4, 3;
	add.s32 	%r74, %r3, 3;
	mov.b64 	%rd142, 0;
$L__BB34_3:
	.pragma "nounroll";
	add.s32 	%r26, %r74, -3;
	mul.wide.u32 	%rd27, %r26, 8;
	add.s64 	%rd28, %rd2, %rd27;
	ld.global.nc.u64 	%rd29, [%rd28];
	add.s32 	%r27, %r75, -3;
	mul.wide.u32 	%rd30, %r27, 4;
	add.s64 	%rd31, %rd1, %rd30;
	ld.global.nc.u32 	%r28, [%rd31];
	cvt.u64.u32 	%rd32, %r28;
	mad.lo.s64 	%rd33, %rd29, %rd32, %rd142;
	add.s32 	%r29, %r74, -2;
	mul.wide.u32 	%rd34, %r29, 8;
	add.s64 	%rd35, %rd2, %rd34;
	ld.global.nc.u64 	%rd36, [%rd35];
	add.s32 	%r30, %r75, -2;
	mul.wide.u32 	%rd37, %r30, 4;
	add.s64 	%rd38, %rd1, %rd37;
	ld.global.nc.u32 	%r31, [%rd38];
	cvt.u64.u32 	%rd39, %r31;
	mad.lo.s64 	%rd40, %rd36, %rd39, %rd33;
	add.s32 	%r32, %r74, -1;
	mul.wide.u32 	%rd41, %r32, 8;
	add.s64 	%rd42, %rd2, %rd41;
	ld.global.nc.u64 	%rd43, [%rd42];
	add.s32 	%r33, %r75, -1;
	mul.wide.u32 	%rd44, %r33, 4;
	add.s64 	%rd45, %rd1, %rd44;
	ld.global.nc.u32 	%r34, [%rd45];
	cvt.u64.u32 	%rd46, %r34;
	mad.lo.s64 	%rd47, %rd43, %rd46, %rd40;
	add.s32 	%r35, %r74, 4;
	mul.wide.u32 	%rd48, %r74, 8;
	add.s64 	%rd49, %rd2, %rd48;
	ld.global.nc.u64 	%rd50, [%rd49];
	add.s32 	%r36, %r75, 4;
	mul.wide.u32 	%rd51, %r75, 4;
	add.s64 	%rd52, %rd1, %rd51;
	ld.global.nc.u32 	%r37, [%rd52];
	cvt.u64.u32 	%rd53, %r37;
	mad.lo.s64 	%rd54, %rd50, %rd53, %rd47;
	add.s32 	%r38, %r74, 1;
	mul.wide.u32 	%rd55, %r38, 8;
	add.s64 	%rd56, %rd2, %rd55;
	ld.global.nc.u64 	%rd57, [%rd56];
	add.s32 	%r39, %r75, 1;
	mul.wide.u32 	%rd58, %r39, 4;
	add.s64 	%rd59, %rd1, %rd58;
	ld.global.nc.u32 	%r40, [%rd59];
	cvt.u64.u32 	%rd60, %r40;
	mad.lo.s64 	%rd61, %rd57, %rd60, %rd54;
	add.s32 	%r41, %r74, 2;
	mul.wide.u32 	%rd62, %r41, 8;
	add.s64 	%rd63, %rd2, %rd62;
	ld.global.nc.u64 	%rd64, [%rd63];
	add.s32 	%r42, %r75, 2;
	mul.wide.u32 	%rd65, %r42, 4;
	add.s64 	%rd66, %rd1, %rd65;
	ld.global.nc.u32 	%r43, [%rd66];
	cvt.u64.u32 	%rd67, %r43;
	mad.lo.s64 	%rd68, %rd64, %rd67, %rd61;
	add.s32 	%r44, %r74, 3;
	mul.wide.u32 	%rd69, %r44, 8;
	add.s64 	%rd70, %rd2, %rd69;
	ld.global.nc.u64 	%rd71, [%rd70];
	add.s32 	%r45, %r75, 3;
	mul.wide.u32 	%rd72, %r45, 4;
	add.s64 	%rd73, %rd1, %rd72;
	ld.global.nc.u32 	%r46, [%rd73];
	cvt.u64.u32 	%rd74, %r46;
	mad.lo.s64 	%rd75, %rd71, %rd74, %rd68;
	mul.wide.u32 	%rd76, %r35, 8;
	add.s64 	%rd77, %rd2, %rd76;
	ld.global.nc.u64 	%rd78, [%rd77];
	mul.wide.u32 	%rd79, %r36, 4;
	add.s64 	%rd80, %rd1, %rd79;
	ld.global.nc.u32 	%r47, [%rd80];
	cvt.u64.u32 	%rd81, %r47;
	mad.lo.s64 	%rd142, %rd78, %rd81, %rd75;
	add.s32 	%r76, %r76, 8;
	add.s32 	%r75, %r75, 8;
	add.s32 	%r74, %r74, 8;
	setp.ne.s32 	%p5, %r76, 0;
	@%p5 bra 	$L__BB34_3;
$L__BB34_4:
	setp.eq.s32 	%p6, %r5, 0;
	@%p6 bra 	$L__BB34_12;
	and.b32  	%r17, %r22, 3;
	setp.lt.u32 	%p7, %r5, 4;
	@%p7 bra 	$L__BB34_7;
	add.s32 	%r48, %r78, %r3;
	mul.wide.u32 	%rd83, %r48, 8;
	add.s64 	%rd84, %rd2, %rd83;
	ld.global.nc.u64 	%rd85, [%rd84];
	add.s32 	%r49, %r78, %r4;
	mul.wide.u32 	%rd86, %r49, 4;
	add.s64 	%rd87, %rd1, %rd86;
	ld.global.nc.u32 	%r50, [%rd87];
	cvt.u64.u32 	%rd88, %r50;
	mad.lo.s64 	%rd89, %rd85, %rd88, %rd142;
	add.s32 	%r51, %r48, 1;
	mul.wide.u32 	%rd90, %r51, 8;
	add.s64 	%rd91, %rd2, %rd90;
	ld.global.nc.u64 	%rd92, [%rd91];
	add.s32 	%r52, %r49, 1;
	mul.wide.u32 	%rd93, %r52, 4;
	add.s64 	%rd94, %rd1, %rd93;
	ld.global.nc.u32 	%r53, [%rd94];
	cvt.u64.u32 	%rd95, %r53;
	mad.lo.s64 	%rd96, %rd92, %rd95, %rd89;
	add.s32 	%r54, %r48, 2;
	mul.wide.u32 	%rd97, %r54, 8;
	add.s64 	%rd98, %rd2, %rd97;
	ld.global.nc.u64 	%rd99, [%rd98];
	add.s32 	%r55, %r49, 2;
	mul.wide.u32 	%rd100, %r55, 4;
	add.s64 	%rd101, %rd1, %rd100;
	ld.global.nc.u32 	%r56, [%rd101];
	cvt.u64.u32 	%rd102, %r56;
	mad.lo.s64 	%rd103, %rd99, %rd102, %rd96;
	add.s32 	%r57, %r48, 3;
	mul.wide.u32 	%rd104, %r57, 8;
	add.s64 	%rd105, %rd2, %rd104;
	ld.global.nc.u64 	%rd106, [%rd105];
	add.s32 	%r58, %r49, 3;
	mul.wide.u32 	%rd107, %r58, 4;
	add.s64 	%rd108, %rd1, %rd107;
	ld.global.nc.u32 	%r59, [%rd108];
	cvt.u64.u32 	%rd109, %r59;
	mad.lo.s64 	%rd142, %rd106, %rd109, %rd103;
	add.s32 	%r78, %r78, 4;
$L__BB34_7:
	setp.eq.s32 	%p8, %r17, 0;
	@%p8 bra 	$L__BB34_12;
	setp.eq.s32 	%p9, %r17, 1;
	@%p9 bra 	$L__BB34_10;
	add.s32 	%r60, %r78, %r3;
	mul.wide.u32 	%rd111, %r60, 8;
	add.s64 	%rd112, %rd2, %rd111;
	ld.global.nc.u64 	%rd113, [%rd112];
	add.s32 	%r61, %r78, %r4;
	mul.wide.u32 	%rd114, %r61, 4;
	add.s64 	%rd115, %rd1, %rd114;
	ld.global.nc.u32 	%r62, [%rd115];
	cvt.u64.u32 	%rd116, %r62;
	mad.lo.s64 	%rd117, %rd113, %rd116, %rd142;
	add.s32 	%r63, %r60, 1;
	mul.wide.u32 	%rd118, %r63, 8;
	add.s64 	%rd119, %rd2, %rd118;
	ld.global.nc.u64 	%rd120, [%rd119];
	add.s32 	%r64, %r61, 1;
	mul.wide.u32 	%rd121, %r64, 4;
	add.s64 	%rd122, %rd1, %rd121;
	ld.global.nc.u32 	%r65, [%rd122];
	cvt.u64.u32 	%rd123, %r65;
	mad.lo.s64 	%rd142, %rd120, %rd123, %rd117;
	add.s32 	%r78, %r78, 2;
$L__BB34_10:
	and.b32  	%r66, %r22, 1;
	setp.eq.b32 	%p10, %r66, 1;
	not.pred 	%p11, %p10;
	@%p11 bra 	$L__BB34_12;
	add.s32 	%r67, %r78, %r3;
	mul.wide.u32 	%rd124, %r67, 8;
	add.s64 	%rd125, %rd2, %rd124;
	ld.global.nc.u64 	%rd126, [%rd125];
	add.s32 	%r68, %r78, %r4;
	mul.wide.u32 	%rd127, %r68, 4;
	add.s64 	%rd128, %rd1, %rd127;
	ld.global.nc.u32 	%r69, [%rd128];
	cvt.u64.u32 	%rd129, %r69;
	mad.lo.s64 	%rd142, %rd126, %rd129, %rd142;
$L__BB34_12:
	add.s32 	%r70, %r4, %r2;
	cvta.to.global.u64 	%rd130, %rd20;
	mul.wide.u32 	%rd131, %r70, 8;
	add.s64 	%rd15, %rd130, %rd131;
	ld.global.u64 	%rd132, [%rd15];
	sub.s64 	%rd16, %rd132, %rd142;
	or.b64  	%rd133, %rd16, %rd21;
	and.b64  	%rd134, %rd133, -4294967296;
	setp.ne.s64 	%p12, %rd134, 0;
	@%p12 bra 	$L__BB34_14;
	cvt.u32.u64 	%r71, %rd21;
	cvt.u32.u64 	%r72, %rd16;
	div.u32 	%r73, %r72, %r71;
	cvt.u64.u32 	%rd143, %r73;
	bra.uni 	$L__BB34_15;
$L__BB34_14:
	div.s64 	%rd143, %rd16, %rd21;
$L__BB34_15:
	st.global.u64 	[%rd15], %rd143;
$L__BB34_16:
	ret;

}
	// .globl	hensel_gpu_compute_digit_tiled
.visible .entry hensel_gpu_compute_digit_tiled(
	.param .u64 .ptr .align 1 hensel_gpu_compute_digit_tiled_param_0,
	.param .u64 .ptr .align 1 hensel_gpu_compute_digit_tiled_param_1,
	.param .u64 .ptr .align 1 hensel_gpu_compute_digit_tiled_param_2,
	.param .u32 hensel_gpu_compute_digit_tiled_param_3,
	.param .u32 hensel_gpu_compute_digit_tiled_param_4,
	.param .u32 hensel_gpu_compute_digit_tiled_param_5
)
{
	.reg .pred 	%p<16>;
	.reg .b32 	%r<63>;
	.reg .b64 	%rd<43>;
	// demoted variable
	.shared .align 4 .b8 _ZZ30hensel_gpu_compute_digit_tiledE6s_ainv[1024];
	// demoted variable
	.shared .align 4 .b8 _ZZ30hensel_gpu_compute_digit_tiledE3s_d[64];
	ld.param.u64 	%rd20, [hensel_gpu_compute_digit_tiled_param_0];
	ld.param.u64 	%rd21, [hensel_gpu_compute_digit_tiled_param_1];
	ld.param.u64 	%rd22, [hensel_gpu_compute_digit_tiled_param_2];
	ld.param.u32 	%r25, [hensel_gpu_compute_digit_tiled_param_3];
	ld.param.u32 	%r26, [hensel_gpu_compute_digit_tiled_param_4];
	ld.param.u32 	%r27, [hensel_gpu_compute_digit_tiled_param_5];
	mov.u32 	%r1, %ctaid.y;
	mov.u32 	%r28, %ctaid.x;
	shl.b32 	%r29, %r28, 4;
	mov.u32 	%r2, %tid.x;
	mov.u32 	%r3, %tid.y;
	add.s32 	%r4, %r29, %r2;
	setp.ge.u32 	%p1, %r1, %r27;
	@%p1 bra 	$L__BB35_22;
	cvt.u64.u32 	%rd1, %r25;
	add.s32 	%r5, %r26, 15;
	setp.lt.u32 	%p2, %r5, 16;
	mov.b64 	%rd40, 0;
	@%p2 bra 	$L__BB35_17;
	shl.b32 	%r31, %r2, 6;
	mov.u32 	%r32, _ZZ30hensel_gpu_compute_digit_tiledE6s_ainv;
	add.s32 	%r6, %r32, %r31;
	mul.lo.s32 	%r7, %r26, %r4;
	mul.lo.s32 	%r8, %r26, %r1;
	shl.b32 	%r33, %r3, 2;
	mov.u32 	%r34, _ZZ30hensel_gpu_compute_digit_tiledE3s_d;
	add.s32 	%r9, %r34, %r33;
	cvta.to.global.u64 	%rd2, %rd20;
	cvta.to.global.u64 	%rd3, %rd21;
	shr.u32 	%r10, %r5, 4;
	mov.b64 	%rd40, 0;
	mov.b32 	%r57, 0;
$L__BB35_3:
	shl.b32 	%r61, %r57, 4;
	add.s32 	%r13, %r61, %r3;
	mov.b32 	%r58, 0;
	max.u32 	%r36, %r4, %r13;
	setp.ge.u32 	%p3, %r36, %r26;
	@%p3 bra 	$L__BB35_5;
	add.s32 	%r37, %r13, %r7;
	mul.wide.u32 	%rd25, %r37, 4;
	add.s64 	%rd26, %rd2, %rd25;
	ld.global.nc.u32 	%r58, [%rd26];
$L__BB35_5:
	setp.ge.u32 	%p4, %r13, %r26;
	setp.ne.s32 	%p5, %r2, 0;
	add.s32 	%r39, %r6, %r33;
	st.shared.u32 	[%r39], %r58;
	or.pred  	%p6, %p5, %p4;
	@%p6 bra 	$L__BB35_13;
	add.s32 	%r40, %r13, %r8;
	mul.wide.u32 	%rd27, %r40, 8;
	add.s64 	%rd28, %rd3, %rd27;
	ld.global.nc.u64 	%rd5, [%rd28];
	and.b64  	%rd29, %rd5, -4294967296;
	setp.ne.s64 	%p7, %rd29, 0;
	@%p7 bra 	$L__BB35_8;
	cvt.u32.u64 	%r41, %rd1;
	cvt.u32.u64 	%r42, %rd5;
	rem.u32 	%r43, %r42, %r41;
	cvt.u64.u32 	%rd37, %r43;
	bra.uni 	$L__BB35_9;
$L__BB35_8:
	rem.s64 	%rd37, %rd5, %rd1;
$L__BB35_9:
	add.s64 	%rd9, %rd37, %rd1;
	and.b64  	%rd30, %rd9, -4294967296;
	setp.ne.s64 	%p8, %rd30, 0;
	@%p8 bra 	$L__BB35_11;
	cvt.u32.u64 	%r44, %rd1;
	cvt.u32.u64 	%r45, %rd9;
	rem.u32 	%r46, %r45, %r44;
	cvt.u64.u32 	%rd38, %r46;
	bra.uni 	$L__BB35_12;
$L__BB35_11:
	rem.s64 	%rd38, %rd9, %rd1;
$L__BB35_12:
	st.shared.u32 	[%r9], %rd38;
$L__BB35_13:
	bar.sync 	0;
	max.u32 	%r47, %r4, %r61;
	setp.ge.u32 	%p9, %r47, %r26;
	@%p9 bra 	$L__BB35_16;
	mov.b32 	%r62, 1;
	mov.u32 	%r59, %r6;
	mov.u32 	%r60, %r34;
$L__BB35_15:
	add.s32 	%r50, %r62, -1;
	ld.shared.u32 	%r51, [%r59];
	ld.shared.u32 	%r52, [%r60];
	mul.wide.u32 	%rd31, %r52, %r51;
	add.s64 	%rd40, %rd31, %rd40;
	setp.lt.u32 	%p10, %r50, 15;
	add.s32 	%r61, %r61, 1;
	setp.lt.u32 	%p11, %r61, %r26;
	and.pred  	%p12, %p10, %p11;
	add.s32 	%r62, %r62, 1;
	add.s32 	%r60, %r60, 4;
	add.s32 	%r59, %r59, 4;
	@%p12 bra 	$L__BB35_15;
$L__BB35_16:
	bar.sync 	0;
	add.s32 	%r57, %r57, 1;
	setp.ne.s32 	%p13, %r57, %r10;
	@%p13 bra 	$L__BB35_3;
$L__BB35_17:
	setp.ge.u32 	%p14, %r4, %r26;
	@%p14 bra 	$L__BB35_22;
	and.b64  	%rd32, %rd40, -4294967296;
	setp.ne.s64 	%p15, %rd32, 0;
	@%p15 bra 	$L__BB35_20;
	cvt.u32.u64 	%r53, %rd1;
	cvt.u32.u64 	%r54, %rd40;
	rem.u32 	%r55, %r54, %r53;
	cvt.u64.u32 	%rd42, %r55;
	bra.uni 	$L__BB35_21;
$L__BB35_20:
	rem.u64 	%rd42, %rd40, %rd1;
$L__BB35_21:
	mad.lo.s32 	%r56, %r26, %r1, %r4;
	cvta.to.global.u64 	%rd33, %rd22;
	mul.wide.u32 	%rd34, %r56, 4;
	add.s64 	%rd35, %rd33, %rd34;
	st.global.u32 	[%rd35], %rd42;
$L__BB35_22:
	ret;

}
	// .globl	hensel_gpu_update_defect_tiled
.visible .entry hensel_gpu_update_defect_tiled(
	.param .u64 .ptr .align 1 hensel_gpu_update_defect_tiled_param_0,
	.param .u64 .ptr .align 1 hensel_gpu_update_defect_tiled_param_1,
	.param .u64 .ptr .align 1 hensel_gpu_update_defect_tiled_param_2,
	.param .u64 hensel_gpu_update_defect_tiled_param_3,
	.param .u32 hensel_gpu_update_defect_tiled_param_4,
	.param .u32 hensel_gpu_update_defect_tiled_param_5
)
{
	.reg .pred 	%p<14>;
	.reg .b32 	%r<51>;
	.reg .b64 	%rd<39>;
	// demoted variable
	.shared .align 8 .b8 _ZZ30hensel_gpu_update_defect_tiledE3s_a[2048];
	// demoted variable
	.shared .align 4 .b8 _ZZ30hensel_gpu_update_defect_tiledE7s_digit[64];
	ld.param.u64 	%rd15, [hensel_gpu_update_defect_tiled_param_0];
	ld.param.u64 	%rd16, [hensel_gpu_update_defect_tiled_param_1];
	ld.param.u64 	%rd17, [hensel_gpu_update_defect_tiled_param_2];
	ld.param.u64 	%rd18, [hensel_gpu_update_defect_tiled_param_3];
	ld.param.u32 	%r23, [hensel_gpu_update_defect_tiled_param_4];
	ld.param.u32 	%r24, [hensel_gpu_update_defect_tiled_param_5];
	mov.u32 	%r1, %ctaid.y;
	mov.u32 	%r25, %ctaid.x;
	shl.b32 	%r26, %r25, 4;
	mov.u32 	%r2, %tid.x;
	mov.u32 	%r3, %tid.y;
	add.s32 	%r4, %r26, %r2;
	setp.ge.u32 	%p1, %r1, %r24;
	@%p1 bra 	$L__BB36_16;
	add.s32 	%r5, %r23, 15;
	setp.lt.u32 	%p2, %r5, 16;
	mov.b64 	%rd36, 0;
	@%p2 bra 	$L__BB36_11;
	shl.b32 	%r28, %r2, 7;
	mov.u32 	%r29, _ZZ30hensel_gpu_update_defect_tiledE3s_a;
	add.s32 	%r6, %r29, %r28;
	mul.lo.s32 	%r7, %r23, %r4;
	mul.lo.s32 	%r8, %r23, %r1;
	shl.b32 	%r30, %r3, 2;
	mov.u32 	%r31, _ZZ30hensel_gpu_update_defect_tiledE7s_digit;
	add.s32 	%r9, %r31, %r30;
	cvta.to.global.u64 	%rd1, %rd16;
	cvta.to.global.u64 	%rd2, %rd17;
	shr.u32 	%r10, %r5, 4;
	mov.b64 	%rd36, 0;
	mov.b32 	%r46, 0;
$L__BB36_3:
	shl.b32 	%r49, %r46, 4;
	add.s32 	%r13, %r49, %r3;
	mov.b64 	%rd34, 0;
	max.u32 	%r32, %r4, %r13;
	setp.ge.u32 	%p3, %r32, %r23;
	@%p3 bra 	$L__BB36_5;
	add.s32 	%r33, %r13, %r7;
	mul.wide.u32 	%rd22, %r33, 8;
	add.s64 	%rd23, %rd1, %rd22;
	ld.global.nc.u64 	%rd34, [%rd23];
$L__BB36_5:
	setp.ge.u32 	%p4, %r13, %r23;
	setp.ne.s32 	%p5, %r2, 0;
	shl.b32 	%r34, %r3, 3;
	add.s32 	%r35, %r6, %r34;
	st.shared.u64 	[%r35], %rd34;
	or.pred  	%p6, %p5, %p4;
	@%p6 bra 	$L__BB36_7;
	add.s32 	%r36, %r13, %r8;
	mul.wide.u32 	%rd24, %r36, 4;
	add.s64 	%rd25, %rd2, %rd24;
	ld.global.nc.u32 	%r37, [%rd25];
	st.shared.u32 	[%r9], %r37;
$L__BB36_7:
	bar.sync 	0;
	max.u32 	%r38, %r4, %r49;
	setp.ge.u32 	%p7, %r38, %r23;
	@%p7 bra 	$L__BB36_10;
	mov.b32 	%r50, 1;
	mov.u32 	%r48, _ZZ30hensel_gpu_update_defect_tiledE7s_digit;
	mov.u32 	%r47, %r6;
$L__BB36_9:
	add.s32 	%r41, %r50, -1;
	ld.shared.u64 	%rd26, [%r47];
	ld.shared.u32 	%rd27, [%r48];
	mad.lo.s64 	%rd36, %rd26, %rd27, %rd36;
	setp.lt.u32 	%p8, %r41, 15;
	add.s32 	%r49, %r49, 1;
	setp.lt.u32 	%p9, %r49, %r23;
	and.pred  	%p10, %p8, %p9;
	add.s32 	%r50, %r50, 1;
	add.s32 	%r48, %r48, 4;
	add.s32 	%r47, %r47, 8;
	@%p10 bra 	$L__BB36_9;
$L__BB36_10:
	bar.sync 	0;
	add.s32 	%r46, %r46, 1;
	setp.ne.s32 	%p11, %r46, %r10;
	@%p11 bra 	$L__BB36_3;
$L__BB36_11:
	setp.ge.u32 	%p12, %r4, %r23;
	@%p12 bra 	$L__BB36_16;
	mad.lo.s32 	%r42, %r23, %r1, %r4;
	cvta.to.global.u64 	%rd28, %rd15;
	mul.wide.u32 	%rd29, %r42, 8;
	add.s64 	%rd10, %rd28, %rd29;
	ld.global.u64 	%rd30, [%rd10];
	sub.s64 	%rd11, %rd30, %rd36;
	or.b64  	%rd31, %rd11, %rd18;
	and.b64  	%rd32, %rd31, -4294967296;
	setp.ne.s64 	%p13, %rd32, 0;
	@%p13 bra 	$L__BB36_14;
	cvt.u32.u64 	%r43, %rd18;
	cvt.u32.u64 	%r44, %rd11;
	div.u32 	%r45, %r44, %r43;
	cvt.u64.u32 	%rd38, %r45;
	bra.uni 	$L__BB36_15;
$L__BB36_14:
	div.s64 	%rd38, %rd11, %rd18;
$L__BB36_15:
	st.global.u64 	[%rd10], %rd38;
$L__BB36_16:
	ret;

}
	// .globl	hensel_gpu_lift_step
.visible .entry hensel_gpu_lift_step(
	.param .u64 .ptr .align 1 hensel_gpu_lift_step_param_0,
	.param .u64 .ptr .align 1 hensel_gpu_lift_step_param_1,
	.param .u64 .ptr .align 1 hensel_gpu_lift_step_param_2,
	.param .u64 .ptr .align 1 hensel_gpu_lift_step_param_3,
	.param .u32 hensel_gpu_lift_step_param_4,
	.param .u32 hensel_gpu_lift_step_param_5,
	.param .u32 hensel_gpu_lift_step_param_6
)
{
	.reg .pred 	%p<52>;
	.reg .b32 	%r<266>;
	.reg .b64 	%rd<500>;

	ld.param.u64 	%rd170, [hensel_gpu_lift_step_param_0];
	ld.param.u64 	%rd171, [hensel_gpu_lift_step_param_1];
	ld.param.u64 	%rd172, [hensel_gpu_lift_step_param_2];
	ld.param.u64 	%rd169, [hensel_gpu_lift_step_param_3];
	ld.param.u32 	%r53, [hensel_gpu_lift_step_param_4];
	ld.param.u32 	%r54, [hensel_gpu_lift_step_param_5];
	ld.param.u32 	%r55, [hensel_gpu_lift_step_param_6];
	cvta.to.global.u64 	%rd1, %rd170;
	cvta.to.global.u64 	%rd2, %rd171;
	cvta.to.global.u64 	%rd3, %rd172;
	mov.u32 	%r1, %ctaid.x;
	mov.u32 	%r2, %tid.x;
	setp.ge.u32 	%p1, %r1, %r55;
	setp.ge.u32 	%p2, %r2, %r54;
	or.pred  	%p3, %p2, %p1;
	@%p3 bra 	$L__BB37_121;
	cvt.u64.u32 	%rd4, %r53;
	mul.lo.s32 	%r3, %r54, %r1;
	mul.lo.s32 	%r4, %r54, %r2;
	add.s32 	%r57, %r54, -1;
	and.b32  	%r5, %r54, 7;
	setp.lt.u32 	%p4, %r57, 7;
	mov.b64 	%rd488, 0;
	mov.b32 	%r255, 0;
	@%p4 bra 	$L__BB37_52;
	and.b32  	%r255, %r54, -8;
	neg.s32 	%r253, %r255;
	add.s32 	%r252, %r4, 3;
	add.s32 	%r251, %r3, 3;
	mov.b64 	%rd488, 0;
$L__BB37_3:
	.pragma "nounroll";
	add.s32 	%r58, %r251, -3;
	mul.wide.u32 	%rd176, %r58, 8;
	add.s64 	%rd177, %rd3, %rd176;
	ld.global.u64 	%rd6, [%rd177];
	and.b64  	%rd178, %rd6, -4294967296;
	setp.ne.s64 	%p5, %rd178, 0;
	@%p5 bra 	$L__BB37_5;
	cvt.u32.u64 	%r59, %rd4;
	cvt.u32.u64 	%r60, %rd6;
	rem.u32 	%r61, %r60, %r59;
	cvt.u64.u32 	%rd452, %r61;
	bra.uni 	$L__BB37_6;
$L__BB37_5:
	rem.s64 	%rd452, %rd6, %rd4;
$L__BB37_6:
	add.s64 	%rd10, %rd452, %rd4;
	and.b64  	%rd179, %rd10, -4294967296;
	setp.ne.s64 	%p6, %rd179, 0;
	@%p6 bra 	$L__BB37_8;
	cvt.u32.u64 	%r62, %rd4;
	cvt.u32.u64 	%r63, %rd10;
	rem.u32 	%r64, %r63, %r62;
	cvt.u64.u32 	%rd453, %r64;
	bra.uni 	$L__BB37_9;
$L__BB37_8:
	rem.s64 	%rd453, %rd10, %rd4;
$L__BB37_9:
	add.s32 	%r65, %r252, -3;
	mul.wide.u32 	%rd180, %r65, 4;
	add.s64 	%rd181, %rd1, %rd180;
	ld.global.nc.u32 	%r66, [%rd181];
	cvt.u64.u32 	%rd182, %r66;
	and.b64  	%rd183, %rd453, 4294967295;
	mad.lo.s64 	%rd14, %rd183, %rd182, %rd488;
	add.s32 	%r67, %r251, -2;
	mul.wide.u32 	%rd184, %r67, 8;
	add.s64 	%rd185, %rd3, %rd184;
	ld.global.u64 	%rd15, [%rd185];
	and.b64  	%rd186, %rd15, -4294967296;
	setp.ne.s64 	%p7, %rd186, 0;
	@%p7 bra 	$L__BB37_11;
	cvt.u32.u64 	%r68, %rd4;
	cvt.u32.u64 	%r69, %rd15;
	rem.u32 	%r70, %r69, %r68;
	cvt.u64.u32 	%rd454, %r70;
	bra.uni 	$L__BB37_12;
$L__BB37_11:
	rem.s64 	%rd454, %rd15, %rd4;
$L__BB37_12:
	add.s64 	%rd19, %rd454, %rd4;
	and.b64  	%rd187, %rd19, -4294967296;
	setp.ne.s64 	%p8, %rd187, 0;
	@%p8 bra 	$L__BB37_14;
	cvt.u32.u64 	%r71, %rd4;
	cvt.u32.u64 	%r72, %rd19;
	rem.u32 	%r73, %r72, %r71;
	cvt.u64.u32 	%rd455, %r73;
	bra.uni 	$L__BB37_15;
$L__BB37_14:
	rem.s64 	%rd455, %rd19, %rd4;
$L__BB37_15:
	add.s32 	%r74, %r252, -2;
	mul.wide.u32 	%rd188, %r74, 4;
	add.s64 	%rd189, %rd1, %rd188;
	ld.global.nc.u32 	%r75, [%rd189];
	cvt.u64.u32 	%rd190, %r75;
	and.b64  	%rd191, %rd455, 4294967295;
	mad.lo.s64 	%rd23, %rd191, %rd190, %rd14;
	add.s32 	%r76, %r251, -1;
	mul.wide.u32 	%rd192, %r76, 8;
	add.s64 	%rd193, %rd3, %rd192;
	ld.global.u64 	%rd24, [%rd193];
	and.b64  	%rd194, %rd24, -4294967296;
	setp.ne.s64 	%p9, %rd194, 0;
	@%p9 bra 	$L__BB37_17;
	cvt.u32.u64 	%r77, %rd4;
	cvt.u32.u64 	%r78, %rd24;
	rem.u32 	%r79, %r78, %r77;
	cvt.u64.u32 	%rd456, %r79;
	bra.uni 	$L__BB37_18;
$L__BB37_17:
	rem.s64 	%rd456, %rd24, %rd4;
$L__BB37_18:
	add.s64 	%rd28, %rd456, %rd4;
	and.b64  	%rd195, %rd28, -4294967296;
	setp.ne.s64 	%p10, %rd195, 0;
	@%p10 bra 	$L__BB37_20;
	cvt.u32.u64 	%r80, %rd4;
	cvt.u32.u64 	%r81, %rd28;
	rem.u32 	%r82, %r81, %r80;
	cvt.u64.u32 	%rd457, %r82;
	bra.uni 	$L__BB37_21;
$L__BB37_20:
	rem.s64 	%rd457, %rd28, %rd4;
$L__BB37_21:
	add.s32 	%r83, %r252, -1;
	mul.wide.u32 	%rd196, %r83, 4;
	add.s64 	%rd197, %rd1, %rd196;
	ld.global.nc.u32 	%r84, [%rd197];
	cvt.u64.u32 	%rd198, %r84;
	and.b64  	%rd199, %rd457, 4294967295;
	mad.lo.s64 	%rd32, %rd199, %rd198, %rd23;
	mul.wide.u32 	%rd200, %r251, 8;
	add.s64 	%rd201, %rd3, %rd200;
	ld.global.u64 	%rd33, [%rd201];
	and.b64  	%rd202, %rd33, -4294967296;
	setp.ne.s64 	%p11, %rd202, 0;
	@%p11 bra 	$L__BB37_23;
	cvt.u32.u64 	%r85, %rd4;
	cvt.u32.u64 	%r86, %rd33;
	rem.u32 	%r87, %r86, %r85;
	cvt.u64.u32 	%rd458, %r87;
	bra.uni 	$L__BB37_24;
$L__BB37_23:
	rem.s64 	%rd458, %rd33, %rd4;
$L__BB37_24:
	add.s64 	%rd37, %rd458, %rd4;
	and.b64  	%rd203, %rd37, -4294967296;
	setp.ne.s64 	%p12, %rd203, 0;
	@%p12 bra 	$L__BB37_26;
	cvt.u32.u64 	%r88, %rd4;
	cvt.u32.u64 	%r89, %rd37;
	rem.u32 	%r90, %r89, %r88;
	cvt.u64.u32 	%rd459, %r90;
	bra.uni 	$L__BB37_27;
$L__BB37_26:
	rem.s64 	%rd459, %rd37, %rd4;
$L__BB37_27:
	add.s32 	%r13, %r252, 4;
	mul.wide.u32 	%rd204, %r252, 4;
	add.s64 	%rd205, %rd1, %rd204;
	ld.global.nc.u32 	%r91, [%rd205];
	cvt.u64.u32 	%rd206, %r91;
	and.b64  	%rd207, %rd459, 4294967295;
	mad.lo.s64 	%rd41, %rd207, %rd206, %rd32;
	add.s32 	%r92, %r251, 1;
	mul.wide.u32 	%rd208, %r92, 8;
	add.s64 	%rd209, %rd3, %rd208;
	ld.global.u64 	%rd42, [%rd209];
	and.b64  	%rd210, %rd42, -4294967296;
	setp.ne.s64 	%p13, %rd210, 0;
	@%p13 bra 	$L__BB37_29;
	cvt.u32.u64 	%r93, %rd4;
	cvt.u32.u64 	%r94, %rd42;
	rem.u32 	%r95, %r94, %r93;
	cvt.u64.u32 	%rd460, %r95;
	bra.uni 	$L__BB37_30;
$L__BB37_29:
	rem.s64 	%rd460, %rd42, %rd4;
$L__BB37_30:
	add.s64 	%rd46, %rd460, %rd4;
	and.b64  	%rd211, %rd46, -4294967296;
	setp.ne.s64 	%p14, %rd211, 0;
	@%p14 bra 	$L__BB37_32;
	cvt.u32.u64 	%r96, %rd4;
	cvt.u32.u64 	%r97, %rd46;
	rem.u32 	%r98, %r97, %r96;
	cvt.u64.u32 	%rd461, %r98;
	bra.uni 	$L__BB37_33;
$L__BB37_32:
	rem.s64 	%rd461, %rd46, %rd4;
$L__BB37_33:
	add.s32 	%r99, %r252, 1;
	mul.wide.u32 	%rd212, %r99, 4;
	add.s64 	%rd213, %rd1, %rd212;
	ld.global.nc.u32 	%r100, [%rd213];
	cvt.u64.u32 	%rd214, %r100;
	and.b64  	%rd215, %rd461, 4294967295;
	mad.lo.s64 	%rd50, %rd215, %rd214, %rd41;
	add.s32 	%r101, %r251, 2;
	mul.wide.u32 	%rd216, %r101, 8;
	add.s64 	%rd217, %rd3, %rd216;
	ld.global.u64 	%rd51, [%rd217];
	and.b64  	%rd218, %rd51, -4294967296;
	setp.ne.s64 	%p15, %rd218, 0;
	@%p15 bra 	$L__BB37_35;
	cvt.u32.u64 	%r102, %rd4;
	cvt.u32.u64 	%r103, %rd51;
	rem.u32 	%r104, %r103, %r102;
	cvt.u64.u32 	%rd462, %r104;
	bra.uni 	$L__BB37_36;
$L__BB37_35:
	rem.s64 	%rd462, %rd51, %rd4;
$L__BB37_36:
	add.s64 	%rd55, %rd462, %rd4;
	and.b64  	%rd219, %rd55, -4294967296;
	setp.ne.s64 	%p16, %rd219, 0;
	@%p16 bra 	$L__BB37_38;
	cvt.u32.u64 	%r105, %rd4;
	cvt.u32.u64 	%r106, %rd55;
	rem.u32 	%r107, %r106, %r105;
	cvt.u64.u32 	%rd463, %r107;
	bra.uni 	$L__BB37_39;
$L__BB37_38:
	rem.s64 	%rd463, %rd55, %rd4;
$L__BB37_39:
	add.s32 	%r108, %r252, 2;
	mul.wide.u32 	%rd220, %r108, 4;
	add.s64 	%rd221, %rd1, %rd220;
	ld.global.nc.u32 	%r109, [%rd221];
	cvt.u64.u32 	%rd222, %r109;
	and.b64  	%rd223, %rd463, 4294967295;
	mad.lo.s64 	%rd59, %rd223, %rd222, %rd50;
	add.s32 	%r110, %r251, 3;
	mul.wide.u32 	%rd224, %r110, 8;
	add.s64 	%rd225, %rd3, %rd224;
	ld.global.u64 	%rd60, [%rd225];
	and.b64  	%rd226, %rd60, -4294967296;
	setp.ne.s64 	%p17, %rd226, 0;
	@%p17 bra 	$L__BB37_41;
	cvt.u32.u64 	%r111, %rd4;
	cvt.u32.u64 	%r112, %rd60;
	rem.u32 	%r113, %r112, %r111;
	cvt.u64.u32 	%rd464, %r113;
	bra.uni 	$L__BB37_42;
$L__BB37_41:
	rem.s64 	%rd464, %rd60, %rd4;
$L__BB37_42:
	add.s64 	%rd64, %rd464, %rd4;
	and.b64  	%rd227, %rd64, -4294967296;
	setp.ne.s64 	%p18, %rd227, 0;
	@%p18 bra 	$L__BB37_44;
	cvt.u32.u64 	%r114, %rd4;
	cvt.u32.u64 	%r115, %rd64;
	rem.u32 	%r116, %r115, %r114;
	cvt.u64.u32 	%rd465, %r116;
	bra.uni 	$L__BB37_45;
$L__BB37_44:
	rem.s64 	%rd465, %rd64, %rd4;
$L__BB37_45:
	add.s32 	%r117, %r252, 3;
	mul.wide.u32 	%rd228, %r117, 4;
	add.s64 	%rd229, %rd1, %rd228;
	ld.global.nc.u32 	%r118, [%rd229];
	cvt.u64.u32 	%rd230, %r118;
	and.b64  	%rd231, %rd465, 4294967295;
	mad.lo.s64 	%rd68, %rd231, %rd230, %rd59;
	add.s32 	%r119, %r251, 4;
	mul.wide.u32 	%rd232, %r119, 8;
	add.s64 	%rd233, %rd3, %rd232;
	ld.global.u64 	%rd69, [%rd233];
	and.b64  	%rd234, %rd69, -4294967296;
	setp.ne.s64 	%p19, %rd234, 0;
	@%p19 bra 	$L__BB37_47;
	cvt.u32.u64 	%r120, %rd4;
	cvt.u32.u64 	%r121, %rd69;
	rem.u32 	%r122, %r121, %r120;
	cvt.u64.u32 	%rd466, %r122;
	bra.uni 	$L__BB37_48;
$L__BB37_47:
	rem.s64 	%rd466, %rd69, %rd4;
$L__BB37_48:
	add.s64 	%rd73, %rd466, %rd4;
	and.b64  	%rd235, %rd73, -4294967296;
	setp.ne.s64 	%p20, %rd235, 0;
	@%p20 bra 	$L__BB37_50;
	cvt.u32.u64 	%r123, %rd4;
	cvt.u32.u64 	%r124, %rd73;
	rem.u32 	%r125, %r124, %r123;
	cvt.u64.u32 	%rd467, %r125;
	bra.uni 	$L__BB37_51;
$L__BB37_50:
	rem.s64 	%rd467, %rd73, %rd4;
$L__BB37_51:
	mul.wide.u32 	%rd236, %r13, 4;
	add.s64 	%rd237, %rd1, %rd236;
	ld.global.nc.u32 	%r126, [%rd237];
	cvt.u64.u32 	%rd238, %r126;
	and.b64  	%rd239, %rd467, 4294967295;
	mad.lo.s64 	%rd488, %rd239, %rd238, %rd68;
	add.s32 	%r253, %r253, 8;
	add.s32 	%r252, %r252, 8;
	add.s32 	%r251, %r251, 8;
	setp.ne.s32 	%p21, %r253, 0;
	@%p21 bra 	$L__BB37_3;
$L__BB37_52:
	setp.eq.s32 	%p22, %r5, 0;
	@%p22 bra 	$L__BB37_102;
	and.b32  	%r18, %r54, 3;
	setp.lt.u32 	%p23, %r5, 4;
	@%p23 bra 	$L__BB37_79;
	add.s32 	%r19, %r255, %r3;
	mul.wide.u32 	%rd241, %r19, 8;
	add.s64 	%rd242, %rd3, %rd241;
	ld.global.u64 	%rd80, [%rd242];
	and.b64  	%rd243, %rd80, -4294967296;
	setp.ne.s64 	%p24, %rd243, 0;
	@%p24 bra 	$L__BB37_56;
	cvt.u32.u64 	%r127, %rd4;
	cvt.u32.u64 	%r128, %rd80;
	rem.u32 	%r129, %r128, %r127;
	cvt.u64.u32 	%rd470, %r129;
	bra.uni 	$L__BB37_57;
$L__BB37_56:
	rem.s64 	%rd470, %rd80, %rd4;
$L__BB37_57:
	add.s64 	%rd84, %rd470, %rd4;
	and.b64  	%rd244, %rd84, -4294967296;
	setp.ne.s64 	%p25, %rd244, 0;
	@%p25 bra 	$L__BB37_59;
	cvt.u32.u64 	%r130, %rd4;
	cvt.u32.u64 	%r131, %rd84;
	rem.u32 	%r132, %r131, %r130;
	cvt.u64.u32 	%rd471, %r132;
	bra.uni 	$L__BB37_60;
$L__BB37_59:
	rem.s64 	%rd471, %rd84, %rd4;
$L__BB37_60:
	add.s32 	%r20, %r255, %r4;
	mul.wide.u32 	%rd245, %r20, 4;
	add.s64 	%rd246, %rd1, %rd245;
	ld.global.nc.u32 	%r133, [%rd246];
	cvt.u64.u32 	%rd247, %r133;
	and.b64  	%rd248, %rd471, 4294967295;
	mad.lo.s64 	%rd88, %rd248, %rd247, %rd488;
	add.s32 	%r134, %r19, 1;
	mul.wide.u32 	%rd249, %r134, 8;
	add.s64 	%rd250, %rd3, %rd249;
	ld.global.u64 	%rd89, [%rd250];
	and.b64  	%rd251, %rd89, -4294967296;
	setp.ne.s64 	%p26, %rd251, 0;
	@%p26 bra 	$L__BB37_62;
	cvt.u32.u64 	%r135, %rd4;
	cvt.u32.u64 	%r136, %rd89;
	rem.u32 	%r137, %r136, %r135;
	cvt.u64.u32 	%rd472, %r137;
	bra.uni 	$L__BB37_63;
$L__BB37_62:
	rem.s64 	%rd472, %rd89, %rd4;
$L__BB37_63:
	add.s64 	%rd93, %rd472, %rd4;
	and.b64  	%rd252, %rd93, -4294967296;
	setp.ne.s64 	%p27, %rd252, 0;
	@%p27 bra 	$L__BB37_65;
	cvt.u32.u64 	%r138, %rd4;
	cvt.u32.u64 	%r139, %rd93;
	rem.u32 	%r140, %r139, %r138;
	cvt.u64.u32 	%rd473, %r140;
	bra.uni 	$L__BB37_66;
$L__BB37_65:
	rem.s64 	%rd473, %rd93, %rd4;
$L__BB37_66:
	add.s32 	%r141, %r20, 1;
	mul.wide.u32 	%rd253, %r141, 4;
	add.s64 	%rd254, %rd1, %rd253;
	ld.global.nc.u32 	%r142, [%rd254];
	cvt.u64.u32 	%rd255, %r142;
	and.b64  	%rd256, %rd473, 4294967295;
	mad.lo.s64 	%rd97, %rd256, %rd255, %rd88;
	add.s32 	%r143, %r19, 2;
	mul.wide.u32 	%rd257, %r143, 8;
	add.s64 	%rd258, %rd3, %rd257;
	ld.global.u64 	%rd98, [%rd258];
	and.b64  	%rd259, %rd98, -4294967296;
	setp.ne.s64 	%p28, %rd259, 0;
	@%p28 bra 	$L__BB37_68;
	cvt.u32.u64 	%r144, %rd4;
	cvt.u32.u64 	%r145, %rd98;
	rem.u32 	%r146, %r145, %r144;
	cvt.u64.u32 	%rd474, %r146;
	bra.uni 	$L__BB37_69;
$L__BB37_68:
	rem.s64 	%rd474, %rd98, %rd4;
$L__BB37_69:
	add.s64 	%rd102, %rd474, %rd4;
	and.b64  	%rd260, %rd102, -4294967296;
	setp.ne.s64 	%p29, %rd260, 0;
	@%p29 bra 	$L__BB37_71;
	cvt.u32.u64 	%r147, %rd4;
	cvt.u32.u64 	%r148, %rd102;
	rem.u32 	%r149, %r148, %r147;
	cvt.u64.u32 	%rd475, %r149;
	bra.uni 	$L__BB37_72;
$L__BB37_71:
	rem.s64 	%rd475, %rd102, %rd4;
$L__BB37_72:
	add.s32 	%r150, %r20, 2;
	mul.wide.u32 	%rd261, %r150, 4;
	add.s64 	%rd262, %rd1, %rd261;
	ld.global.nc.u32 	%r151, [%rd262];
	cvt.u64.u32 	%rd263, %r151;
	and.b64  	%rd264, %rd475, 4294967295;
	mad.lo.s64 	%rd106, %rd264, %rd263, %rd97;
	add.s32 	%r152, %r19, 3;
	mul.wide.u32 	%rd265, %r152, 8;
	add.s64 	%rd266, %rd3, %rd265;
	ld.global.u64 	%rd107, [%rd266];
	and.b64  	%rd267, %rd107, -4294967296;
	setp.ne.s64 	%p30, %rd267, 0;
	@%p30 bra 	$L__BB37_74;
	cvt.u32.u64 	%r153, %rd4;
	cvt.u32.u64 	%r154, %rd107;
	rem.u32 	%r155, %r154, %r153;
	cvt.u64.u32 	%rd476, %r155;
	bra.uni 	$L__BB37_75;
$L__BB37_74:
	rem.s64 	%rd476, %rd107, %rd4;
$L__BB37_75:
	add.s64 	%rd111, %rd476, %rd4;
	and.b64  	%rd268, %rd111, -4294967296;
	setp.ne.s64 	%p31, %rd268, 0;
	@%p31 bra 	$L__BB37_77;
	cvt.u32.u64 	%r156, %rd4;
	cvt.u32.u64 	%r157, %rd111;
	rem.u32 	%r158, %r157, %r156;
	cvt.u64.u32 	%rd477, %r158;
	bra.uni 	$L__BB37_78;
$L__BB37_77:
	rem.s64 	%rd477, %rd111, %rd4;
$L__BB37_78:
	add.s32 	%r159, %r20, 3;
	mul.wide.u32 	%rd269, %r159, 4;
	add.s64 	%rd270, %rd1, %rd269;
	ld.global.nc.u32 	%r160, [%rd270];
	cvt.u64.u32 	%rd271, %r160;
	and.b64  	%rd272, %rd477, 4294967295;
	mad.lo.s64 	%rd488, %rd272, %rd271, %rd106;
	add.s32 	%r255, %r255, 4;
$L__BB37_79:
	setp.eq.s32 	%p32, %r18, 0;
	@%p32 bra 	$L__BB37_102;
	setp.eq.s32 	%p33, %r18, 1;
	@%p33 bra 	$L__BB37_94;
	add.s32 	%r23, %r255, %r3;
	mul.wide.u32 	%rd274, %r23, 8;
	add.s64 	%rd275, %rd3, %rd274;
	ld.global.u64 	%rd118, [%rd275];
	and.b64  	%rd276, %rd118, -4294967296;
	setp.ne.s64 	%p34, %rd276, 0;
	@%p34 bra 	$L__BB37_83;
	cvt.u32.u64 	%r161, %rd4;
	cvt.u32.u64 	%r162, %rd118;
	rem.u32 	%r163, %r162, %r161;
	cvt.u64.u32 	%rd480, %r163;
	bra.uni 	$L__BB37_84;
$L__BB37_83:
	rem.s64 	%rd480, %rd118, %rd4;
$L__BB37_84:
	add.s64 	%rd122, %rd480, %rd4;
	and.b64  	%rd277, %rd122, -4294967296;
	setp.ne.s64 	%p35, %rd277, 0;
	@%p35 bra 	$L__BB37_86;
	cvt.u32.u64 	%r164, %rd4;
	cvt.u32.u64 	%r165, %rd122;
	rem.u32 	%r166, %r165, %r164;
	cvt.u64.u32 	%rd481, %r166;
	bra.uni 	$L__BB37_87;
$L__BB37_86:
	rem.s64 	%rd481, %rd122, %rd4;
$L__BB37_87:
	add.s32 	%r24, %r255, %r4;
	mul.wide.u32 	%rd278, %r24, 4;
	add.s64 	%rd279, %rd1, %rd278;
	ld.global.nc.u32 	%r167, [%rd279];
	cvt.u64.u32 	%rd280, %r167;
	and.b64  	%rd281, %rd481, 4294967295;
	mad.lo.s64 	%rd126, %rd281, %rd280, %rd488;
	add.s32 	%r168, %r23, 1;
	mul.wide.u32 	%rd282, %r168, 8;
	add.s64 	%rd283, %rd3, %rd282;
	ld.global.u64 	%rd127, [%rd283];
	and.b64  	%rd284, %rd127, -4294967296;
	setp.ne.s64 	%p36, %rd284, 0;
	@%p36 bra 	$L__BB37_89;
	cvt.u32.u64 	%r169, %rd4;
	cvt.u32.u64 	%r170, %rd127;
	rem.u32 	%r171, %r170, %r169;
	cvt.u64.u32 	%rd482, %r171;
	bra.uni 	$L__BB37_90;
$L__BB37_89:
	rem.s64 	%rd482, %rd127, %rd4;
$L__BB37_90:
	add.s64 	%rd131, %rd482, %rd4;
	and.b64  	%rd285, %rd131, -4294967296;
	setp.ne.s64 	%p37, %rd285, 0;
	@%p37 bra 	$L__BB37_92;
	cvt.u32.u64 	%r172, %rd4;
	cvt.u32.u64 	%r173, %rd131;
	rem.u32 	%r174, %r173, %r172;
	cvt.u64.u32 	%rd483, %r174;
	bra.uni 	$L__BB37_93;
$L__BB37_92:
	rem.s64 	%rd483, %rd131, %rd4;
$L__BB37_93:
	add.s32 	%r175, %r24, 1;
	mul.wide.u32 	%rd286, %r175, 4;
	add.s64 	%rd287, %rd1, %rd286;
	ld.global.nc.u32 	%r176, [%rd287];
	cvt.u64.u32 	%rd288, %r176;
	and.b64  	%rd289, %rd483, 4294967295;
	mad.lo.s64 	%rd488, %rd289, %rd288, %rd126;
	add.s32 	%r255, %r255, 2;
$L__BB37_94:
	and.b32  	%r177, %r54, 1;
	setp.eq.b32 	%p38, %r177, 1;
	not.pred 	%p39, %p38;
	@%p39 bra 	$L__BB37_102;
	add.s32 	%r178, %r255, %r3;
	mul.wide.u32 	%rd290, %r178, 8;
	add.s64 	%rd291, %rd3, %rd290;
	ld.global.u64 	%rd138, [%rd291];
	and.b64  	%rd292, %rd138, -4294967296;
	setp.ne.s64 	%p40, %rd292, 0;
	@%p40 bra 	$L__BB37_97;
	cvt.u32.u64 	%r179, %rd4;
	cvt.u32.u64 	%r180, %rd138;
	rem.u32 	%r181, %r180, %r179;
	cvt.u64.u32 	%rd486, %r181;
	bra.uni 	$L__BB37_98;
$L__BB37_97:
	rem.s64 	%rd486, %rd138, %rd4;
$L__BB37_98:
	add.s64 	%rd142, %rd486, %rd4;
	and.b64  	%rd293, %rd142, -4294967296;
	setp.ne.s64 	%p41, %rd293, 0;
	@%p41 bra 	$L__BB37_100;
	cvt.u32.u64 	%r182, %rd4;
	cvt.u32.u64 	%r183, %rd142;
	rem.u32 	%r184, %r183, %r182;
	cvt.u64.u32 	%rd487, %r184;
	bra.uni 	$L__BB37_101;
$L__BB37_100:
	rem.s64 	%rd487, %rd142, %rd4;
$L__BB37_101:
	add.s32 	%r185, %r255, %r4;
	mul.wide.u32 	%rd294, %r185, 4;
	add.s64 	%rd295, %rd1, %rd294;
	ld.global.nc.u32 	%r186, [%rd295];
	cvt.u64.u32 	%rd296, %r186;
	and.b64  	%rd297, %rd487, 4294967295;
	mad.lo.s64 	%rd488, %rd297, %rd296, %rd488;
$L__BB37_102:
	and.b64  	%rd298, %rd488, -4294967296;
	setp.ne.s64 	%p42, %rd298, 0;
	@%p42 bra 	$L__BB37_104;
	cvt.u32.u64 	%r187, %rd4;
	cvt.u32.u64 	%r188, %rd488;
	rem.u32 	%r189, %r188, %r187;
	cvt.u64.u32 	%rd489, %r189;
	bra.uni 	$L__BB37_105;
$L__BB37_104:
	rem.u64 	%rd489, %rd488, %rd4;
$L__BB37_105:
	cvt.u32.u64 	%r191, %rd489;
	shl.b32 	%r192, %r2, 2;
	mov.u32 	%r193, shared;
	add.s32 	%r194, %r193, %r192;
	st.shared.u32 	[%r194], %r191;
	add.s32 	%r27, %r3, %r2;
	cvta.to.global.u64 	%rd301, %rd169;
	mul.wide.u32 	%rd302, %r27, 4;
	add.s64 	%rd303, %rd301, %rd302;
	st.global.u32 	[%rd303], %r191;
	bar.sync 	0;
	and.b32  	%r28, %r54, 15;
	setp.lt.u32 	%p43, %r54, 16;
	mov.b64 	%rd498, 0;
	mov.b32 	%r261, 0;
	@%p43 bra 	$L__BB37_108;
	and.b32  	%r261, %r54, -16;
	neg.s32 	%r259, %r261;
	add.s32 	%r258, %r193, 32;
	add.s32 	%r257, %r4, 7;
	mov.b64 	%rd498, 0;
$L__BB37_107:
	.pragma "nounroll";
	add.s32 	%r197, %r257, -7;
	mul.wide.u32 	%rd305, %r197, 8;
	add.s64 	%rd306, %rd2, %rd305;
	ld.global.nc.u64 	%rd307, [%rd306];
	ld.shared.v4.u32 	{%r198, %r199, %r200, %r201}, [%r258+-32];
	cvt.u64.u32 	%rd308, %r198;
	mad.lo.s64 	%rd309, %rd307, %rd308, %rd498;
	add.s32 	%r202, %r257, -6;
	mul.wide.u32 	%rd310, %r202, 8;
	add.s64 	%rd311, %rd2, %rd310;
	ld.global.nc.u64 	%rd312, [%rd311];
	cvt.u64.u32 	%rd313, %r199;
	mad.lo.s64 	%rd314, %rd312, %rd313, %rd309;
	add.s32 	%r203, %r257, -5;
	mul.wide.u32 	%rd315, %r203, 8;
	add.s64 	%rd316, %rd2, %rd315;
	ld.global.nc.u64 	%rd317, [%rd316];
	cvt.u64.u32 	%rd318, %r200;
	mad.lo.s64 	%rd319, %rd317, %rd318, %rd314;
	add.s32 	%r204, %r257, -4;
	mul.wide.u32 	%rd320, %r204, 8;
	add.s64 	%rd321, %rd2, %rd320;
	ld.global.nc.u64 	%rd322, [%rd321];
	cvt.u64.u32 	%rd323, %r201;
	mad.lo.s64 	%rd324, %rd322, %rd323, %rd319;
	add.s32 	%r205, %r257, -3;
	mul.wide.u32 	%rd325, %r205, 8;
	add.s64 	%rd326, %rd2, %rd325;
	ld.global.nc.u64 	%rd327, [%rd326];
	ld.shared.v4.u32 	{%r206, %r207, %r208, %r209}, [%r258+-16];
	cvt.u64.u32 	%rd328, %r206;
	mad.lo.s64 	%rd329, %rd327, %rd328, %rd324;
	add.s32 	%r210, %r257, -2;
	mul.wide.u32 	%rd330, %r210, 8;
	add.s64 	%rd331, %rd2, %rd330;
	ld.global.nc.u64 	%rd332, [%rd331];
	cvt.u64.u32 	%rd333, %r207;
	mad.lo.s64 	%rd334, %rd332, %rd333, %rd329;
	add.s32 	%r211, %r257, -1;
	mul.wide.u32 	%rd335, %r211, 8;
	add.s64 	%rd336, %rd2, %rd335;
	ld.global.nc.u64 	%rd337, [%rd336];
	cvt.u64.u32 	%rd338, %r208;
	mad.lo.s64 	%rd339, %rd337, %rd338, %rd334;
	add.s32 	%r212, %r257, 8;
	mul.wide.u32 	%rd340, %r257, 8;
	add.s64 	%rd341, %rd2, %rd340;
	ld.global.nc.u64 	%rd342, [%rd341];
	cvt.u64.u32 	%rd343, %r209;
	mad.lo.s64 	%rd344, %rd342, %rd343, %rd339;
	add.s32 	%r213, %r257, 1;
	mul.wide.u32 	%rd345, %r213, 8;
	add.s64 	%rd346, %rd2, %rd345;
	ld.global.nc.u64 	%rd347, [%rd346];
	ld.shared.v4.u32 	{%r214, %r215, %r216, %r217}, [%r258];
	cvt.u64.u32 	%rd348, %r214;
	mad.lo.s64 	%rd349, %rd347, %rd348, %rd344;
	add.s32 	%r218, %r257, 2;
	mul.wide.u32 	%rd350, %r218, 8;
	add.s64 	%rd351, %rd2, %rd350;
	ld.global.nc.u64 	%rd352, [%rd351];
	cvt.u64.u32 	%rd353, %r215;
	mad.lo.s64 	%rd354, %rd352, %rd353, %rd349;
	add.s32 	%r219, %r257, 3;
	mul.wide.u32 	%rd355, %r219, 8;
	add.s64 	%rd356, %rd2, %rd355;
	ld.global.nc.u64 	%rd357, [%rd356];
	cvt.u64.u32 	%rd358, %r216;
	mad.lo.s64 	%rd359, %rd357, %rd358, %rd354;
	add.s32 	%r220, %r257, 4;
	mul.wide.u32 	%rd360, %r220, 8;
	add.s64 	%rd361, %rd2, %rd360;
	ld.global.nc.u64 	%rd362, [%rd361];
	cvt.u64.u32 	%rd363, %r217;
	mad.lo.s64 	%rd364, %rd362, %rd363, %rd359;
	add.s32 	%r221, %r257, 5;
	mul.wide.u32 	%rd365, %r221, 8;
	add.s64 	%rd366, %rd2, %rd365;
	ld.global.nc.u64 	%rd367, [%rd366];
	ld.shared.v4.u32 	{%r222, %r223, %r224, %r225}, [%r258+16];
	cvt.u64.u32 	%rd368, %r222;
	mad.lo.s64 	%rd369, %rd367, %rd368, %rd364;
	add.s32 	%r226, %r257, 6;
	mul.wide.u32 	%rd370, %r226, 8;
	add.s64 	%rd371, %rd2, %rd370;
	ld.global.nc.u64 	%rd372, [%rd371];
	cvt.u64.u32 	%rd373, %r223;
	mad.lo.s64 	%rd374, %rd372, %rd373, %rd369;
	add.s32 	%r227, %r257, 7;
	mul.wide.u32 	%rd375, %r227, 8;
	add.s64 	%rd376, %rd2, %rd375;
	ld.global.nc.u64 	%rd377, [%rd376];
	cvt.u64.u32 	%rd378, %r224;
	mad.lo.s64 	%rd379, %rd377, %rd378, %rd374;
	mul.wide.u32 	%rd380, %r212, 8;
	add.s64 	%rd381, %rd2, %rd380;
	ld.global.nc.u64 	%rd382, [%rd381];
	cvt.u64.u32 	%rd383, %r225;
	mad.lo.s64 	%rd498, %rd382, %rd383, %rd379;
	add.s32 	%r259, %r259, 16;
	add.s32 	%r258, %r258, 64;
	add.s32 	%r257, %r257, 16;
	setp.ne.s32 	%p44, %r259, 0;
	@%p44 bra 	$L__BB37_107;
$L__BB37_108:
	setp.eq.s32 	%p45, %r28, 0;
	@%p45 bra 	$L__BB37_117;
	setp.lt.u32 	%p46, %r28, 8;
	@%p46 bra 	$L__BB37_111;
	add.s32 	%r228, %r261, %r4;
	mul.wide.u32 	%rd385, %r228, 8;
	add.s64 	%rd386, %rd2, %rd385;
	ld.global.nc.u64 	%rd387, [%rd386];
	shl.b32 	%r229, %r261, 2;
	add.s32 	%r231, %r193, %r229;
	ld.shared.u32 	%rd388, [%r231];
	mad.lo.s64 	%rd389, %rd387, %rd388, %rd498;
	add.s32 	%r232, %r228, 1;
	mul.wide.u32 	%rd390, %r232, 8;
	add.s64 	%rd391, %rd2, %rd390;
	ld.global.nc.u64 	%rd392, [%rd391];
	ld.shared.u32 	%rd393, [%r231+4];
	mad.lo.s64 	%rd394, %rd392, %rd393, %rd389;
	add.s32 	%r233, %r228, 2;
	mul.wide.u32 	%rd395, %r233, 8;
	add.s64 	%rd396, %rd2, %rd395;
	ld.global.nc.u64 	%rd397, [%rd396];
	ld.shared.u32 	%rd398, [%r231+8];
	mad.lo.s64 	%rd399, %rd397, %rd398, %rd394;
	add.s32 	%r234, %r228, 3;
	mul.wide.u32 	%rd400, %r234, 8;
	add.s64 	%rd401, %rd2, %rd400;
	ld.global.nc.u64 	%rd402, [%rd401];
	ld.shared.u32 	%rd403, [%r231+12];
	mad.lo.s64 	%rd404, %rd402, %rd403, %rd399;
	add.s32 	%r235, %r228, 4;
	mul.wide.u32 	%rd405, %r235, 8;
	add.s64 	%rd406, %rd2, %rd405;
	ld.global.nc.u64 	%rd407, [%rd406];
	ld.shared.u32 	%rd408, [%r231+16];
	mad.lo.s64 	%rd409, %rd407, %rd408, %rd404;
	add.s32 	%r236, %r228, 5;
	mul.wide.u32 	%rd410, %r236, 8;
	add.s64 	%rd411, %rd2, %rd410;
	ld.global.nc.u64 	%rd412, [%rd411];
	ld.shared.u32 	%rd413, [%r231+20];
	mad.lo.s64 	%rd414, %rd412, %rd413, %rd409;
	add.s32 	%r237, %r228, 6;
	mul.wide.u32 	%rd415, %r237, 8;
	add.s64 	%rd416, %rd2, %rd415;
	ld.global.nc.u64 	%rd417, [%rd416];
	ld.shared.u32 	%rd418, [%r231+24];
	mad.lo.s64 	%rd419, %rd417, %rd418, %rd414;
	add.s32 	%r238, %r228, 7;
	mul.wide.u32 	%rd420, %r238, 8;
	add.s64 	%rd421, %rd2, %rd420;
	ld.global.nc.u64 	%rd422, [%rd421];
	ld.shared.u32 	%rd423, [%r231+28];
	mad.lo.s64 	%rd498, %rd422, %rd423, %rd419;
	add.s32 	%r261, %r261, 8;
$L__BB37_111:
	setp.eq.s32 	%p47, %r5, 0;
	@%p47 bra 	$L__BB37_117;
	and.b32  	%r41, %r54, 3;
	setp.lt.u32 	%p48, %r5, 4;
	@%p48 bra 	$L__BB37_114;
	add.s32 	%r239, %r261, %r4;
	mul.wide.u32 	%rd425, %r239, 8;
	add.s64 	%rd426, %rd2, %rd425;
	ld.global.nc.u64 	%rd427, [%rd426];
	shl.b32 	%r240, %r261, 2;
	add.s32 	%r242, %r193, %r240;
	ld.shared.u32 	%rd428, [%r242];
	mad.lo.s64 	%rd429, %rd427, %rd428, %rd498;
	add.s32 	%r243, %r239, 1;
	mul.wide.u32 	%rd430, %r243, 8;
	add.s64 	%rd431, %rd2, %rd430;
	ld.global.nc.u64 	%rd432, [%rd431];
	ld.shared.u32 	%rd433, [%r242+4];
	mad.lo.s64 	%rd434, %rd432, %rd433, %rd429;
	add.s32 	%r244, %r239, 2;
	mul.wide.u32 	%rd435, %r244, 8;
	add.s64 	%rd436, %rd2, %rd435;
	ld.global.nc.u64 	%rd437, [%rd436];
	ld.shared.u32 	%rd438, [%r242+8];
	mad.lo.s64 	%rd439, %rd437, %rd438, %rd434;
	add.s32 	%r245, %r239, 3;
	mul.wide.u32 	%rd440, %r245, 8;
	add.s64 	%rd441, %rd2, %rd440;
	ld.global.nc.u64 	%rd442, [%rd441];
	ld.shared.u32 	%rd443, [%r242+12];
	mad.lo.s64 	%rd498, %rd442, %rd443, %rd439;
	add.s32 	%r261, %r261, 4;
$L__BB37_114:
	setp.eq.s32 	%p49, %r41, 0;
	@%p49 bra 	$L__BB37_117;
	shl.b32 	%r246, %r261, 2;
	add.s32 	%r265, %r193, %r246;
	add.s32 	%r264, %r261, %r4;
	neg.s32 	%r263, %r41;
$L__BB37_116:
	.pragma "nounroll";
	mul.wide.u32 	%rd444, %r264, 8;
	add.s64 	%rd445, %rd2, %rd444;
	ld.global.nc.u64 	%rd446, [%rd445];
	ld.shared.u32 	%rd447, [%r265];
	mad.lo.s64 	%rd498, %rd446, %rd447, %rd498;
	add.s32 	%r265, %r265, 4;
	add.s32 	%r264, %r264, 1;
	add.s32 	%r263, %r263, 1;
	setp.ne.s32 	%p50, %r263, 0;
	@%p50 bra 	$L__BB37_116;
$L__BB37_117:
	mul.wide.u32 	%rd448, %r27, 8;
	add.s64 	%rd164, %rd3, %rd448;
	ld.global.u64 	%rd449, [%rd164];
	sub.s64 	%rd165, %rd449, %rd498;
	and.b64  	%rd450, %rd165, -4294967296;
	setp.ne.s64 	%p51, %rd450, 0;
	@%p51 bra 	$L__BB37_119;
	cvt.u32.u64 	%r248, %rd4;
	cvt.u32.u64 	%r249, %rd165;
	div.u32 	%r250, %r249, %r248;
	cvt.u64.u32 	%rd499, %r250;
	bra.uni 	$L__BB37_120;
$L__BB37_119:
	div.s64 	%rd499, %rd165, %rd4;
$L__BB37_120:
	st.global.u64 	[%rd164], %rd499;
$L__BB37_121:
	ret;

}
	// .globl	hensel_gpu_compute_digit_offset
.visible .entry hensel_gpu_compute_digit_offset(
	.param .u64 .ptr .align 1 hensel_gpu_compute_digit_offset_param_0,
	.param .u64 .ptr .align 1 hensel_gpu_compute_digit_offset_param_1,
	.param .u64 .ptr .align 1 hensel_gpu_compute_digit_offset_param_2,
	.param .u32 hensel_gpu_compute_digit_offset_param_3,
	.param .u32 hensel_gpu_compute_digit_offset_param_4,
	.param .u32 hensel_gpu_compute_digit_offset_param_5,
	.param .u32 hensel_gpu_compute_digit_offset_param_6
)
{
	.reg .pred 	%p<43>;
	.reg .b32 	%r<173>;
	.reg .b64 	%rd<321>;

	ld.param.u64 	%rd151, [hensel_gpu_compute_digit_offset_param_0];
	ld.param.u64 	%rd152, [hensel_gpu_compute_digit_offset_param_1];
	ld.param.u64 	%rd150, [hensel_gpu_compute_digit_offset_param_2];
	ld.param.u32 	%r27, [hensel_gpu_compute_digit_offset_param_3];
	ld.param.u32 	%r28, [hensel_gpu_compute_digit_offset_param_4];
	ld.param.u32 	%r29, [hensel_gpu_compute_digit_offset_param_5];
	ld.param.u32 	%r30, [hensel_gpu_compute_digit_offset_param_6];
	cvta.to.global.u64 	%rd1, %rd151;
	cvta.to.global.u64 	%rd2, %rd152;
	mov.u32 	%r1, %ctaid.x;
	mov.u32 	%r2, %tid.x;
	setp.ge.u32 	%p1, %r1, %r30;
	setp.ge.u32 	%p2, %r2, %r29;
	or.pred  	%p3, %p2, %p1;
	@%p3 bra 	$L__BB38_106;
	cvt.u64.u32 	%rd3, %r28;
	mul.lo.s32 	%r3, %r29, %r1;
	mul.lo.s32 	%r4, %r29, %r2;
	add.s32 	%r32, %r29, -1;
	and.b32  	%r5, %r29, 7;
	setp.lt.u32 	%p4, %r32, 7;
	mov.b64 	%rd319, 0;
	mov.b32 	%r171, 0;
	@%p4 bra 	$L__BB38_52;
	and.b32  	%r171, %r29, -8;
	neg.s32 	%r169, %r171;
	add.s32 	%r168, %r4, 3;
	add.s32 	%r167, %r3, 3;
	mov.b64 	%rd319, 0;
$L__BB38_3:
	.pragma "nounroll";
	add.s32 	%r33, %r167, -3;
	mul.wide.u32 	%rd156, %r33, 8;
	add.s64 	%rd157, %rd2, %rd156;
	ld.global.nc.u64 	%rd5, [%rd157];
	and.b64  	%rd158, %rd5, -4294967296;
	setp.ne.s64 	%p5, %rd158, 0;
	@%p5 bra 	$L__BB38_5;
	cvt.u32.u64 	%r34, %rd3;
	cvt.u32.u64 	%r35, %rd5;
	rem.u32 	%r36, %r35, %r34;
	cvt.u64.u32 	%rd283, %r36;
	bra.uni 	$L__BB38_6;
$L__BB38_5:
	rem.s64 	%rd283, %rd5, %rd3;
$L__BB38_6:
	add.s64 	%rd9, %rd283, %rd3;
	and.b64  	%rd159, %rd9, -4294967296;
	setp.ne.s64 	%p6, %rd159, 0;
	@%p6 bra 	$L__BB38_8;
	cvt.u32.u64 	%r37, %rd3;
	cvt.u32.u64 	%r38, %rd9;
	rem.u32 	%r39, %r38, %r37;
	cvt.u64.u32 	%rd284, %r39;
	bra.uni 	$L__BB38_9;
$L__BB38_8:
	rem.s64 	%rd284, %rd9, %rd3;
$L__BB38_9:
	add.s32 	%r40, %r168, -3;
	mul.wide.u32 	%rd160, %r40, 4;
	add.s64 	%rd161, %rd1, %rd160;
	ld.global.nc.u32 	%r41, [%rd161];
	cvt.u64.u32 	%rd162, %r41;
	and.b64  	%rd163, %rd284, 4294967295;
	mad.lo.s64 	%rd13, %rd163, %rd162, %rd319;
	add.s32 	%r42, %r167, -2;
	mul.wide.u32 	%rd164, %r42, 8;
	add.s64 	%rd165, %rd2, %rd164;
	ld.global.nc.u64 	%rd14, [%rd165];
	and.b64  	%rd166, %rd14, -4294967296;
	setp.ne.s64 	%p7, %rd166, 0;
	@%p7 bra 	$L__BB38_11;
	cvt.u32.u64 	%r43, %rd3;
	cvt.u32.u64 	%r44, %rd14;
	rem.u32 	%r45, %r44, %r43;
	cvt.u64.u32 	%rd285, %r45;
	bra.uni 	$L__BB38_12;
$L__BB38_11:
	rem.s64 	%rd285, %rd14, %rd3;
$L__BB38_12:
	add.s64 	%rd18, %rd285, %rd3;
	and.b64  	%rd167, %rd18, -4294967296;
	setp.ne.s64 	%p8, %rd167, 0;
	@%p8 bra 	$L__BB38_14;
	cvt.u32.u64 	%r46, %rd3;
	cvt.u32.u64 	%r47, %rd18;
	rem.u32 	%r48, %r47, %r46;
	cvt.u64.u32 	%rd286, %r48;
	bra.uni 	$L__BB38_15;
$L__BB38_14:
	rem.s64 	%rd286, %rd18, %rd3;
$L__BB38_15:
	add.s32 	%r49, %r168, -2;
	mul.wide.u32 	%rd168, %r49, 4;
	add.s64 	%rd169, %rd1, %rd168;
	ld.global.nc.u32 	%r50, [%rd169];
	cvt.u64.u32 	%rd170, %r50;
	and.b64  	%rd171, %rd286, 4294967295;
	mad.lo.s64 	%rd22, %rd171, %rd170, %rd13;
	add.s32 	%r51, %r167, -1;
	mul.wide.u32 	%rd172, %r51, 8;
	add.s64 	%rd173, %rd2, %rd172;
	ld.global.nc.u64 	%rd23, [%rd173];
	and.b64  	%rd174, %rd23, -4294967296;
	setp.ne.s64 	%p9, %rd174, 0;
	@%p9 bra 	$L__BB38_17;
	cvt.u32.u64 	%r52, %rd3;
	cvt.u32.u64 	%r53, %rd23;
	rem.u32 	%r54, %r53, %r52;
	cvt.u64.u32 	%rd287, %r54;
	bra.uni 	$L__BB38_18;
$L__BB38_17:
	rem.s64 	%rd287, %rd23, %rd3;
$L__BB38_18:
	add.s64 	%rd27, %rd287, %rd3;
	and.b64  	%rd175, %rd27, -4294967296;
	setp.ne.s64 	%p10, %rd175, 0;
	@%p10 bra 	$L__BB38_20;
	cvt.u32.u64 	%r55, %rd3;
	cvt.u32.u64 	%r56, %rd27;
	rem.u32 	%r57, %r56, %r55;
	cvt.u64.u32 	%rd288, %r57;
	bra.uni 	$L__BB38_21;
$L__BB38_20:
	rem.s64 	%rd288, %rd27, %rd3;
$L__BB38_21:
	add.s32 	%r58, %r168, -1;
	mul.wide.u32 	%rd176, %r58, 4;
	add.s64 	%rd177, %rd1, %rd176;
	ld.global.nc.u32 	%r59, [%rd177];
	cvt.u64.u32 	%rd178, %r59;
	and.b64  	%rd179, %rd288, 4294967295;
	mad.lo.s64 	%rd31, %rd179, %rd178, %rd22;
	mul.wide.u32 	%rd180, %r167, 8;
	add.s64 	%rd181, %rd2, %rd180;
	ld.global.nc.u64 	%rd32, [%rd181];
	and.b64  	%rd182, %rd32, -4294967296;
	setp.ne.s64 	%p11, %rd182, 0;
	@%p11 bra 	$L__BB38_23;
	cvt.u32.u64 	%r60, %rd3;
	cvt.u32.u64 	%r61, %rd32;
	rem.u32 	%r62, %r61, %r60;
	cvt.u64.u32 	%rd289, %r62;
	bra.uni 	$L__BB38_24;
$L__BB38_23:
	rem.s64 	%rd289, %rd32, %rd3;
$L__BB38_24:
	add.s64 	%rd36, %rd289, %rd3;
	and.b64  	%rd183, %rd36, -4294967296;
	setp.ne.s64 	%p12, %rd183, 0;
	@%p12 bra 	$L__BB38_26;
	cvt.u32.u64 	%r63, %rd3;
	cvt.u32.u64 	%r64, %rd36;
	rem.u32 	%r65, %r64, %r63;
	cvt.u64.u32 	%rd290, %r65;
	bra.uni 	$L__BB38_27;
$L__BB38_26:
	rem.s64 	%rd290, %rd36, %rd3;
$L__BB38_27:
	add.s32 	%r13, %r168, 4;
	mul.wide.u32 	%rd184, %r168, 4;
	add.s64 	%rd185, %rd1, %rd184;
	ld.global.nc.u32 	%r66, [%rd185];
	cvt.u64.u32 	%rd186, %r66;
	and.b64  	%rd187, %rd290, 4294967295;
	mad.lo.s64 	%rd40, %rd187, %rd186, %rd31;
	add.s32 	%r67, %r167, 1;
	mul.wide.u32 	%rd188, %r67, 8;
	add.s64 	%rd189, %rd2, %rd188;
	ld.global.nc.u64 	%rd41, [%rd189];
	and.b64  	%rd190, %rd41, -4294967296;
	setp.ne.s64 	%p13, %rd190, 0;
	@%p13 bra 	$L__BB38_29;
	cvt.u32.u64 	%r68, %rd3;
	cvt.u32.u64 	%r69, %rd41;
	rem.u32 	%r70, %r69, %r68;
	cvt.u64.u32 	%rd291, %r70;
	bra.uni 	$L__BB38_30;
$L__BB38_29:
	rem.s64 	%rd291, %rd41, %rd3;
$L__BB38_30:
	add.s64 	%rd45, %rd291, %rd3;
	and.b64  	%rd191, %rd45, -4294967296;
	setp.ne.s64 	%p14, %rd191, 0;
	@%p14 bra 	$L__BB38_32;
	cvt.u32.u64 	%r71, %rd3;
	cvt.u32.u64 	%r72, %rd45;
	rem.u32 	%r73, %r72, %r71;
	cvt.u64.u32 	%rd292, %r73;
	bra.uni 	$L__BB38_33;
$L__BB38_32:
	rem.s64 	%rd292, %rd45, %rd3;
$L__BB38_33:
	add.s32 	%r74, %r168, 1;
	mul.wide.u32 	%rd192, %r74, 4;
	add.s64 	%rd193, %rd1, %rd192;
	ld.global.nc.u32 	%r75, [%rd193];
	cvt.u64.u32 	%rd194, %r75;
	and.b64  	%rd195, %rd292, 4294967295;
	mad.lo.s64 	%rd49, %rd195, %rd194, %rd40;
	add.s32 	%r76, %r167, 2;
	mul.wide.u32 	%rd196, %r76, 8;
	add.s64 	%rd197, %rd2, %rd196;
	ld.global.nc.u64 	%rd50, [%rd197];
	and.b64  	%rd198, %rd50, -4294967296;
	setp.ne.s64 	%p15, %rd198, 0;
	@%p15 bra 	$L__BB38_35;
	cvt.u32.u64 	%r77, %rd3;
	cvt.u32.u64 	%r78, %rd50;
	rem.u32 	%r79, %r78, %r77;
	cvt.u64.u32 	%rd293, %r79;
	bra.uni 	$L__BB38_36;
$L__BB38_35:
	rem.s64 	%rd293, %rd50, %rd3;
$L__BB38_36:
	add.s64 	%rd54, %rd293, %rd3;
	and.b64  	%rd199, %rd54, -4294967296;
	setp.ne.s64 	%p16, %rd199, 0;
	@%p16 bra 	$L__BB38_38;
	cvt.u32.u64 	%r80, %rd3;
	cvt.u32.u64 	%r81, %rd54;
	rem.u32 	%r82, %r81, %r80;
	cvt.u64.u32 	%rd294, %r82;
	bra.uni 	$L__BB38_39;
$L__BB38_38:
	rem.s64 	%rd294, %rd54, %rd3;
$L__BB38_39:
	add.s32 	%r83, %r168, 2;
	mul.wide.u32 	%rd200, %r83, 4;
	add.s64 	%rd201, %rd1, %rd200;
	ld.global.nc.u32 	%r84, [%rd201];
	cvt.u64.u32 	%rd202, %r84;
	and.b64  	%rd203, %rd294, 4294967295;
	mad.lo.s64 	%rd58, %rd203, %rd202, %rd49;
	add.s32 	%r85, %r167, 3;
	mul.wide.u32 	%rd204, %r85, 8;
	add.s64 	%rd205, %rd2, %rd204;
	ld.global.nc.u64 	%rd59, [%rd205];
	and.b64  	%rd206, %rd59, -4294967296;
	setp.ne.s64 	%p17, %rd206, 0;
	@%p17 bra 	$L__BB38_41;
	cvt.u32.u64 	%r86, %rd3;
	cvt.u32.u64 	%r87, %rd59;
	rem.u32 	%r88, %r87, %r86;
	cvt.u64.u32 	%rd295, %r88;
	bra.uni 	$L__BB38_42;
$L__BB38_41:
	rem.s64 	%rd295, %rd59, %rd3;
$L__BB38_42:
	add.s64 	%rd63, %rd295, %rd3;
	and.b64  	%rd207, %rd63, -4294967296;
	setp.ne.s64 	%p18, %rd207, 0;
	@%p18 bra 	$L__BB38_44;
	cvt.u32.u64 	%r89, %rd3;
	cvt.u32.u64 	%r90, %rd63;
	rem.u32 	%r91, %r90, %r89;
	cvt.u64.u32 	%rd296, %r91;
	bra.uni 	$L__BB38_45;
$L__BB38_44:
	rem.s64 	%rd296, %rd63, %rd3;
$L__BB38_45:
	add.s32 	%r92, %r168, 3;
	mul.wide.u32 	%rd208, %r92, 4;
	add.s64 	%rd209, %rd1, %rd208;
	ld.global.nc.u32 	%r93, [%rd209];
	cvt.u64.u32 	%rd210, %r93;
	and.b64  	%rd211, %rd296, 4294967295;
	mad.lo.s64 	%rd67, %rd211, %rd210, %rd58;
	add.s32 	%r94, %r167, 4;
	mul.wide.u32 	%rd212, %r94, 8;
	add.s64 	%rd213, %rd2, %rd212;
	ld.global.nc.u64 	%rd68, [%rd213];
	and.b64  	%rd214, %rd68, -4294967296;
	setp.ne.s64 	%p19, %rd214, 0;
	@%p19 bra 	$L__BB38_47;
	cvt.u32.u64 	%r95, %rd3;
	cvt.u32.u64 	%r96, %rd68;
	rem.u32 	%r97, %r96, %r95;
	cvt.u64.u32 	%rd297, %r97;
	bra.uni 	$L__BB38_48;
$L__BB38_47:
	rem.s64 	%rd297, %rd68, %rd3;
$L__BB38_48:
	add.s64 	%rd72, %rd297, %rd3;
	and.b64  	%rd215, %rd72, -4294967296;
	setp.ne.s64 	%p20, %rd215, 0;
	@%p20 bra 	$L__BB38_50;
	cvt.u32.u64 	%r98, %rd3;
	cvt.u32.u64 	%r99, %rd72;
	rem.u32 	%r100, %r99, %r98;
	cvt.u64.u32 	%rd298, %r100;
	bra.uni 	$L__BB38_51;
$L__BB38_50:
	rem.s64 	%rd298, %rd72, %rd3;
$L__BB38_51:
	mul.wide.u32 	%rd216, %r13, 4;
	add.s64 	%rd217, %rd1, %rd216;
	ld.global.nc.u32 	%r101, [%rd217];
	cvt.u64.u32 	%rd218, %r101;
	and.b64  	%rd219, %rd298, 4294967295;
	mad.lo.s64 	%rd319, %rd219, %rd218, %rd67;
	add.s32 	%r169, %r169, 8;
	add.s32 	%r168, %r168, 8;
	add.s32 	%r167, %r167, 8;
	setp.ne.s32 	%p21, %r169, 0;
	@%p21 bra 	$L__BB38_3;
$L__BB38_52:
	setp.eq.s32 	%p22, %r5, 0;
	@%p22 bra 	$L__BB38_102;
	and.b32  	%r18, %r29, 3;
	setp.lt.u32 	%p23, %r5, 4;
	@%p23 bra 	$L__BB38_79;
	add.s32 	%r19, %r171, %r3;
	mul.wide.u32 	%rd221, %r19, 8;
	add.s64 	%rd222, %rd2, %rd221;
	ld.global.nc.u64 	%rd79, [%rd222];
	and.b64  	%rd223, %rd79, -4294967296;
	setp.ne.s64 	%p24, %rd223, 0;
	@%p24 bra 	$L__BB38_56;
	cvt.u32.u64 	%r102, %rd3;
	cvt.u32.u64 	%r103, %rd79;
	rem.u32 	%r104, %r103, %r102;
	cvt.u64.u32 	%rd301, %r104;
	bra.uni 	$L__BB38_57;
$L__BB38_56:
	rem.s64 	%rd301, %rd79, %rd3;
$L__BB38_57:
	add.s64 	%rd83, %rd301, %rd3;
	and.b64  	%rd224, %rd83, -4294967296;
	setp.ne.s64 	%p25, %rd224, 0;
	@%p25 bra 	$L__BB38_59;
	cvt.u32.u64 	%r105, %rd3;
	cvt.u32.u64 	%r106, %rd83;
	rem.u32 	%r107, %r106, %r105;
	cvt.u64.u32 	%rd302, %r107;
	bra.uni 	$L__BB38_60;
$L__BB38_59:
	rem.s64 	%rd302, %rd83, %rd3;
$L__BB38_60:
	add.s32 	%r20, %r171, %r4;
	mul.wide.u32 	%rd225, %r20, 4;
	add.s64 	%rd226, %rd1, %rd225;
	ld.global.nc.u32 	%r108, [%rd226];
	cvt.u64.u32 	%rd227, %r108;
	and.b64  	%rd228, %rd302, 4294967295;
	mad.lo.s64 	%rd87, %rd228, %rd227, %rd319;
	add.s32 	%r109, %r19, 1;
	mul.wide.u32 	%rd229, %r109, 8;
	add.s64 	%rd230, %rd2, %rd229;
	ld.global.nc.u64 	%rd88, [%rd230];
	and.b64  	%rd231, %rd88, -4294967296;
	setp.ne.s64 	%p26, %rd231, 0;
	@%p26 bra 	$L__BB38_62;
	cvt.u32.u64 	%r110, %rd3;
	cvt.u32.u64 	%r111, %rd88;
	rem.u32 	%r112, %r111, %r110;
	cvt.u64.u32 	%rd303, %r112;
	bra.uni 	$L__BB38_63;
$L__BB38_62:
	rem.s64 	%rd303, %rd88, %rd3;
$L__BB38_63:
	add.s64 	%rd92, %rd303, %rd3;
	and.b64  	%rd232, %rd92, -4294967296;
	setp.ne.s64 	%p27, %rd232, 0;
	@%p27 bra 	$L__BB38_65;
	cvt.u32.u64 	%r113, %rd3;
	cvt.u32.u64 	%r114, %rd92;
	rem.u32 	%r115, %r114, %r113;
	cvt.u64.u32 	%rd304, %r115;
	bra.uni 	$L__BB38_66;
$L__BB38_65:
	rem.s64 	%rd304, %rd92, %rd3;
$L__BB38_66:
	add.s32 	%r116, %r20, 1;
	mul.wide.u32 	%rd233, %r116, 4;
	add.s64 	%rd234, %rd1, %rd233;
	ld.global.nc.u32 	%r117, [%rd234];
	cvt.u64.u32 	%rd235, %r117;
	and.b64  	%rd236, %rd304, 4294967295;
	mad.lo.s64 	%rd96, %rd236, %rd235, %rd87;
	add.s32 	%r118, %r19, 2;
	mul.wide.u32 	%rd237, %r118, 8;
	add.s64 	%rd238, %rd2, %rd237;
	ld.global.nc.u64 	%rd97, [%rd238];
	and.b64  	%rd239, %rd97, -4294967296;
	setp.ne.s64 	%p28, %rd239, 0;
	@%p28 bra 	$L__BB38_68;
	cvt.u32.u64 	%r119, %rd3;
	cvt.u32.u64 	%r120, %rd97;
	rem.u32 	%r121, %r120, %r119;
	cvt.u64.u32 	%rd305, %r121;
	bra.uni 	$L__BB38_69;
$L__BB38_68:
	rem.s64 	%rd305, %rd97, %rd3;
$L__BB38_69:
	add.s64 	%rd101, %rd305, %rd3;
	and.b64  	%rd240, %rd101, -4294967296;
	setp.ne.s64 	%p29, %rd240, 0;
	@%p29 bra 	$L__BB38_71;
	cvt.u32.u64 	%r122, %rd3;
	cvt.u32.u64 	%r123, %rd101;
	rem.u32 	%r124, %r123, %r122;
	cvt.u64.u32 	%rd306, %r124;
	bra.uni 	$L__BB38_72;
$L__BB38_71:
	rem.s64 	%rd306, %rd101, %rd3;
$L__BB38_72:
	add.s32 	%r125, %r20, 2;
	mul.wide.u32 	%rd241, %r125, 4;
	add.s64 	%rd242, %rd1, %rd241;
	ld.global.nc.u32 	%r126, [%rd242];
	cvt.u64.u32 	%rd243, %r126;
	and.b64  	%rd244, %rd306, 4294967295;
	mad.lo.s64 	%rd105, %rd244, %rd243, %rd96;
	add.s32 	%r127, %r19, 3;
	mul.wide.u32 	%rd245, %r127, 8;
	add.s64 	%rd246, %rd2, %rd245;
	ld.global.nc.u64 	%rd106, [%rd246];
	and.b64  	%rd247, %rd106, -4294967296;
	setp.ne.s64 	%p30, %rd247, 0;
	@%p30 bra 	$L__BB38_74;
	cvt.u32.u64 	%r128, %rd3;
	cvt.u32.u64 	%r129, %rd106;
	rem.u32 	%r130, %r129, %r128;
	cvt.u64.u32 	%rd307, %r130;
	bra.uni 	$L__BB38_75;
$L__BB38_74:
	rem.s64 	%rd307, %rd106, %rd3;
$L__BB38_75:
	add.s64 	%rd110, %rd307, %rd3;
	and.b64  	%rd248, %rd110, -4294967296;
	setp.ne.s64 	%p31, %rd248, 0;
	@%p31 bra 	$L__BB38_77;
	cvt.u32.u64 	%r131, %rd3;
	cvt.u32.u64 	%r132, %rd110;
	rem.u32 	%r133, %r132, %r131;
	cvt.u64.u32 	%rd308, %r133;
	bra.uni 	$L__BB38_78;
$L__BB38_77:
	rem.s64 	%rd308, %rd110, %rd3;
$L__BB38_78:
	add.s32 	%r134, %r20, 3;
	mul.wide.u32 	%rd249, %r134, 4;
	add.s64 	%rd250, %rd1, %rd249;
	ld.global.nc.u32 	%r135, [%rd250];
	cvt.u64.u32 	%rd251, %r135;
	and.b64  	%rd252, %rd308, 4294967295;
	mad.lo.s64 	%rd319, %rd252, %rd251, %rd105;
	add.s32 	%r171, %r171, 4;
$L__BB38_79:
	setp.eq.s32 	%p32, %r18, 0;
	@%p32 bra 	$L__BB38_102;
	setp.eq.s32 	%p33, %r18, 1;
	@%p33 bra 	$L__BB38_94;
	add.s32 	%r23, %r171, %r3;
	mul.wide.u32 	%rd254, %r23, 8;
	add.s64 	%rd255, %rd2, %rd254;
	ld.global.nc.u64 	%rd117, [%rd255];
	and.b64  	%rd256, %rd117, -4294967296;
	setp.ne.s64 	%p34, %rd256, 0;
	@%p34 bra 	$L__BB38_83;
	cvt.u32.u64 	%r136, %rd3;
	cvt.u32.u64 	%r137, %rd117;
	rem.u32 	%r138, %r137, %r136;
	cvt.u64.u32 	%rd311, %r138;
	bra.uni 	$L__BB38_84;
$L__BB38_83:
	rem.s64 	%rd311, %rd117, %rd3;
$L__BB38_84:
	add.s64 	%rd121, %rd311, %rd3;
	and.b64  	%rd257, %rd121, -4294967296;
	setp.ne.s64 	%p35, %rd257, 0;
	@%p35 bra 	$L__BB38_86;
	cvt.u32.u64 	%r139, %rd3;
	cvt.u32.u64 	%r140, %rd121;
	rem.u32 	%r141, %r140, %r139;
	cvt.u64.u32 	%rd312, %r141;
	bra.uni 	$L__BB38_87;
$L__BB38_86:
	rem.s64 	%rd312, %rd121, %rd3;
$L__BB38_87:
	add.s32 	%r24, %r171, %r4;
	mul.wide.u32 	%rd258, %r24, 4;
	add.s64 	%rd259, %rd1, %rd258;
	ld.global.nc.u32 	%r142, [%rd259];
	cvt.u64.u32 	%rd260, %r142;
	and.b64  	%rd261, %rd312, 4294967295;
	mad.lo.s64 	%rd125, %rd261, %rd260, %rd319;
	add.s32 	%r143, %r23, 1;
	mul.wide.u32 	%rd262, %r143, 8;
	add.s64 	%rd263, %rd2, %rd262;
	ld.global.nc.u64 	%rd126, [%rd263];
	and.b64  	%rd264, %rd126, -4294967296;
	setp.ne.s64 	%p36, %rd264, 0;
	@%p36 bra 	$L__BB38_89;
	cvt.u32.u64 	%r144, %rd3;
	cvt.u32.u64 	%r145, %rd126;
	rem.u32 	%r146, %r145, %r144;
	cvt.u64.u32 	%rd313, %r146;
	bra.uni 	$L__BB38_90;
$L__BB38_89:
	rem.s64 	%rd313, %rd126, %rd3;
$L__BB38_90:
	add.s64 	%rd130, %rd313, %rd3;
	and.b64  	%rd265, %rd130, -4294967296;
	setp.ne.s64 	%p37, %rd265, 0;
	@%p37 bra 	$L__BB38_92;
	cvt.u32.u64 	%r147, %rd3;
	cvt.u32.u64 	%r148, %rd130;
	rem.u32 	%r149, %r148, %r147;
	cvt.u64.u32 	%rd314, %r149;
	bra.uni 	$L__BB38_93;
$L__BB38_92:
	rem.s64 	%rd314, %rd130, %rd3;
$L__BB38_93:
	add.s32 	%r150, %r24, 1;
	mul.wide.u32 	%rd266, %r150, 4;
	add.s64 	%rd267, %rd1, %rd266;
	ld.global.nc.u32 	%r151, [%rd267];
	cvt.u64.u32 	%rd268, %r151;
	and.b64  	%rd269, %rd314, 4294967295;
	mad.lo.s64 	%rd319, %rd269, %rd268, %rd125;
	add.s32 	%r171, %r171, 2;
$L__BB38_94:
	and.b32  	%r152, %r29, 1;
	setp.eq.b32 	%p38, %r152, 1;
	not.pred 	%p39, %p38;
	@%p39 bra 	$L__BB38_102;
	add.s32 	%r153, %r171, %r3;
	mul.wide.u32 	%rd270, %r153, 8;
	add.s64 	%rd271, %rd2, %rd270;
	ld.global.nc.u64 	%rd137, [%rd271];
	and.b64  	%rd272, %rd137, -4294967296;
	setp.ne.s64 	%p40, %rd272, 0;
	@%p40 bra 	$L__BB38_97;
	cvt.u32.u64 	%r154, %rd3;
	cvt.u32.u64 	%r155, %rd137;
	rem.u32 	%r156, %r155, %r154;
	cvt.u64.u32 	%rd317, %r156;
	bra.uni 	$L__BB38_98;
$L__BB38_97:
	rem.s64 	%rd317, %rd137, %rd3;
$L__BB38_98:
	add.s64 	%rd141, %rd317, %rd3;
	and.b64  	%rd273, %rd141, -4294967296;
	setp.ne.s64 	%p41, %rd273, 0;
	@%p41 bra 	$L__BB38_100;
	cvt.u32.u64 	%r157, %rd3;
	cvt.u32.u64 	%r158, %rd141;
	rem.u32 	%r159, %r158, %r157;
	cvt.u64.u32 	%rd318, %r159;
	bra.uni 	$L__BB38_101;
$L__BB38_100:
	rem.s64 	%rd318, %rd141, %rd3;
$L__BB38_101:
	add.s32 	%r160, %r171, %r4;
	mul.wide.u32 	%rd274, %r160, 4;
	add.s64 	%rd275, %rd1, %rd274;
	ld.global.nc.u32 	%r161, [%rd275];
	cvt.u64.u32 	%rd276, %r161;
	and.b64  	%rd277, %rd318, 4294967295;
	mad.lo.s64 	%rd319, %rd277, %rd276, %rd319;
$L__BB38_102:
	and.b64  	%rd278, %rd319, -4294967296;
	setp.ne.s64 	%p42, %rd278, 0;
	@%p42 bra 	$L__BB38_104;
	cvt.u32.u64 	%r162, %rd3;
	cvt.u32.u64 	%r163, %rd319;
	rem.u32 	%r164, %r163, %r162;
	cvt.u64.u32 	%rd320, %r164;
	bra.uni 	$L__BB38_105;
$L__BB38_104:
	rem.u64 	%rd320, %rd319, %rd3;
$L__BB38_105:
	add.s32 	%r165, %r27, %r2;
	add.s32 	%r166, %r165, %r3;
	cvta.to.global.u64 	%rd279, %rd150;
	mul.wide.u32 	%rd280, %r166, 4;
	add.s64 	%rd281, %rd279, %rd280;
	st.global.u32 	[%rd281], %rd320;
$L__BB38_106:
	ret;

}
	// .globl	hensel_gpu_update_defect_offset
.visible .entry hensel_gpu_update_defect_offset(
	.param .u64 .ptr .align 1 hensel_gpu_update_defect_offset_param_0,
	.param .u64 .ptr .align 1 hensel_gpu_update_defect_offset_param_1,
	.param .u64 .ptr .align 1 hensel_gpu_update_defect_offset_param_2,
	.param .u32 hensel_gpu_update_defect_offset_param_3,
	.param .u64 hensel_gpu_update_defect_offset_param_4,
	.param .u32 hensel_gpu_update_defect_offset_param_5,
	.param .u32 hensel_gpu_update_defect_offset_param_6
)
{
	.reg .pred 	%p<13>;
	.reg .b32 	%r<82>;
	.reg .b64 	%rd<144>;

	ld.param.u64 	%rd20, [hensel_gpu_update_defect_offset_param_0];
	ld.param.u64 	%rd22, [hensel_gpu_update_defect_offset_param_1];
	ld.param.u64 	%rd23, [hensel_gpu_update_defect_offset_param_2];
	ld.param.u32 	%r23, [hensel_gpu_update_defect_offset_param_3];
	ld.param.u64 	%rd21, [hensel_gpu_update_defect_offset_param_4];
	ld.param.u32 	%r24, [hensel_gpu_update_defect_offset_param_5];
	ld.param.u32 	%r25, [hensel_gpu_update_defect_offset_param_6];
	cvta.to.global.u64 	%rd1, %rd23;
	cvta.to.global.u64 	%rd2, %rd22;
	mov.u32 	%r1, %ctaid.x;
	mov.u32 	%r2, %tid.x;
	setp.ge.u32 	%p1, %r1, %r25;
	setp.ge.u32 	%p2, %r2, %r24;
	or.pred  	%p3, %p2, %p1;
	@%p3 bra 	$L__BB39_16;
	mul.lo.s32 	%r3, %r24, %r2;
	mul.lo.s32 	%r4, %r24, %r1;
	add.s32 	%r5, %r4, %r23;
	add.s32 	%r27, %r24, -1;
	and.b32  	%r6, %r24, 7;
	setp.lt.u32 	%p4, %r27, 7;
	mov.b64 	%rd142, 0;
	mov.b32 	%r80, 0;
	@%p4 bra 	$L__BB39_4;
	and.b32  	%r80, %r24, -8;
	neg.s32 	%r78, %r80;
	add.s32 	%r77, %r5, 3;
	add.s32 	%r76, %r3, 3;
	mov.b64 	%rd142, 0;
$L__BB39_3:
	.pragma "nounroll";
	add.s32 	%r28, %r76, -3;
	mul.wide.u32 	%rd27, %r28, 8;
	add.s64 	%rd28, %rd2, %rd27;
	ld.global.nc.u64 	%rd29, [%rd28];
	add.s32 	%r29, %r77, -3;
	mul.wide.u32 	%rd30, %r29, 4;
	add.s64 	%rd31, %rd1, %rd30;
	ld.global.nc.u32 	%r30, [%rd31];
	cvt.u64.u32 	%rd32, %r30;
	mad.lo.s64 	%rd33, %rd29, %rd32, %rd142;
	add.s32 	%r31, %r76, -2;
	mul.wide.u32 	%rd34, %r31, 8;
	add.s64 	%rd35, %rd2, %rd34;
	ld.global.nc.u64 	%rd36, [%rd35];
	add.s32 	%r32, %r77, -2;
	mul.wide.u32 	%rd37, %r32, 4;
	add.s64 	%rd38, %rd1, %rd37;
	ld.global.nc.u32 	%r33, [%rd38];
	cvt.u64.u32 	%rd39, %r33;
	mad.lo.s64 	%rd40, %rd36, %rd39, %rd33;
	add.s32 	%r34, %r76, -1;
	mul.wide.u32 	%rd41, %r34, 8;
	add.s64 	%rd42, %rd2, %rd41;
	ld.global.nc.u64 	%rd43, [%rd42];
	add.s32 	%r35, %r77, -1;
	mul.wide.u32 	%rd44, %r35, 4;
	add.s64 	%rd45, %rd1, %rd44;
	ld.global.nc.u32 	%r36, [%rd45];
	cvt.u64.u32 	%rd46, %r36;
	mad.lo.s64 	%rd47, %rd43, %rd46, %rd40;
	add.s32 	%r37, %r76, 4;
	mul.wide.u32 	%rd48, %r76, 8;
	add.s64 	%rd49, %rd2, %rd48;
	ld.global.nc.u64 	%rd50, [%rd49];
	add.s32 	%r38, %r77, 4;
	mul.wide.u32 	%rd51, %r77, 4;
	add.s64 	%rd52, %rd1, %rd51;
	ld.global.nc.u32 	%r39, [%rd52];
	cvt.u64.u32 	%rd53, %r39;
	mad.lo.s64 	%rd54, %rd50, %rd53, %rd47;
	add.s32 	%r40, %r76, 1;
	mul.wide.u32 	%rd55, %r40, 8;
	add.s64 	%rd56, %rd2, %rd55;
	ld.global.nc.u64 	%rd57, [%rd56];
	add.s32 	%r41, %r77, 1;
	mul.wide.u32 	%rd58, %r41, 4;
	add.s64 	%rd59, %rd1, %rd58;
	ld.global.nc.u32 	%r42, [%rd59];
	cvt.u64.u32 	%rd60, %r42;
	mad.lo.s64 	%rd61, %rd57, %rd60, %rd54;
	add.s32 	%r43, %r76, 2;
	mul.wide.u32 	%rd62, %r43, 8;
	add.s64 	%rd63, %rd2, %rd62;
	ld.global.nc.u64 	%rd64, [%rd63];
	add.s32 	%r44, %r77, 2;
	mul.wide.u32 	%rd65, %r44, 4;
	add.s64 	%rd66, %rd1, %rd65;
	ld.global.nc.u32 	%r45, [%rd66];
	cvt.u64.u32 	%rd67, %r45;
	mad.lo.s64 	%rd68, %rd64, %rd67, %rd61;
	add.s32 	%r46, %r76, 3;
	mul.wide.u32 	%rd69, %r46, 8;
	add.s64 	%rd70, %rd2, %rd69;
	ld.global.nc.u64 	%rd71, [%rd70];
	add.s32 	%r47, %r77, 3;
	mul.wide.u32 	%rd72, %r47, 4;
	add.s64 	%rd73, %rd1, %rd72;
	ld.global.nc.u32 	%r48, [%rd73];
	cvt.u64.u32 	%rd74, %r48;
	mad.lo.s64 	%rd75, %rd71, %rd74, %rd68;
	mul.wide.u32 	%rd76, %r37, 8;
	add.s64 	%rd77, %rd2, %rd76;
	ld.global.nc.u64 	%rd78, [%rd77];
	mul.wide.u32 	%rd79, %r38, 4;
	add.s64 	%rd80, %rd1, %rd79;
	ld.global.nc.u32 	%r49, [%rd80];
	cvt.u64.u32 	%rd81, %r49;
	mad.lo.s64 	%rd142, %rd78, %rd81, %rd75;
	add.s32 	%r78, %r78, 8;
	add.s32 	%r77, %r77, 8;
	add.s32 	%r76, %r76, 8;
	setp.ne.s32 	%p5, %r78, 0;
	@%p5 bra 	$L__BB39_3;
$L__BB39_4:
	setp.eq.s32 	%p6, %r6, 0;
	@%p6 bra 	$L__BB39_12;
	and.b32  	%r18, %r24, 3;
	setp.lt.u32 	%p7, %r6, 4;
	@%p7 bra 	$L__BB39_7;
	add.s32 	%r50, %r80, %r3;
	mul.wide.u32 	%rd83, %r50, 8;
	add.s64 	%rd84, %rd2, %rd83;
	ld.global.nc.u64 	%rd85, [%rd84];
	add.s32 	%r51, %r5, %r80;
	mul.wide.u32 	%rd86, %r51, 4;
	add.s64 	%rd87, %rd1, %rd86;
	ld.global.nc.u32 	%r52, [%rd87];
	cvt.u64.u32 	%rd88, %r52;
	mad.lo.s64 	%rd89, %rd85, %rd88, %rd142;
	add.s32 	%r53, %r50, 1;
	mul.wide.u32 	%rd90, %r53, 8;
	add.s64 	%rd91, %rd2, %rd90;
	ld.global.nc.u64 	%rd92, [%rd91];
	add.s32 	%r54, %r51, 1;
	mul.wide.u32 	%rd93, %r54, 4;
	add.s64 	%rd94, %rd1, %rd93;
	ld.global.nc.u32 	%r55, [%rd94];
	cvt.u64.u32 	%rd95, %r55;
	mad.lo.s64 	%rd96, %rd92, %rd95, %rd89;
	add.s32 	%r56, %r50, 2;
	mul.wide.u32 	%rd97, %r56, 8;
	add.s64 	%rd98, %rd2, %rd97;
	ld.global.nc.u64 	%rd99, [%rd98];
	add.s32 	%r57, %r51, 2;
	mul.wide.u32 	%rd100, %r57, 4;
	add.s64 	%rd101, %rd1, %rd100;
	ld.global.nc.u32 	%r58, [%rd101];
	cvt.u64.u32 	%rd102, %r58;
	mad.lo.s64 	%rd103, %rd99, %rd102, %rd96;
	add.s32 	%r59, %r50, 3;
	mul.wide.u32 	%rd104, %r59, 8;
	add.s64 	%rd105, %rd2, %rd104;
	ld.global.nc.u64 	%rd106, [%rd105];
	add.s32 	%r60, %r51, 3;
	mul.wide.u32 	%rd107, %r60, 4;
	add.s64 	%rd108, %rd1, %rd107;
	ld.global.nc.u32 	%r61, [%rd108];
	cvt.u64.u32 	%rd109, %r61;
	mad.lo.s64 	%rd142, %rd106, %rd109, %rd103;
	add.s32 	%r80, %r80, 4;
$L__BB39_7:
	setp.eq.s32 	%p8, %r18, 0;
	@%p8 bra 	$L__BB39_12;
	setp.eq.s32 	%p9, %r18, 1;
	@%p9 bra 	$L__BB39_10;
	add.s32 	%r62, %r80, %r3;
	mul.wide.u32 	%rd111, %r62, 8;
	add.s64 	%rd112, %rd2, %rd111;
	ld.global.nc.u64 	%rd113, [%rd112];
	add.s32 	%r63, %r5, %r80;
	mul.wide.u32 	%rd114, %r63, 4;
	add.s64 	%rd115, %rd1, %rd114;
	ld.global.nc.u32 	%r64, [%rd115];
	cvt.u64.u32 	%rd116, %r64;
	mad.lo.s64 	%rd117, %rd113, %rd116, %rd142;
	add.s32 	%r65, %r62, 1;
	mul.wide.u32 	%rd118, %r65, 8;
	add.s64 	%rd119, %rd2, %rd118;
	ld.global.nc.u64 	%rd120, [%rd119];
	add.s32 	%r66, %r63, 1;
	mul.wide.u32 	%rd121, %r66, 4;
	add.s64 	%rd122, %rd1, %rd121;
	ld.global.nc.u32 	%r67, [%rd122];
	cvt.u64.u32 	%rd123, %r67;
	mad.lo.s64 	%rd142, %rd120, %rd123, %rd117;
	add.s32 	%r80, %r80, 2;
$L__BB39_10:
	and.b32  	%r68, %r24, 1;
	setp.eq.b32 	%p10, %r68, 1;
	not.pred 	%p11, %p10;
	@%p11 bra 	$L__BB39_12;
	add.s32 	%r69, %r80, %r3;
	mul.wide.u32 	%rd124, %r69, 8;
	add.s64 	%rd125, %rd2, %rd124;
	ld.global.nc.u64 	%rd126, [%rd125];
	add.s32 	%r70, %r5, %r80;
	mul.wide.u32 	%rd127, %r70, 4;
	add.s64 	%rd128, %rd1, %rd127;
	ld.global.nc.u32 	%r71, [%rd128];
	cvt.u64.u32 	%rd129, %r71;
	mad.lo.s64 	%rd142, %rd126, %rd129, %rd142;
$L__BB39_12:
	add.s32 	%r72, %r4, %r2;
	cvta.to.global.u64 	%rd130, %rd20;
	mul.wide.u32 	%rd131, %r72, 8;
	add.s64 	%rd15, %rd130, %rd131;
	ld.global.u64 	%rd132, [%rd15];
	sub.s64 	%rd16, %rd132, %rd142;
	or.b64  	%rd133, %rd16, %rd21;
	and.b64  	%rd134, %rd133, -4294967296;
	setp.ne.s64 	%p12, %rd134, 0;
	@%p12 bra 	$L__BB39_14;
	cvt.u32.u64 	%r73, %rd21;
	cvt.u32.u64 	%r74, %rd16;
	div.u32 	%r75, %r74, %r73;
	cvt.u64.u32 	%rd143, %r75;
	bra.uni 	$L__BB39_15;
$L__BB39_14:
	div.s64 	%rd143, %rd16, %rd21;
$L__BB39_15:
	st.global.u64 	[%rd15], %rd143;
$L__BB39_16:
	ret;

}
	// .globl	hensel_gpu_lift_all_fused
.visible .entry hensel_gpu_lift_all_fused(
	.param .u64 .ptr .align 1 hensel_gpu_lift_all_fused_param_0,
	.param .u64 .ptr .align 1 hensel_gpu_lift_all_fused_param_1,
	.param .u64 .ptr .align 1 hensel_gpu_lift_all_fused_param_2,
	.param .u64 .ptr .align 1 hensel_gpu_lift_all_fused_param_3,
	.param .u32 hensel_gpu_lift_all_fused_param_4,
	.param .u32 hensel_gpu_lift_all_fused_param_5,
	.param .u32 hensel_gpu_lift_all_fused_param_6,
	.param .u32 hensel_gpu_lift_all_fused_param_7
)
{
	.reg .pred 	%p<28>;
	.reg .b32 	%r<234>;
	.reg .b64 	%rd<361>;

	ld.param.u64 	%rd51, [hensel_gpu_lift_all_fused_param_0];
	ld.param.u64 	%rd52, [hensel_gpu_lift_all_fused_param_1];
	ld.param.u64 	%rd49, [hensel_gpu_lift_all_fused_param_2];
	ld.param.u32 	%r31, [hensel_gpu_lift_all_fused_param_4];
	ld.param.u32 	%r32, [hensel_gpu_lift_all_fused_param_5];
	ld.param.u32 	%r33, [hensel_gpu_lift_all_fused_param_6];
	cvta.to.global.u64 	%rd1, %rd51;
	cvta.to.global.u64 	%rd2, %rd52;
	mov.u32 	%r1, %ctaid.x;
	mov.u32 	%r2, %tid.x;
	setp.ge.u32 	%p1, %r1, %r33;
	setp.ge.u32 	%p2, %r2, %r32;
	or.pred  	%p3, %p2, %p1;
	@%p3 bra 	$L__BB40_42;
	ld.param.u32 	%r223, [hensel_gpu_lift_all_fused_param_7];
	cvta.to.global.u64 	%rd3, %rd49;
	cvt.u64.u32 	%rd4, %r31;
	mad.lo.s32 	%r3, %r32, %r1, %r2;
	setp.eq.s32 	%p4, %r223, 0;
	@%p4 bra 	$L__BB40_42;
	shl.b32 	%r36, %r32, 2;
	mov.u32 	%r37, shared_mem;
	add.s32 	%r4, %r37, %r36;
	mul.wide.u32 	%rd53, %r3, 8;
	add.s64 	%rd54, %rd3, %rd53;
	ld.global.nc.u64 	%rd340, [%rd54];
	mul.lo.s32 	%r5, %r32, %r2;
	mul.lo.s32 	%r6, %r33, %r32;
	and.b32  	%r7, %r32, 15;
	and.b32  	%r8, %r32, 7;
	and.b32  	%r9, %r32, -16;
	and.b32  	%r10, %r32, 3;
	mov.b32 	%r225, 0;
$L__BB40_3:
	and.b64  	%rd55, %rd340, -4294967296;
	setp.ne.s64 	%p5, %rd55, 0;
	@%p5 bra 	$L__BB40_5;
	cvt.u32.u64 	%r38, %rd4;
	cvt.u32.u64 	%r39, %rd340;
	rem.u32 	%r40, %r39, %r38;
	cvt.u64.u32 	%rd341, %r40;
	bra.uni 	$L__BB40_6;
$L__BB40_5:
	rem.s64 	%rd341, %rd340, %rd4;
$L__BB40_6:
	add.s64 	%rd10, %rd341, %rd4;
	and.b64  	%rd56, %rd10, -4294967296;
	setp.ne.s64 	%p6, %rd56, 0;
	@%p6 bra 	$L__BB40_8;
	cvt.u32.u64 	%r41, %rd4;
	cvt.u32.u64 	%r42, %rd10;
	rem.u32 	%r43, %r42, %r41;
	cvt.u64.u32 	%rd342, %r43;
	bra.uni 	$L__BB40_9;
$L__BB40_8:
	rem.s64 	%rd342, %rd10, %rd4;
$L__BB40_9:
	setp.lt.u32 	%p7, %r32, 16;
	mov.u32 	%r45, %tid.x;
	shl.b32 	%r46, %r45, 2;
	add.s32 	%r47, %r4, %r46;
	st.shared.u32 	[%r47], %rd342;
	bar.sync 	0;
	mov.b64 	%rd350, 0;
	mov.b32 	%r228, 0;
	@%p7 bra 	$L__BB40_12;
	mov.b64 	%rd350, 0;
	mov.b32 	%r226, 0;
$L__BB40_11:
	.pragma "nounroll";
	add.s32 	%r49, %r226, %r5;
	mul.wide.u32 	%rd60, %r49, 4;
	add.s64 	%rd61, %rd1, %rd60;
	ld.global.nc.u32 	%r50, [%rd61];
	shl.b32 	%r51, %r226, 2;
	add.s32 	%r52, %r4, %r51;
	ld.shared.u32 	%r53, [%r52];
	mul.wide.u32 	%rd62, %r53, %r50;
	add.s64 	%rd63, %rd62, %rd350;
	add.s32 	%r54, %r49, 1;
	mul.wide.u32 	%rd64, %r54, 4;
	add.s64 	%rd65, %rd1, %rd64;
	ld.global.nc.u32 	%r55, [%rd65];
	ld.shared.u32 	%r56, [%r52+4];
	mul.wide.u32 	%rd66, %r56, %r55;
	add.s64 	%rd67, %rd66, %rd63;
	add.s32 	%r57, %r49, 2;
	mul.wide.u32 	%rd68, %r57, 4;
	add.s64 	%rd69, %rd1, %rd68;
	ld.global.nc.u32 	%r58, [%rd69];
	ld.shared.u32 	%r59, [%r52+8];
	mul.wide.u32 	%rd70, %r59, %r58;
	add.s64 	%rd71, %rd70, %rd67;
	add.s32 	%r60, %r49, 3;
	mul.wide.u32 	%rd72, %r60, 4;
	add.s64 	%rd73, %rd1, %rd72;
	ld.global.nc.u32 	%r61, [%rd73];
	ld.shared.u32 	%r62, [%r52+12];
	mul.wide.u32 	%rd74, %r62, %r61;
	add.s64 	%rd75, %rd74, %rd71;
	add.s32 	%r63, %r49, 4;
	mul.wide.u32 	%rd76, %r63, 4;
	add.s64 	%rd77, %rd1, %rd76;
	ld.global.nc.u32 	%r64, [%rd77];
	ld.shared.u32 	%r65, [%r52+16];
	mul.wide.u32 	%rd78, %r65, %r64;
	add.s64 	%rd79, %rd78, %rd75;
	add.s32 	%r66, %r49, 5;
	mul.wide.u32 	%rd80, %r66, 4;
	add.s64 	%rd81, %rd1, %rd80;
	ld.global.nc.u32 	%r67, [%rd81];
	ld.shared.u32 	%r68, [%r52+20];
	mul.wide.u32 	%rd82, %r68, %r67;
	add.s64 	%rd83, %rd82, %rd79;
	add.s32 	%r69, %r49, 6;
	mul.wide.u32 	%rd84, %r69, 4;
	add.s64 	%rd85, %rd1, %rd84;
	ld.global.nc.u32 	%r70, [%rd85];
	ld.shared.u32 	%r71, [%r52+24];
	mul.wide.u32 	%rd86, %r71, %r70;
	add.s64 	%rd87, %rd86, %rd83;
	add.s32 	%r72, %r49, 7;
	mul.wide.u32 	%rd88, %r72, 4;
	add.s64 	%rd89, %rd1, %rd88;
	ld.global.nc.u32 	%r73, [%rd89];
	ld.shared.u32 	%r74, [%r52+28];
	mul.wide.u32 	%rd90, %r74, %r73;
	add.s64 	%rd91, %rd90, %rd87;
	add.s32 	%r75, %r49, 8;
	mul.wide.u32 	%rd92, %r75, 4;
	add.s64 	%rd93, %rd1, %rd92;
	ld.global.nc.u32 	%r76, [%rd93];
	ld.shared.u32 	%r77, [%r52+32];
	mul.wide.u32 	%rd94, %r77, %r76;
	add.s64 	%rd95, %rd94, %rd91;
	add.s32 	%r78, %r49, 9;
	mul.wide.u32 	%rd96, %r78, 4;
	add.s64 	%rd97, %rd1, %rd96;
	ld.global.nc.u32 	%r79, [%rd97];
	ld.shared.u32 	%r80, [%r52+36];
	mul.wide.u32 	%rd98, %r80, %r79;
	add.s64 	%rd99, %rd98, %rd95;
	add.s32 	%r81, %r49, 10;
	mul.wide.u32 	%rd100, %r81, 4;
	add.s64 	%rd101, %rd1, %rd100;
	ld.global.nc.u32 	%r82, [%rd101];
	ld.shared.u32 	%r83, [%r52+40];
	mul.wide.u32 	%rd102, %r83, %r82;
	add.s64 	%rd103, %rd102, %rd99;
	add.s32 	%r84, %r49, 11;
	mul.wide.u32 	%rd104, %r84, 4;
	add.s64 	%rd105, %rd1, %rd104;
	ld.global.nc.u32 	%r85, [%rd105];
	ld.shared.u32 	%r86, [%r52+44];
	mul.wide.u32 	%rd106, %r86, %r85;
	add.s64 	%rd107, %rd106, %rd103;
	add.s32 	%r87, %r49, 12;
	mul.wide.u32 	%rd108, %r87, 4;
	add.s64 	%rd109, %rd1, %rd108;
	ld.global.nc.u32 	%r88, [%rd109];
	ld.shared.u32 	%r89, [%r52+48];
	mul.wide.u32 	%rd110, %r89, %r88;
	add.s64 	%rd111, %rd110, %rd107;
	add.s32 	%r90, %r49, 13;
	mul.wide.u32 	%rd112, %r90, 4;
	add.s64 	%rd113, %rd1, %rd112;
	ld.global.nc.u32 	%r91, [%rd113];
	ld.shared.u32 	%r92, [%r52+52];
	mul.wide.u32 	%rd114, %r92, %r91;
	add.s64 	%rd115, %rd114, %rd111;
	add.s32 	%r93, %r49, 14;
	mul.wide.u32 	%rd116, %r93, 4;
	add.s64 	%rd117, %rd1, %rd116;
	ld.global.nc.u32 	%r94, [%rd117];
	ld.shared.u32 	%r95, [%r52+56];
	mul.wide.u32 	%rd118, %r95, %r94;
	add.s64 	%rd119, %rd118, %rd115;
	add.s32 	%r96, %r49, 15;
	mul.wide.u32 	%rd120, %r96, 4;
	add.s64 	%rd121, %rd1, %rd120;
	ld.global.nc.u32 	%r97, [%rd121];
	ld.shared.u32 	%r98, [%r52+60];
	mul.wide.u32 	%rd122, %r98, %r97;
	add.s64 	%rd350, %rd122, %rd119;
	add.s32 	%r226, %r226, 16;
	setp.ne.s32 	%p8, %r226, %r9;
	mov.u32 	%r228, %r9;
	@%p8 bra 	$L__BB40_11;
$L__BB40_12:
	setp.eq.s32 	%p9, %r7, 0;
	@%p9 bra 	$L__BB40_22;
	add.s32 	%r99, %r7, -1;
	setp.lt.u32 	%p10, %r99, 7;
	@%p10 bra 	$L__BB40_15;
	add.s32 	%r100, %r228, %r5;
	mul.wide.u32 	%rd124, %r100, 4;
	add.s64 	%rd125, %rd1, %rd124;
	ld.global.nc.u32 	%r101, [%rd125];
	shl.b32 	%r102, %r228, 2;
	add.s32 	%r103, %r4, %r102;
	ld.shared.u32 	%r104, [%r103];
	mul.wide.u32 	%rd126, %r104, %r101;
	add.s64 	%rd127, %rd126, %rd350;
	add.s32 	%r105, %r100, 1;
	mul.wide.u32 	%rd128, %r105, 4;
	add.s64 	%rd129, %rd1, %rd128;
	ld.global.nc.u32 	%r106, [%rd129];
	ld.shared.u32 	%r107, [%r103+4];
	mul.wide.u32 	%rd130, %r107, %r106;
	add.s64 	%rd131, %rd130, %rd127;
	add.s32 	%r108, %r100, 2;
	mul.wide.u32 	%rd132, %r108, 4;
	add.s64 	%rd133, %rd1, %rd132;
	ld.global.nc.u32 	%r109, [%rd133];
	ld.shared.u32 	%r110, [%r103+8];
	mul.wide.u32 	%rd134, %r110, %r109;
	add.s64 	%rd135, %rd134, %rd131;
	add.s32 	%r111, %r100, 3;
	mul.wide.u32 	%rd136, %r111, 4;
	add.s64 	%rd137, %rd1, %rd136;
	ld.global.nc.u32 	%r112, [%rd137];
	ld.shared.u32 	%r113, [%r103+12];
	mul.wide.u32 	%rd138, %r113, %r112;
	add.s64 	%rd139, %rd138, %rd135;
	add.s32 	%r114, %r100, 4;
	mul.wide.u32 	%rd140, %r114, 4;
	add.s64 	%rd141, %rd1, %rd140;
	ld.global.nc.u32 	%r115, [%rd141];
	ld.shared.u32 	%r116, [%r103+16];
	mul.wide.u32 	%rd142, %r116, %r115;
	add.s64 	%rd143, %rd142, %rd139;
	add.s32 	%r117, %r100, 5;
	mul.wide.u32 	%rd144, %r117, 4;
	add.s64 	%rd145, %rd1, %rd144;
	ld.global.nc.u32 	%r118, [%rd145];
	ld.shared.u32 	%r119, [%r103+20];
	mul.wide.u32 	%rd146, %r119, %r118;
	add.s64 	%rd147, %rd146, %rd143;
	add.s32 	%r120, %r100, 6;
	mul.wide.u32 	%rd148, %r120, 4;
	add.s64 	%rd149, %rd1, %rd148;
	ld.global.nc.u32 	%r121, [%rd149];
	ld.shared.u32 	%r122, [%r103+24];
	mul.wide.u32 	%rd150, %r122, %r121;
	add.s64 	%rd151, %rd150, %rd147;
	add.s32 	%r123, %r100, 7;
	mul.wide.u32 	%rd152, %r123, 4;
	add.s64 	%rd153, %rd1, %rd152;
	ld.global.nc.u32 	%r124, [%rd153];
	ld.shared.u32 	%r125, [%r103+28];
	mul.wide.u32 	%rd154, %r125, %r124;
	add.s64 	%rd350, %rd154, %rd151;
	add.s32 	%r228, %r228, 8;
$L__BB40_15:
	setp.eq.s32 	%p11, %r8, 0;
	@%p11 bra 	$L__BB40_22;
	add.s32 	%r126, %r8, -1;
	setp.lt.u32 	%p12, %r126, 3;
	@%p12 bra 	$L__BB40_18;
	add.s32 	%r127, %r228, %r5;
	mul.wide.u32 	%rd156, %r127, 4;
	add.s64 	%rd157, %rd1, %rd156;
	ld.global.nc.u32 	%r128, [%rd157];
	shl.b32 	%r129, %r228, 2;
	add.s32 	%r130, %r4, %r129;
	ld.shared.u32 	%r131, [%r130];
	mul.wide.u32 	%rd158, %r131, %r128;
	add.s64 	%rd159, %rd158, %rd350;
	add.s32 	%r132, %r127, 1;
	mul.wide.u32 	%rd160, %r132, 4;
	add.s64 	%rd161, %rd1, %rd160;
	ld.global.nc.u32 	%r133, [%rd161];
	ld.shared.u32 	%r134, [%r130+4];
	mul.wide.u32 	%rd162, %r134, %r133;
	add.s64 	%rd163, %rd162, %rd159;
	add.s32 	%r135, %r127, 2;
	mul.wide.u32 	%rd164, %r135, 4;
	add.s64 	%rd165, %rd1, %rd164;
	ld.global.nc.u32 	%r136, [%rd165];
	ld.shared.u32 	%r137, [%r130+8];
	mul.wide.u32 	%rd166, %r137, %r136;
	add.s64 	%rd167, %rd166, %rd163;
	add.s32 	%r138, %r127, 3;
	mul.wide.u32 	%rd168, %r138, 4;
	add.s64 	%rd169, %rd1, %rd168;
	ld.global.nc.u32 	%r139, [%rd169];
	ld.shared.u32 	%r140, [%r130+12];
	mul.wide.u32 	%rd170, %r140, %r139;
	add.s64 	%rd350, %rd170, %rd167;
	add.s32 	%r228, %r228, 4;
$L__BB40_18:
	setp.eq.s32 	%p13, %r10, 0;
	@%p13 bra 	$L__BB40_22;
	setp.eq.s32 	%p14, %r10, 1;
	add.s32 	%r19, %r228, %r5;
	mul.wide.u32 	%rd171, %r19, 4;
	add.s64 	%rd172, %rd1, %rd171;
	ld.global.nc.u32 	%r141, [%rd172];
	shl.b32 	%r142, %r228, 2;
	add.s32 	%r20, %r4, %r142;
	ld.shared.u32 	%r143, [%r20];
	mul.wide.u32 	%rd173, %r143, %r141;
	add.s64 	%rd350, %rd173, %rd350;
	@%p14 bra 	$L__BB40_22;
	setp.eq.s32 	%p15, %r10, 2;
	add.s32 	%r144, %r19, 1;
	mul.wide.u32 	%rd174, %r144, 4;
	add.s64 	%rd175, %rd1, %rd174;
	ld.global.nc.u32 	%r145, [%rd175];
	ld.shared.u32 	%r146, [%r20+4];
	mul.wide.u32 	%rd176, %r146, %r145;
	add.s64 	%rd350, %rd176, %rd350;
	@%p15 bra 	$L__BB40_22;
	add.s32 	%r147, %r19, 2;
	mul.wide.u32 	%rd177, %r147, 4;
	add.s64 	%rd178, %rd1, %rd177;
	ld.global.nc.u32 	%r148, [%rd178];
	ld.shared.u32 	%r149, [%r20+8];
	mul.wide.u32 	%rd179, %r149, %r148;
	add.s64 	%rd350, %rd179, %rd350;
$L__BB40_22:
	and.b64  	%rd180, %rd350, -4294967296;
	setp.ne.s64 	%p16, %rd180, 0;
	@%p16 bra 	$L__BB40_24;
	cvt.u32.u64 	%r150, %rd4;
	cvt.u32.u64 	%r151, %rd350;
	rem.u32 	%r152, %r151, %r150;
	cvt.u64.u32 	%rd351, %r152;
	bra.uni 	$L__BB40_25;
$L__BB40_24:
	rem.u64 	%rd351, %rd350, %rd4;
$L__BB40_25:
	ld.param.u64 	%rd339, [hensel_gpu_lift_all_fused_param_3];
	setp.lt.u32 	%p17, %r32, 16;
	cvt.u32.u64 	%r154, %rd351;
	mov.u32 	%r157, shared_mem;
	add.s32 	%r158, %r157, %r46;
	st.shared.u32 	[%r158], %r154;
	mad.lo.s32 	%r159, %r6, %r225, %r3;
	cvta.to.global.u64 	%rd183, %rd339;
	mul.wide.u32 	%rd184, %r159, 4;
	add.s64 	%rd185, %rd183, %rd184;
	st.global.u32 	[%rd185], %r154;
	bar.sync 	0;
	mov.b64 	%rd359, 0;
	mov.b32 	%r232, 0;
	@%p17 bra 	$L__BB40_28;
	mov.b64 	%rd359, 0;
	mov.b32 	%r230, 0;
$L__BB40_27:
	.pragma "nounroll";
	add.s32 	%r161, %r230, %r5;
	mul.wide.u32 	%rd187, %r161, 8;
	add.s64 	%rd188, %rd2, %rd187;
	ld.global.nc.u64 	%rd189, [%rd188];
	shl.b32 	%r162, %r230, 2;
	mov.u32 	%r163, shared_mem;
	add.s32 	%r164, %r163, %r162;
	ld.shared.v4.u32 	{%r165, %r166, %r167, %r168}, [%r164];
	cvt.u64.u32 	%rd190, %r165;
	mad.lo.s64 	%rd191, %rd189, %rd190, %rd359;
	add.s32 	%r169, %r161, 1;
	mul.wide.u32 	%rd192, %r169, 8;
	add.s64 	%rd193, %rd2, %rd192;
	ld.global.nc.u64 	%rd194, [%rd193];
	cvt.u64.u32 	%rd195, %r166;
	mad.lo.s64 	%rd196, %rd194, %rd195, %rd191;
	add.s32 	%r170, %r161, 2;
	mul.wide.u32 	%rd197, %r170, 8;
	add.s64 	%rd198, %rd2, %rd197;
	ld.global.nc.u64 	%rd199, [%rd198];
	cvt.u64.u32 	%rd200, %r167;
	mad.lo.s64 	%rd201, %rd199, %rd200, %rd196;
	add.s32 	%r171, %r161, 3;
	mul.wide.u32 	%rd202, %r171, 8;
	add.s64 	%rd203, %rd2, %rd202;
	ld.global.nc.u64 	%rd204, [%rd203];
	cvt.u64.u32 	%rd205, %r168;
	mad.lo.s64 	%rd206, %rd204, %rd205, %rd201;
	add.s32 	%r172, %r161, 4;
	mul.wide.u32 	%rd207, %r172, 8;
	add.s64 	%rd208, %rd2, %rd207;
	ld.global.nc.u64 	%rd209, [%rd208];
	ld.shared.v4.u32 	{%r173, %r174, %r175, %r176}, [%r164+16];
	cvt.u64.u32 	%rd210, %r173;
	mad.lo.s64 	%rd211, %rd209, %rd210, %rd206;
	add.s32 	%r177, %r161, 5;
	mul.wide.u32 	%rd212, %r177, 8;
	add.s64 	%rd213, %rd2, %rd212;
	ld.global.nc.u64 	%rd214, [%rd213];
	cvt.u64.u32 	%rd215, %r174;
	mad.lo.s64 	%rd216, %rd214, %rd215, %rd211;
	add.s32 	%r178, %r161, 6;
	mul.wide.u32 	%rd217, %r178, 8;
	add.s64 	%rd218, %rd2, %rd217;
	ld.global.nc.u64 	%rd219, [%rd218];
	cvt.u64.u32 	%rd220, %r175;
	mad.lo.s64 	%rd221, %rd219, %rd220, %rd216;
	add.s32 	%r179, %r161, 7;
	mul.wide.u32 	%rd222, %r179, 8;
	add.s64 	%rd223, %rd2, %rd222;
	ld.global.nc.u64 	%rd224, [%rd223];
	cvt.u64.u32 	%rd225, %r176;
	mad.lo.s64 	%rd226, %rd224, %rd225, %rd221;
	add.s32 	%r180, %r161, 8;
	mul.wide.u32 	%rd227, %r180, 8;
	add.s64 	%rd228, %rd2, %rd227;
	ld.global.nc.u64 	%rd229, [%rd228];
	ld.shared.v4.u32 	{%r181, %r182, %r183, %r184}, [%r164+32];
	cvt.u64.u32 	%rd230, %r181;
	mad.lo.s64 	%rd231, %rd229, %rd230, %rd226;
	add.s32 	%r185, %r161, 9;
	mul.wide.u32 	%rd232, %r185, 8;
	add.s64 	%rd233, %rd2, %rd232;
	ld.global.nc.u64 	%rd234, [%rd233];
	cvt.u64.u32 	%rd235, %r182;
	mad.lo.s64 	%rd236, %rd234, %rd235, %rd231;
	add.s32 	%r186, %r161, 10;
	mul.wide.u32 	%rd237, %r186, 8;
	add.s64 	%rd238, %rd2, %rd237;
	ld.global.nc.u64 	%rd239, [%rd238];
	cvt.u64.u32 	%rd240, %r183;
	mad.lo.s64 	%rd241, %rd239, %rd240, %rd236;
	add.s32 	%r187, %r161, 11;
	mul.wide.u32 	%rd242, %r187, 8;
	add.s64 	%rd243, %rd2, %rd242;
	ld.global.nc.u64 	%rd244, [%rd243];
	cvt.u64.u32 	%rd245, %r184;
	mad.lo.s64 	%rd246, %rd244, %rd245, %rd241;
	add.s32 	%r188, %r161, 12;
	mul.wide.u32 	%rd247, %r188, 8;
	add.s64 	%rd248, %rd2, %rd247;
	ld.global.nc.u64 	%rd249, [%rd248];
	ld.shared.v4.u32 	{%r189, %r190, %r191, %r192}, [%r164+48];
	cvt.u64.u32 	%rd250, %r189;
	mad.lo.s64 	%rd251, %rd249, %rd250, %rd246;
	add.s32 	%r193, %r161, 13;
	mul.wide.u32 	%rd252, %r193, 8;
	add.s64 	%rd253, %rd2, %rd252;
	ld.global.nc.u64 	%rd254, [%rd253];
	cvt.u64.u32 	%rd255, %r190;
	mad.lo.s64 	%rd256, %rd254, %rd255, %rd251;
	add.s32 	%r194, %r161, 14;
	mul.wide.u32 	%rd257, %r194, 8;
	add.s64 	%rd258, %rd2, %rd257;
	ld.global.nc.u64 	%rd259, [%rd258];
	cvt.u64.u32 	%rd260, %r191;
	mad.lo.s64 	%rd261, %rd259, %rd260, %rd256;
	add.s32 	%r195, %r161, 15;
	mul.wide.u32 	%rd262, %r195, 8;
	add.s64 	%rd263, %rd2, %rd262;
	ld.global.nc.u64 	%rd264, [%rd263];
	cvt.u64.u32 	%rd265, %r192;
	mad.lo.s64 	%rd359, %rd264, %rd265, %rd261;
	add.s32 	%r230, %r230, 16;
	setp.ne.s32 	%p18, %r230, %r9;
	mov.u32 	%r232, %r9;
	@%p18 bra 	$L__BB40_27;
$L__BB40_28:
	setp.eq.s32 	%p19, %r7, 0;
	@%p19 bra 	$L__BB40_38;
	add.s32 	%r196, %r7, -1;
	setp.lt.u32 	%p20, %r196, 7;
	@%p20 bra 	$L__BB40_31;
	add.s32 	%r197, %r232, %r5;
	mul.wide.u32 	%rd267, %r197, 8;
	add.s64 	%rd268, %rd2, %rd267;
	ld.global.nc.u64 	%rd269, [%rd268];
	shl.b32 	%r198, %r232, 2;
	mov.u32 	%r199, shared_mem;
	add.s32 	%r200, %r199, %r198;
	ld.shared.u32 	%rd270, [%r200];
	mad.lo.s64 	%rd271, %rd269, %rd270, %rd359;
	add.s32 	%r201, %r197, 1;
	mul.wide.u32 	%rd272, %r201, 8;
	add.s64 	%rd273, %rd2, %rd272;
	ld.global.nc.u64 	%rd274, [%rd273];
	ld.shared.u32 	%rd275, [%r200+4];
	mad.lo.s64 	%rd276, %rd274, %rd275, %rd271;
	add.s32 	%r202, %r197, 2;
	mul.wide.u32 	%rd277, %r202, 8;
	add.s64 	%rd278, %rd2, %rd277;
	ld.global.nc.u64 	%rd279, [%rd278];
	ld.shared.u32 	%rd280, [%r200+8];
	mad.lo.s64 	%rd281, %rd279, %rd280, %rd276;
	add.s32 	%r203, %r197, 3;
	mul.wide.u32 	%rd282, %r203, 8;
	add.s64 	%rd283, %rd2, %rd282;
	ld.global.nc.u64 	%rd284, [%rd283];
	ld.shared.u32 	%rd285, [%r200+12];
	mad.lo.s64 	%rd286, %rd284, %rd285, %rd281;
	add.s32 	%r204, %r197, 4;
	mul.wide.u32 	%rd287, %r204, 8;
	add.s64 	%rd288, %rd2, %rd287;
	ld.global.nc.u64 	%rd289, [%rd288];
	ld.shared.u32 	%rd290, [%r200+16];
	mad.lo.s64 	%rd291, %rd289, %rd290, %rd286;
	add.s32 	%r205, %r197, 5;
	mul.wide.u32 	%rd292, %r205, 8;
	add.s64 	%rd293, %rd2, %rd292;
	ld.global.nc.u64 	%rd294, [%rd293];
	ld.shared.u32 	%rd295, [%r200+20];
	mad.lo.s64 	%rd296, %rd294, %rd295, %rd291;
	add.s32 	%r206, %r197, 6;
	mul.wide.u32 	%rd297, %r206, 8;
	add.s64 	%rd298, %rd2, %rd297;
	ld.global.nc.u64 	%rd299, [%rd298];
	ld.shared.u32 	%rd300, [%r200+24];
	mad.lo.s64 	%rd301, %rd299, %rd300, %rd296;
	add.s32 	%r207, %r197, 7;
	mul.wide.u32 	%rd302, %r207, 8;
	add.s64 	%rd303, %rd2, %rd302;
	ld.global.nc.u64 	%rd304, [%rd303];
	ld.shared.u32 	%rd305, [%r200+28];
	mad.lo.s64 	%rd359, %rd304, %rd305, %rd301;
	add.s32 	%r232, %r232, 8;
$L__BB40_31:
	setp.eq.s32 	%p21, %r8, 0;
	@%p21 bra 	$L__BB40_38;
	add.s32 	%r208, %r8, -1;
	setp.lt.u32 	%p22, %r208, 3;
	@%p22 bra 	$L__BB40_34;
	add.s32 	%r209, %r232, %r5;
	mul.wide.u32 	%rd307, %r209, 8;
	add.s64 	%rd308, %rd2, %rd307;
	ld.global.nc.u64 	%rd309, [%rd308];
	shl.b32 	%r210, %r232, 2;
	mov.u32 	%r211, shared_mem;
	add.s32 	%r212, %r211, %r210;
	ld.shared.u32 	%rd310, [%r212];
	mad.lo.s64 	%rd311, %rd309, %rd310, %rd359;
	add.s32 	%r213, %r209, 1;
	mul.wide.u32 	%rd312, %r213, 8;
	add.s64 	%rd313, %rd2, %rd312;
	ld.global.nc.u64 	%rd314, [%rd313];
	ld.shared.u32 	%rd315, [%r212+4];
	mad.lo.s64 	%rd316, %rd314, %rd315, %rd311;
	add.s32 	%r214, %r209, 2;
	mul.wide.u32 	%rd317, %r214, 8;
	add.s64 	%rd318, %rd2, %rd317;
	ld.global.nc.u64 	%rd319, [%rd318];
	ld.shared.u32 	%rd320, [%r212+8];
	mad.lo.s64 	%rd321, %rd319, %rd320, %rd316;
	add.s32 	%r215, %r209, 3;
	mul.wide.u32 	%rd322, %r215, 8;
	add.s64 	%rd323, %rd2, %rd322;
	ld.global.nc.u64 	%rd324, [%rd323];
	ld.shared.u32 	%rd325, [%r212+12];
	mad.lo.s64 	%rd359, %rd324, %rd325, %rd321;
	add.s32 	%r232, %r232, 4;
$L__BB40_34:
	setp.eq.s32 	%p23, %r10, 0;
	@%p23 bra 	$L__BB40_38;
	setp.eq.s32 	%p24, %r10, 1;
	add.s32 	%r28, %r232, %r5;
	mul.wide.u32 	%rd326, %r28, 8;
	add.s64 	%rd327, %rd2, %rd326;
	ld.global.nc.u64 	%rd328, [%rd327];
	shl.b32 	%r216, %r232, 2;
	mov.u32 	%r217, shared_mem;
	add.s32 	%r29, %r217, %r216;
	ld.shared.u32 	%rd329, [%r29];
	mad.lo.s64 	%rd359, %rd328, %rd329, %rd359;
	@%p24 bra 	$L__BB40_38;
	setp.eq.s32 	%p25, %r10, 2;
	add.s32 	%r218, %r28, 1;
	mul.wide.u32 	%rd330, %r218, 8;
	add.s64 	%rd331, %rd2, %rd330;
	ld.global.nc.u64 	%rd332, [%rd331];
	ld.shared.u32 	%rd333, [%r29+4];
	mad.lo.s64 	%rd359, %rd332, %rd333, %rd359;
	@%p25 bra 	$L__BB40_38;
	add.s32 	%r219, %r28, 2;
	mul.wide.u32 	%rd334, %r219, 8;
	add.s64 	%rd335, %rd2, %rd334;
	ld.global.nc.u64 	%rd336, [%rd335];
	ld.shared.u32 	%rd337, [%r29+8];
	mad.lo.s64 	%rd359, %rd336, %rd337, %rd359;
$L__BB40_38:
	sub.s64 	%rd45, %rd340, %rd359;
	and.b64  	%rd338, %rd45, -4294967296;
	setp.ne.s64 	%p26, %rd338, 0;
	@%p26 bra 	$L__BB40_40;
	cvt.u32.u64 	%r220, %rd4;
	cvt.u32.u64 	%r221, %rd45;
	div.u32 	%r222, %r221, %r220;
	cvt.u64.u32 	%rd340, %r222;
	bra.uni 	$L__BB40_41;
$L__BB40_40:
	div.s64 	%rd340, %rd45, %rd4;
$L__BB40_41:
	ld.param.u32 	%r224, [hensel_gpu_lift_all_fused_param_7];
	bar.sync 	0;
	add.s32 	%r225, %r225, 1;
	setp.ne.s32 	%p27, %r225, %r224;
	@%p27 bra 	$L__BB40_3;
$L__BB40_42:
	ret;

}


// ===== COMPILED SASS (sm_100) =====

	.target	sm_100

	.elftype	@"ET_EXEC"


//--------------------- .note.nv.tkinfo           --------------------------
	.section	.note.nv.tkinfo,"",@"SHT_NOTE"
	.sectionflags	@"SHF_NOTE_NV_TKINFO"
	.tkinfo
        /*0018*/ 	.word	0x00000002
        /*0030*/ 	.string	""
        /*0030*/ 	.string	"ptxas"
        /*0030*/ 	.string	"Cuda compilation tools, release 13.0, V13.0.88"
        /*0030*/ 	.string	"Build cuda_13.0.r13.0/compiler.36424714_0"
        /*0030*/ 	.string	"-arch sm_100 -m 64 "



//--------------------- .note.nv.cuinfo           --------------------------
	.section	.note.nv.cuinfo,"",@"SHT_NOTE"
	.sectionflags	@"SHF_NOTE_NV_CUINFO"
        /*0018*/ 	.short	0x0002
        /*001a*/ 	.short	0x0064
        /*001c*/ 	.short	0x0082
	.zero		2


//--------------------- .nv.info                  --------------------------
	.section	.nv.info,"",@"SHT_CUDA_INFO"
	.align	4


	//----- nvinfo : EIATTR_REGCOUNT
	.align		4
        /*0000*/ 	.byte	0x04, 0x2f
        /*0002*/ 	.short	(.L_1 - .L_0)
	.align		4
.L_0:
        /*0004*/ 	.word	index@(modular_determinant)
        /*0008*/ 	.word	0x00000028


	//----- nvinfo : EIATTR_FRAME_SIZE
	.align		4
.L_1:
        /*000c*/ 	.byte	0x04, 0x11
        /*000e*/ 	.short	(.L_3 - .L_2)
	.align		4
.L_2:
        /*0010*/ 	.word	index@($__internal_44_$__cuda_sm20_rem_u64)
        /*0014*/ 	.word	0x00000000


	//----- nvinfo : EIATTR_FRAME_SIZE
	.align		4
.L_3:
        /*0018*/ 	.byte	0x04, 0x11
        /*001a*/ 	.short	(.L_5 - .L_4)
	.align		4
.L_4:
        /*001c*/ 	.word	index@(modular_determinant)
        /*0020*/ 	.word	0x00000000


	//----- nvinfo : EIATTR_REGCOUNT
	.align		4
.L_5:
        /*0024*/ 	.byte	0x04, 0x2f
        /*0026*/ 	.short	(.L_7 - .L_6)
	.align		4
.L_6:
        /*0028*/ 	.word	index@(modular_determinant_small)
        /*002c*/ 	.word	0x00000026


	//----- nvinfo : EIATTR_FRAME_SIZE
	.align		4
.L_7:
        /*0030*/ 	.byte	0x04, 0x11
        /*0032*/ 	.short	(.L_9 - .L_8)
	.align		4
.L_8:
        /*0034*/ 	.word	index@($__internal_43_$__cuda_sm20_rem_u64)
        /*0038*/ 	.word	0x00000400


	//----- nvinfo : EIATTR_FRAME_SIZE
	.align		4
.L_9:
        /*003c*/ 	.byte	0x04, 0x11
        /*003e*/ 	.short	(.L_11 - .L_10)
	.align		4
.L_10:
        /*0040*/ 	.word	index@(modular_determinant_small)
        /*0044*/ 	.word	0x00000400


	//----- nvinfo : EIATTR_REGCOUNT
	.align		4
.L_11:
        /*0048*/ 	.byte	0x04, 0x2f
        /*004a*/ 	.short	(.L_13 - .L_12)
	.align		4
.L_12:
        /*004c*/ 	.word	index@(modular_determinant_tiled)
        /*0050*/ 	.word	0x00000020


	//----- nvinfo : EIATTR_FRAME_SIZE
	.align		4
.L_13:
        /*0054*/ 	.byte	0x04, 0x11
        /*0056*/ 	.short	(.L_15 - .L_14)
	.align		4
.L_14:
        /*0058*/ 	.word	index@($__internal_42_$__cuda_sm20_rem_u64)
        /*005c*/ 	.word	0x00000000


	//----- nvinfo : EIATTR_FRAME_SIZE
	.align		4
.L_15:
        /*0060*/ 	.byte	0x04, 0x11
        /*0062*/ 	.short	(.L_17 - .L_16)
	.align		4
.L_16:
        /*0064*/ 	.word	index@(modular_determinant_tiled)
        /*0068*/ 	.word	0x00000000


	//----- nvinfo : EIATTR_REGCOUNT
	.align		4
.L_17:
        /*006c*/ 	.byte	0x04, 0x2f
        /*006e*/ 	.short	(.L_19 - .L_18)
	.align		4
.L_18:
        /*0070*/ 	.word	index@(modular_solve)
        /*0074*/ 	.word	0x00000020


	//----- nvinfo : EIATTR_FRAME_SIZE
	.align		4
.L_19:
        /*0078*/ 	.byte	0x04, 0x11
        /*007a*/ 	.short	(.L_21 - .L_20)
	.align		4
.L_20:
        /*007c*/ 	.word	index@($__internal_41_$__cuda_sm20_rem_u64)
        /*0080*/ 	.word	0x00000000


	//----- nvinfo : EIATTR_FRAME_SIZE
	.align		4
.L_21:
        /*0084*/ 	.byte	0x04, 0x11
        /*0086*/ 	.short	(.L_23 - .L_22)
	.align		4
.L_22:
        /*0088*/ 	.word	index@(modular_solve)
        /*008c*/ 	.word	0x00000000


	//----- nvinfo : EIATTR_REGCOUNT
	.align		4
.L_23:
        /*0090*/ 	.byte	0x04, 0x2f
        /*0092*/ 	.short	(.L_25 - .L_24)
	.align		4
.L_24:
        /*0094*/ 	.word	index@(modular_solve_multi_rhs)
        /*0098*/ 	.word	0x00000020


	//----- nvinfo : EIATTR_FRAME_SIZE
	.align		4
.L_25:
        /*009c*/ 	.byte	0x04, 0x11
        /*009e*/ 	.short	(.L_27 - .L_26)
	.align		4
.L_26:
        /*00a0*/ 	.word	index@($__internal_40_$__cuda_sm20_rem_u64)
        /*00a4*/ 	.word	0x00000000


	//----- nvinfo : EIATTR_FRAME_SIZE
	.align		4
.L_27:
        /*00a8*/ 	.byte	0x04, 0x11
        /*00aa*/ 	.short	(.L_29 - .L_28)
	.align		4
.L_28:
        /*00ac*/ 	.word	index@(modular_solve_multi_rhs)
        /*00b0*/ 	.word	0x00000000


	//----- nvinfo : EIATTR_REGCOUNT
	.align		4
.L_29:
        /*00b4*/ 	.byte	0x04, 0x2f
        /*00b6*/ 	.short	(.L_31 - .L_30)
	.align		4
.L_30:
        /*00b8*/ 	.word	index@(modular_solve_multi_rhs_tiled)
        /*00bc*/ 	.word	0x00000028


	//----- nvinfo : EIATTR_FRAME_SIZE
	.align		4
.L_31:
        /*00c0*/ 	.byte	0x04, 0x11
        /*00c2*/ 	.short	(.L_33 - .L_32)
	.align		4
.L_32:
        /*00c4*/ 	.word	index@($__internal_39_$__cuda_sm20_rem_u64)
        /*00c8*/ 	.word	0x00000000


	//----- nvinfo : EIATTR_FRAME_SIZE
	.align		4
.L_33:
        /*00cc*/ 	.byte	0x04, 0x11
        /*00ce*/ 	.short	(.L_35 - .L_34)
	.align		4
.L_34:
        /*00d0*/ 	.word	index@(modular_solve_multi_rhs_tiled)
        /*00d4*/ 	.word	0x00000000


	//----- nvinfo : EIATTR_REGCOUNT
	.align		4
.L_35:
        /*00d8*/ 	.byte	0x04, 0x2f
        /*00da*/ 	.short	(.L_37 - .L_36)
	.align		4
.L_36:
        /*00dc*/ 	.word	index@(sparse_matvec_csr)
        /*00e0*/ 	.word	0x00000020


	//----- nvinfo : EIATTR_FRAME_SIZE
	.align		4
.L_37:
        /*00e4*/ 	.byte	0x04, 0x11
        /*00e6*/ 	.short	(.L_39 - .L_38)
	.align		4
.L_38:
        /*00e8*/ 	.word	index@($__internal_38_$__cuda_sm20_rem_u64)
        /*00ec*/ 	.word	0x00000000


	//----- nvinfo : EIATTR_FRAME_SIZE
	.align		4
.L_39:
        /*00f0*/ 	.byte	0x04, 0x11
        /*00f2*/ 	.short	(.L_41 - .L_40)
	.align		4
.L_40:
        /*00f4*/ 	.word	index@(sparse_matvec_csr)
        /*00f8*/ 	.word	0x00000000


	//----- nvinfo : EIATTR_REGCOUNT
	.align		4
.L_41:
        /*00fc*/ 	.byte	0x04, 0x2f
        /*00fe*/ 	.short	(.L_43 - .L_42)
	.align		4
.L_42:
        /*0100*/ 	.word	index@(sparse_matvec_csr_single)
        /*0104*/ 	.word	0x00000020


	//----- nvinfo : EIATTR_FRAME_SIZE
	.align		4
.L_43:
        /*0108*/ 	.byte	0x04, 0x11
        /*010a*/ 	.short	(.L_45 - .L_44)
	.align		4
.L_44:
        /*010c*/ 	.word	index@($__internal_37_$__cuda_sm20_rem_u64)
        /*0110*/ 	.word	0x00000000


	//----- nvinfo : EIATTR_FRAME_SIZE
	.align		4
.L_45:
        /*0114*/ 	.byte	0x04, 0x11
        /*0116*/ 	.short	(.L_47 - .L_46)
	.align		4
.L_46:
        /*0118*/ 	.word	index@(sparse_matvec_csr_single)
        /*011c*/ 	.word	0x00000000


	//----- nvinfo : EIATTR_REGCOUNT
	.align		4
.L_47:
        /*0120*/ 	.byte	0x04, 0x2f
        /*0122*/ 	.short	(.L_49 - .L_48)
	.align		4
.L_48:
        /*0124*/ 	.word	index@(crt_garner_step)
        /*0128*/ 	.word	0x00000014


	//----- nvinfo : EIATTR_FRAME_SIZE
	.align		4
.L_49:
        /*012c*/ 	.byte	0x04, 0x11
        /*012e*/ 	.short	(.L_51 - .L_50)
	.align		4
.L_50:
        /*0130*/ 	.word	index@($__internal_36_$__cuda_sm20_rem_u64)
        /*0134*/ 	.word	0x00000000


	//----- nvinfo : EIATTR_FRAME_SIZE
	.align		4
.L_51:
        /*0138*/ 	.byte	0x04, 0x11
        /*013a*/ 	.short	(.L_53 - .L_52)
	.align		4
.L_52:
        /*013c*/ 	.word	index@(crt_garner_step)
        /*0140*/ 	.word	0x00000000


	//----- nvinfo : EIATTR_REGCOUNT
	.align		4
.L_53:
        /*0144*/ 	.byte	0x04, 0x2f
        /*0146*/ 	.short	(.L_55 - .L_54)
	.align		4
.L_54:
        /*0148*/ 	.word	index@(bigint_mod_prime)
        /*014c*/ 	.word	0x00000018


	//----- nvinfo : EIATTR_FRAME_SIZE
	.align		4
.L_55:
        /*0150*/ 	.byte	0x04, 0x11
        /*0152*/ 	.short	(.L_57 - .L_56)
	.align		4
.L_56:
        /*0154*/ 	.word	index@($__internal_35_$__cuda_sm20_rem_u64)
        /*0158*/ 	.word	0x00000000


	//----- nvinfo : EIATTR_FRAME_SIZE
	.align		4
.L_57:
        /*015c*/ 	.byte	0x04, 0x11
        /*015e*/ 	.short	(.L_59 - .L_58)
	.align		4
.L_58:
        /*0160*/ 	.word	index@(bigint_mod_prime)
        /*0164*/ 	.word	0x00000000


	//----- nvinfo : EIATTR_REGCOUNT
	.align		4
.L_59:
        /*0168*/ 	.byte	0x04, 0x2f
        /*016a*/ 	.short	(.L_61 - .L_60)
	.align		4
.L_60:
        /*016c*/ 	.word	index@(bigint_compare_half)
        /*0170*/ 	.word	0x0000000e


	//----- nvinfo : EIATTR_FRAME_SIZE
	.align		4
.L_61:
        /*0174*/ 	.byte	0x04, 0x11
        /*0176*/ 	.short	(.L_63 - .L_62)
	.align		4
.L_62:
        /*0178*/ 	.word	index@(bigint_compare_half)
        /*017c*/ 	.word	0x00000000


	//----- nvinfo : EIATTR_REGCOUNT
	.align		4
.L_63:
        /*0180*/ 	.byte	0x04, 0x2f
        /*0182*/ 	.short	(.L_65 - .L_64)
	.align		4
.L_64:
        /*0184*/ 	.word	index@(crt_reconstruct_full)
        /*0188*/ 	.word	0x00000028


	//----- nvinfo : EIATTR_FRAME_SIZE
	.align		4
.L_65:
        /*018c*/ 	.byte	0x04, 0x11
        /*018e*/ 	.short	(.L_67 - .L_66)
	.align		4
.L_66:
        /*0190*/ 	.word	index@($__internal_34_$__cuda_sm20_rem_u64)
        /*0194*/ 	.word	0x00000000


	//----- nvinfo : EIATTR_FRAME_SIZE
	.align		4
.L_67:
        /*0198*/ 	.byte	0x04, 0x11
        /*019a*/ 	.short	(.L_69 - .L_68)
	.align		4
.L_68:
        /*019c*/ 	.word	index@(crt_reconstruct_full)
        /*01a0*/ 	.word	0x00000000


	//----- nvinfo : EIATTR_REGCOUNT
	.align		4
.L_69:
        /*01a4*/ 	.byte	0x04, 0x2f
        /*01a6*/ 	.short	(.L_71 - .L_70)
	.align		4
.L_70:
        /*01a8*/ 	.word	index@(crt_to_signed)
        /*01ac*/ 	.word	0x00000020


	//----- nvinfo : EIATTR_FRAME_SIZE
	.align		4
.L_71:
        /*01b0*/ 	.byte	0x04, 0x11
        /*01b2*/ 	.short	(.L_73 - .L_72)
	.align		4
.L_72:
        /*01b4*/ 	.word	index@(crt_to_signed)
        /*01b8*/ 	.word	0x00000000


	//----- nvinfo : EIATTR_REGCOUNT
	.align		4
.L_73:
        /*01bc*/ 	.byte	0x04, 0x2f
        /*01be*/ 	.short	(.L_75 - .L_74)
	.align		4
.L_74:
        /*01c0*/ 	.word	index@(batch_gram_matrix)
        /*01c4*/ 	.word	0x00000020


	//----- nvinfo : EIATTR_FRAME_SIZE
	.align		4
.L_75:
        /*01c8*/ 	.byte	0x04, 0x11
        /*01ca*/ 	.short	(.L_77 - .L_76)
	.align		4
.L_76:
        /*01cc*/ 	.word	index@($__internal_33_$__cuda_sm20_rem_u64)
        /*01d0*/ 	.word	0x00000000


	//----- nvinfo : EIATTR_FRAME_SIZE
	.align		4
.L_77:
        /*01d4*/ 	.byte	0x04, 0x11
        /*01d6*/ 	.short	(.L_79 - .L_78)
	.align		4
.L_78:
        /*01d8*/ 	.word	index@(batch_gram_matrix)
        /*01dc*/ 	.word	0x00000000


	//----- nvinfo : EIATTR_REGCOUNT
	.align		4
.L_79:
        /*01e0*/ 	.byte	0x04, 0x2f
        /*01e2*/ 	.short	(.L_81 - .L_80)
	.align		4
.L_80:
        /*01e4*/ 	.word	index@(batch_inner_product_gs)
        /*01e8*/ 	.word	0x0000001f


	//----- nvinfo : EIATTR_FRAME_SIZE
	.align		4
.L_81:
        /*01ec*/ 	.byte	0x04, 0x11
        /*01ee*/ 	.short	(.L_83 - .L_82)
	.align		4
.L_82:
        /*01f0*/ 	.word	index@($__internal_32_$__cuda_sm20_rem_u64)
        /*01f4*/ 	.word	0x00000000


	//----- nvinfo : EIATTR_FRAME_SIZE
	.align		4
.L_83:
        /*01f8*/ 	.byte	0x04, 0x11
        /*01fa*/ 	.short	(.L_85 - .L_84)
	.align		4
.L_84:
        /*01fc*/ 	.word	index@(batch_inner_product_gs)
        /*0200*/ 	.word	0x00000000


	//----- nvinfo : EIATTR_REGCOUNT
	.align		4
.L_85:
        /*0204*/ 	.byte	0x04, 0x2f
        /*0206*/ 	.short	(.L_87 - .L_86)
	.align		4
.L_86:
        /*0208*/ 	.word	index@(batch_size_reduce)
        /*020c*/ 	.word	0x00000014


	//----- nvinfo : EIATTR_FRAME_SIZE
	.align		4
.L_87:
        /*0210*/ 	.byte	0x04, 0x11
        /*0212*/ 	.short	(.L_89 - .L_88)
	.align		4
.L_88:
        /*0214*/ 	.word	index@($__internal_31_$__cuda_sm20_rem_u64)
        /*0218*/ 	.word	0x00000000


	//----- nvinfo : EIATTR_FRAME_SIZE
	.align		4
.L_89:
        /*021c*/ 	.byte	0x04, 0x11
        /*021e*/ 	.short	(.L_91 - .L_90)
	.align		4
.L_90:
        /*0220*/ 	.word	index@(batch_size_reduce)
        /*0224*/ 	.word	0x00000000


	//----- nvinfo : EIATTR_REGCOUNT
	.align		4
.L_91:
        /*0228*/ 	.byte	0x04, 0x2f
        /*022a*/ 	.short	(.L_93 - .L_92)
	.align		4
.L_92:
        /*022c*/ 	.word	index@(batch_swap_vectors)
        /*0230*/ 	.word	0x0000000c


	//----- nvinfo : EIATTR_FRAME_SIZE
	.align		4
.L_93:
        /*0234*/ 	.byte	0x04, 0x11
        /*0236*/ 	.short	(.L_95 - .L_94)
	.align		4
.L_94:
        /*0238*/ 	.word	index@(batch_swap_vectors)
        /*023c*/ 	.word	0x00000000


	//----- nvinfo : EIATTR_REGCOUNT
	.align		4
.L_95:
        /*0240*/ 	.byte	0x04, 0x2f
        /*0242*/ 	.short	(.L_97 - .L_96)
	.align		4
.L_96:
        /*0244*/ 	.word	index@(batch_squared_norms)
        /*0248*/ 	.word	0x0000001a


	//----- nvinfo : EIATTR_FRAME_SIZE
	.align		4
.L_97:
        /*024c*/ 	.byte	0x04, 0x11
        /*024e*/ 	.short	(.L_99 - .L_98)
	.align		4
.L_98:
        /*0250*/ 	.word	index@($__internal_30_$__cuda_sm20_rem_u64)
        /*0254*/ 	.word	0x00000000


	//----- nvinfo : EIATTR_FRAME_SIZE
	.align		4
.L_99:
        /*0258*/ 	.byte	0x04, 0x11
        /*025a*/ 	.short	(.L_101 - .L_100)
	.align		4
.L_100:
        /*025c*/ 	.word	index@(batch_squared_norms)
        /*0260*/ 	.word	0x00000000


	//----- nvinfo : EIATTR_REGCOUNT
	.align		4
.L_101:
        /*0264*/ 	.byte	0x04, 0x2f
        /*0266*/ 	.short	(.L_103 - .L_102)
	.align		4
.L_102:
        /*0268*/ 	.word	index@(gram_schmidt_step)
        /*026c*/ 	.word	0x00000028


	//----- nvinfo : EIATTR_FRAME_SIZE
	.align		4
.L_103:
        /*0270*/ 	.byte	0x04, 0x11
        /*0272*/ 	.short	(.L_105 - .L_104)
	.align		4
.L_104:
        /*0274*/ 	.word	index@($__internal_29_$__cuda_sm20_rem_u64)
        /*0278*/ 	.word	0x00000000


	//----- nvinfo : EIATTR_FRAME_SIZE
	.align		4
.L_105:
        /*027c*/ 	.byte	0x04, 0x11
        /*027e*/ 	.short	(.L_107 - .L_106)
	.align		4
.L_106:
        /*0280*/ 	.word	index@(gram_schmidt_step)
        /*0284*/ 	.word	0x00000000


	//----- nvinfo : EIATTR_REGCOUNT
	.align		4
.L_107:
        /*0288*/ 	.byte	0x04, 0x2f
        /*028a*/ 	.short	(.L_109 - .L_108)
	.align		4
.L_108:
        /*028c*/ 	.word	index@(modular_solve_multi_rhs_64)
        /*0290*/ 	.word	0x00000038


	//----- nvinfo : EIATTR_FRAME_SIZE
	.align		4
.L_109:
        /*0294*/ 	.byte	0x04, 0x11
        /*0296*/ 	.short	(.L_111 - .L_110)
	.align		4
.L_110:
        /*0298*/ 	.word	index@($__internal_28_$__cuda_sm20_rem_u64)
        /*029c*/ 	.word	0x00000000


	//----- nvinfo : EIATTR_FRAME_SIZE
	.align		4
.L_111:
        /*02a0*/ 	.byte	0x04, 0x11
        /*02a2*/ 	.short	(.L_113 - .L_112)
	.align		4
.L_112:
        /*02a4*/ 	.word	index@($modular_solve_multi_rhs_64$_Z6mod1289uint128_tm)
        /*02a8*/ 	.word	0x00000000


	//----- nvinfo : EIATTR_FRAME_SIZE
	.align		4
.L_113:
        /*02ac*/ 	.byte	0x04, 0x11
        /*02ae*/ 	.short	(.L_115 - .L_114)
	.align		4
.L_114:
        /*02b0*/ 	.word	index@(modular_solve_multi_rhs_64)
        /*02b4*/ 	.word	0x00000000


	//----- nvinfo : EIATTR_REGCOUNT
	.align		4
.L_115:
        /*02b8*/ 	.byte	0x04, 0x2f
        /*02ba*/ 	.short	(.L_117 - .L_116)
	.align		4
.L_116:
        /*02bc*/ 	.word	index@(modular_solve_multi_rhs_tiled_64)
        /*02c0*/ 	.word	0x00000028


	//----- nvinfo : EIATTR_FRAME_SIZE
	.align		4
.L_117:
        /*02c4*/ 	.byte	0x04, 0x11
        /*02c6*/ 	.short	(.L_119 - .L_118)
	.align		4
.L_118:
        /*02c8*/ 	.word	index@($__internal_27_$__cuda_sm20_rem_u64)
        /*02cc*/ 	.word	0x00000000


	//----- nvinfo : EIATTR_FRAME_SIZE
	.align		4
.L_119:
        /*02d0*/ 	.byte	0x04, 0x11
        /*02d2*/ 	.short	(.L_121 - .L_120)
	.align		4
.L_120:
        /*02d4*/ 	.word	index@($modular_solve_multi_rhs_tiled_64$_Z6mod1289uint128_tm)
        /*02d8*/ 	.word	0x00000000


	//----- nvinfo : EIATTR_FRAME_SIZE
	.align		4
.L_121:
        /*02dc*/ 	.byte	0x04, 0x11
        /*02de*/ 	.short	(.L_123 - .L_122)
	.align		4
.L_122:
        /*02e0*/ 	.word	index@(modular_solve_multi_rhs_tiled_64)
        /*02e4*/ 	.word	0x00000000


	//----- nvinfo : EIATTR_REGCOUNT
	.align		4
.L_123:
        /*02e8*/ 	.byte	0x04, 0x2f
        /*02ea*/ 	.short	(.L_125 - .L_124)
	.align		4
.L_124:
        /*02ec*/ 	.word	index@(crt_reconstruct_full_64)
        /*02f0*/ 	.word	0x00000032


	//----- nvinfo : EIATTR_FRAME_SIZE
	.align		4
.L_125:
        /*02f4*/ 	.byte	0x04, 0x11
        /*02f6*/ 	.short	(.L_127 - .L_126)
	.align		4
.L_126:
        /*02f8*/ 	.word	index@($__internal_26_$__cuda_sm20_rem_u64)
        /*02fc*/ 	.word	0x00000000


	//----- nvinfo : EIATTR_FRAME_SIZE
	.align		4
.L_127:
        /*0300*/ 	.byte	0x04, 0x11
        /*0302*/ 	.short	(.L_129 - .L_128)
	.align		4
.L_128:
        /*0304*/ 	.word	index@($crt_reconstruct_full_64$_Z6mod1289uint128_tm)
        /*0308*/ 	.word	0x00000000


	//----- nvinfo : EIATTR_FRAME_SIZE
	.align		4
.L_129:
        /*030c*/ 	.byte	0x04, 0x11
        /*030e*/ 	.short	(.L_131 - .L_130)
	.align		4
.L_130:
        /*0310*/ 	.word	index@(crt_reconstruct_full_64)
        /*0314*/ 	.word	0x00000000


	//----- nvinfo : EIATTR_REGCOUNT
	.align		4
.L_131:
        /*0318*/ 	.byte	0x04, 0x2f
        /*031a*/ 	.short	(.L_133 - .L_132)
	.align		4
.L_132:
        /*031c*/ 	.word	index@(crt_to_signed_64)
        /*0320*/ 	.word	0x00000020


	//----- nvinfo : EIATTR_FRAME_SIZE
	.align		4
.L_133:
        /*0324*/ 	.byte	0x04, 0x11
        /*0326*/ 	.short	(.L_135 - .L_134)
	.align		4
.L_134:
        /*0328*/ 	.word	index@(crt_to_signed_64)
        /*032c*/ 	.word	0x00000000


	//----- nvinfo : EIATTR_REGCOUNT
	.align		4
.L_135:
        /*0330*/ 	.byte	0x04, 0x2f
        /*0332*/ 	.short	(.L_137 - .L_136)
	.align		4
.L_136:
        /*0334*/ 	.word	index@(check_lovasz_condition)
        /*0338*/ 	.word	0x0000001c


	//----- nvinfo : EIATTR_FRAME_SIZE
	.align		4
.L_137:
        /*033c*/ 	.byte	0x04, 0x11
        /*033e*/ 	.short	(.L_139 - .L_138)
	.align		4
.L_138:
        /*0340*/ 	.word	index@($__internal_25_$__cuda_sm20_rem_u64)
        /*0344*/ 	.word	0x00000000


	//----- nvinfo : EIATTR_FRAME_SIZE
	.align		4
.L_139:
        /*0348*/ 	.byte	0x04, 0x11
        /*034a*/ 	.short	(.L_141 - .L_140)
	.align		4
.L_140:
        /*034c*/ 	.word	index@(check_lovasz_condition)
        /*0350*/ 	.word	0x00000000


	//----- nvinfo : EIATTR_REGCOUNT
	.align		4
.L_141:
        /*0354*/ 	.byte	0x04, 0x2f
        /*0356*/ 	.short	(.L_143 - .L_142)
	.align		4
.L_142:
        /*0358*/ 	.word	index@(hensel_matrix_inverse)
        /*035c*/ 	.word	0x00000020


	//----- nvinfo : EIATTR_FRAME_SIZE
	.align		4
.L_143:
        /*0360*/ 	.byte	0x04, 0x11
        /*0362*/ 	.short	(.L_145 - .L_144)
	.align		4
.L_144:
        /*0364*/ 	.word	index@($__internal_24_$__cuda_sm20_rem_u64)
        /*0368*/ 	.word	0x00000000


	//----- nvinfo : EIATTR_FRAME_SIZE
	.align		4
.L_145:
        /*036c*/ 	.byte	0x04, 0x11
        /*036e*/ 	.short	(.L_147 - .L_146)
	.align		4
.L_146:
        /*0370*/ 	.word	index@(hensel_matrix_inverse)
        /*0374*/ 	.word	0x00000000


	//----- nvinfo : EIATTR_REGCOUNT
	.align		4
.L_147:
        /*0378*/ 	.byte	0x04, 0x2f
        /*037a*/ 	.short	(.L_149 - .L_148)
	.align		4
.L_148:
        /*037c*/ 	.word	index@(hensel_batch_matrix_inverse)
        /*0380*/ 	.word	0x00000020


	//----- nvinfo : EIATTR_FRAME_SIZE
	.align		4
.L_149:
        /*0384*/ 	.byte	0x04, 0x11
        /*0386*/ 	.short	(.L_151 - .L_150)
	.align		4
.L_150:
        /*0388*/ 	.word	index@($__internal_23_$__cuda_sm20_rem_u64)
        /*038c*/ 	.word	0x00000000


	//----- nvinfo : EIATTR_FRAME_SIZE
	.align		4
.L_151:
        /*0390*/ 	.byte	0x04, 0x11
        /*0392*/ 	.short	(.L_153 - .L_152)
	.align		4
.L_152:
        /*0394*/ 	.word	index@(hensel_batch_matrix_inverse)
        /*0398*/ 	.word	0x00000000


	//----- nvinfo : EIATTR_REGCOUNT
	.align		4
.L_153:
        /*039c*/ 	.byte	0x04, 0x2f
        /*039e*/ 	.short	(.L_155 - .L_154)
	.align		4
.L_154:
        /*03a0*/ 	.word	index@(hensel_matvec)
        /*03a4*/ 	.word	0x0000001c


	//----- nvinfo : EIATTR_FRAME_SIZE
	.align		4
.L_155:
        /*03a8*/ 	.byte	0x04, 0x11
        /*03aa*/ 	.short	(.L_157 - .L_156)
	.align		4
.L_156:
        /*03ac*/ 	.word	index@($__internal_22_$__cuda_sm20_rem_u64)
        /*03b0*/ 	.word	0x00000000


	//----- nvinfo : EIATTR_FRAME_SIZE
	.align		4
.L_157:
        /*03b4*/ 	.byte	0x04, 0x11
        /*03b6*/ 	.short	(.L_159 - .L_158)
	.align		4
.L_158:
        /*03b8*/ 	.word	index@(hensel_matvec)
        /*03bc*/ 	.word	0x00000000


	//----- nvinfo : EIATTR_REGCOUNT
	.align		4
.L_159:
        /*03c0*/ 	.byte	0x04, 0x2f
        /*03c2*/ 	.short	(.L_161 - .L_160)
	.align		4
.L_160:
        /*03c4*/ 	.word	index@(hensel_initial_solve)
        /*03c8*/ 	.word	0x0000001c


	//----- nvinfo : EIATTR_FRAME_SIZE
	.align		4
.L_161:
        /*03cc*/ 	.byte	0x04, 0x11
        /*03ce*/ 	.short	(.L_163 - .L_162)
	.align		4
.L_162:
        /*03d0*/ 	.word	index@($__internal_21_$__cuda_sm20_rem_u64)
        /*03d4*/ 	.word	0x00000000


	//----- nvinfo : EIATTR_FRAME_SIZE
	.align		4
.L_163:
        /*03d8*/ 	.byte	0x04, 0x11
        /*03da*/ 	.short	(.L_165 - .L_164)
	.align		4
.L_164:
        /*03dc*/ 	.word	index@(hensel_initial_solve)
        /*03e0*/ 	.word	0x00000000


	//----- nvinfo : EIATTR_REGCOUNT
	.align		4
.L_165:
        /*03e4*/ 	.byte	0x04, 0x2f
        /*03e6*/ 	.short	(.L_167 - .L_166)
	.align		4
.L_166:
        /*03e8*/ 	.word	index@(hensel_lift_iteration)
        /*03ec*/ 	.word	0x00000028


	//----- nvinfo : EIATTR_FRAME_SIZE
	.align		4
.L_167:
        /*03f0*/ 	.byte	0x04, 0x11
        /*03f2*/ 	.short	(.L_169 - .L_168)
	.align		4
.L_168:
        /*03f4*/ 	.word	index@($__internal_20_$__cuda_sm20_rem_u64)
        /*03f8*/ 	.word	0x00000000


	//----- nvinfo : EIATTR_FRAME_SIZE
	.align		4
.L_169:
        /*03fc*/ 	.byte	0x04, 0x11
        /*03fe*/ 	.short	(.L_171 - .L_170)
	.align		4
.L_170:
        /*0400*/ 	.word	index@($__internal_19_$__cuda_sm20_rem_s64)
        /*0404*/ 	.word	0x00000000


	//----- nvinfo : EIATTR_FRAME_SIZE
	.align		4
.L_171:
        /*0408*/ 	.byte	0x04, 0x11
        /*040a*/ 	.short	(.L_173 - .L_172)
	.align		4
.L_172:
        /*040c*/ 	.word	index@($__internal_18_$__cuda_sm20_div_s64)
        /*0410*/ 	.word	0x00000000


	//----- nvinfo : EIATTR_FRAME_SIZE
	.align		4
.L_173:
        /*0414*/ 	.byte	0x04, 0x11
        /*0416*/ 	.short	(.L_175 - .L_174)
	.align		4
.L_174:
        /*0418*/ 	.word	index@(hensel_lift_iteration)
        /*041c*/ 	.word	0x00000000


	//----- nvinfo : EIATTR_REGCOUNT
	.align		4
.L_175:
        /*0420*/ 	.byte	0x04, 0x2f
        /*0422*/ 	.short	(.L_177 - .L_176)
	.align		4
.L_176:
        /*0424*/ 	.word	index@(hensel_lift_simple)
        /*0428*/ 	.word	0x00000016


	//----- nvinfo : EIATTR_FRAME_SIZE
	.align		4
.L_177:
        /*042c*/ 	.byte	0x04, 0x11
        /*042e*/ 	.short	(.L_179 - .L_178)
	.align		4
.L_178:
        /*0430*/ 	.word	index@($__internal_17_$__cuda_sm20_rem_u64)
        /*0434*/ 	.word	0x00000000


	//----- nvinfo : EIATTR_FRAME_SIZE
	.align		4
.L_179:
        /*0438*/ 	.byte	0x04, 0x11
        /*043a*/ 	.short	(.L_181 - .L_180)
	.align		4
.L_180:
        /*043c*/ 	.word	index@($__internal_16_$__cuda_sm20_rem_s64)
        /*0440*/ 	.word	0x00000000


	//----- nvinfo : EIATTR_FRAME_SIZE
	.align		4
.L_181:
        /*0444*/ 	.byte	0x04, 0x11
        /*0446*/ 	.short	(.L_183 - .L_182)
	.align		4
.L_182:
        /*0448*/ 	.word	index@($__internal_15_$__cuda_sm20_div_s64)
        /*044c*/ 	.word	0x00000000


	//----- nvinfo : EIATTR_FRAME_SIZE
	.align		4
.L_183:
        /*0450*/ 	.byte	0x04, 0x11
        /*0452*/ 	.short	(.L_185 - .L_184)
	.align		4
.L_184:
        /*0454*/ 	.word	index@(hensel_lift_simple)
        /*0458*/ 	.word	0x00000000


	//----- nvinfo : EIATTR_REGCOUNT
	.align		4
.L_185:
        /*045c*/ 	.byte	0x04, 0x2f
        /*045e*/ 	.short	(.L_187 - .L_186)
	.align		4
.L_186:
        /*0460*/ 	.word	index@(hensel_solve_full)
        /*0464*/ 	.word	0x00000004


	//----- nvinfo : EIATTR_FRAME_SIZE
	.align		4
.L_187:
        /*0468*/ 	.byte	0x04, 0x11
        /*046a*/ 	.short	(.L_189 - .L_188)
	.align		4
.L_188:
        /*046c*/ 	.word	index@(hensel_solve_full)
        /*0470*/ 	.word	0x00000000


	//----- nvinfo : EIATTR_REGCOUNT
	.align		4
.L_189:
        /*0474*/ 	.byte	0x04, 0x2f
        /*0476*/ 	.short	(.L_191 - .L_190)
	.align		4
.L_190:
        /*0478*/ 	.word	index@(hensel_gpu_init_defect)
        /*047c*/ 	.word	0x0000000a


	//----- nvinfo : EIATTR_FRAME_SIZE
	.align		4
.L_191:
        /*0480*/ 	.byte	0x04, 0x11
        /*0482*/ 	.short	(.L_193 - .L_192)
	.align		4
.L_192:
        /*0484*/ 	.word	index@(hensel_gpu_init_defect)
        /*0488*/ 	.word	0x00000000


	//----- nvinfo : EIATTR_REGCOUNT
	.align		4
.L_193:
        /*048c*/ 	.byte	0x04, 0x2f
        /*048e*/ 	.short	(.L_195 - .L_194)
	.align		4
.L_194:
        /*0490*/ 	.word	index@(hensel_gpu_compute_digit)
        /*0494*/ 	.word	0x00000026


	//----- nvinfo : EIATTR_FRAME_SIZE
	.align		4
.L_195:
        /*0498*/ 	.byte	0x04, 0x11
        /*049a*/ 	.short	(.L_197 - .L_196)
	.align		4
.L_196:
        /*049c*/ 	.word	index@($__internal_14_$__cuda_sm20_rem_u64)
        /*04a0*/ 	.word	0x00000000


	//----- nvinfo : EIATTR_FRAME_SIZE
	.align		4
.L_197:
        /*04a4*/ 	.byte	0x04, 0x11
        /*04a6*/ 	.short	(.L_199 - .L_198)
	.align		4
.L_198:
        /*04a8*/ 	.word	index@($__internal_13_$__cuda_sm20_rem_s64)
        /*04ac*/ 	.word	0x00000000


	//----- nvinfo : EIATTR_FRAME_SIZE
	.align		4
.L_199:
        /*04b0*/ 	.byte	0x04, 0x11
        /*04b2*/ 	.short	(.L_201 - .L_200)
	.align		4
.L_200:
        /*04b4*/ 	.word	index@(hensel_gpu_compute_digit)
        /*04b8*/ 	.word	0x00000000


	//----- nvinfo : EIATTR_REGCOUNT
	.align		4
.L_201:
        /*04bc*/ 	.byte	0x04, 0x2f
        /*04be*/ 	.short	(.L_203 - .L_202)
	.align		4
.L_202:
        /*04c0*/ 	.word	index@(hensel_gpu_update_defect)
        /*04c4*/ 	.word	0x00000020


	//----- nvinfo : EIATTR_FRAME_SIZE
	.align		4
.L_203:
        /*04c8*/ 	.byte	0x04, 0x11
        /*04ca*/ 	.short	(.L_205 - .L_204)
	.align		4
.L_204:
        /*04cc*/ 	.word	index@($__internal_12_$__cuda_sm20_div_s64)
        /*04d0*/ 	.word	0x00000000


	//----- nvinfo : EIATTR_FRAME_SIZE
	.align		4
.L_205:
        /*04d4*/ 	.byte	0x04, 0x11
        /*04d6*/ 	.short	(.L_207 - .L_206)
	.align		4
.L_206:
        /*04d8*/ 	.word	index@(hensel_gpu_update_defect)
        /*04dc*/ 	.word	0x00000000


	//----- nvinfo : EIATTR_REGCOUNT
	.align		4
.L_207:
        /*04e0*/ 	.byte	0x04, 0x2f
        /*04e2*/ 	.short	(.L_209 - .L_208)
	.align		4
.L_208:
        /*04e4*/ 	.word	index@(hensel_gpu_compute_digit_tiled)
        /*04e8*/ 	.word	0x0000001c


	//----- nvinfo : EIATTR_FRAME_SIZE
	.align		4
.L_209:
        /*04ec*/ 	.byte	0x04, 0x11
        /*04ee*/ 	.short	(.L_211 - .L_210)
	.align		4
.L_210:
        /*04f0*/ 	.word	index@($__internal_11_$__cuda_sm20_rem_u64)
        /*04f4*/ 	.word	0x00000000


	//----- nvinfo : EIATTR_FRAME_SIZE
	.align		4
.L_211:
        /*04f8*/ 	.byte	0x04, 0x11
        /*04fa*/ 	.short	(.L_213 - .L_212)
	.align		4
.L_212:
        /*04fc*/ 	.word	index@($__internal_10_$__cuda_sm20_rem_s64)
        /*0500*/ 	.word	0x00000000


	//----- nvinfo : EIATTR_FRAME_SIZE
	.align		4
.L_213:
        /*0504*/ 	.byte	0x04, 0x11
        /*0506*/ 	.short	(.L_215 - .L_214)
	.align		4
.L_214:
        /*0508*/ 	.word	index@(hensel_gpu_compute_digit_tiled)
        /*050c*/ 	.word	0x00000000


	//----- nvinfo : EIATTR_REGCOUNT
	.align		4
.L_215:
        /*0510*/ 	.byte	0x04, 0x2f
        /*0512*/ 	.short	(.L_217 - .L_216)
	.align		4
.L_216:
        /*0514*/ 	.word	index@(hensel_gpu_update_defect_tiled)
        /*0518*/ 	.word	0x00000015


	//----- nvinfo : EIATTR_FRAME_SIZE
	.align		4
.L_217:
        /*051c*/ 	.byte	0x04, 0x11
        /*051e*/ 	.short	(.L_219 - .L_218)
	.align		4
.L_218:
        /*0520*/ 	.word	index@($__internal_9_$__cuda_sm20_div_s64)
        /*0524*/ 	.word	0x00000000


	//----- nvinfo : EIATTR_FRAME_SIZE
	.align		4
.L_219:
        /*0528*/ 	.byte	0x04, 0x11
        /*052a*/ 	.short	(.L_221 - .L_220)
	.align		4
.L_220:
        /*052c*/ 	.word	index@(hensel_gpu_update_defect_tiled)
        /*0530*/ 	.word	0x00000000


	//----- nvinfo : EIATTR_REGCOUNT
	.align		4
.L_221:
        /*0534*/ 	.byte	0x04, 0x2f
        /*0536*/ 	.short	(.L_223 - .L_222)
	.align		4
.L_222:
        /*0538*/ 	.word	index@(hensel_gpu_lift_step)
        /*053c*/ 	.word	0x00000022


	//----- nvinfo : EIATTR_FRAME_SIZE
	.align		4
.L_223:
        /*0540*/ 	.byte	0x04, 0x11
        /*0542*/ 	.short	(.L_225 - .L_224)
	.align		4
.L_224:
        /*0544*/ 	.word	index@($__internal_8_$__cuda_sm20_rem_u64)
        /*0548*/ 	.word	0x00000000


	//----- nvinfo : EIATTR_FRAME_SIZE
	.align		4
.L_225:
        /*054c*/ 	.byte	0x04, 0x11
        /*054e*/ 	.short	(.L_227 - .L_226)
	.align		4
.L_226:
        /*0550*/ 	.word	index@($__internal_7_$__cuda_sm20_rem_s64)
        /*0554*/ 	.word	0x00000000


	//----- nvinfo : EIATTR_FRAME_SIZE
	.align		4
.L_227:
        /*0558*/ 	.byte	0x04, 0x11
        /*055a*/ 	.short	(.L_229 - .L_228)
	.align		4
.L_228:
        /*055c*/ 	.word	index@($__internal_6_$__cuda_sm20_div_s64)
        /*0560*/ 	.word	0x00000000


	//----- nvinfo : EIATTR_FRAME_SIZE
	.align		4
.L_229:
        /*0564*/ 	.byte	0x04, 0x11
        /*0566*/ 	.short	(.L_231 - .L_230)
	.align		4
.L_230:
        /*0568*/ 	.word	index@(hensel_gpu_lift_step)
        /*056c*/ 	.word	0x00000000


	//----- nvinfo : EIATTR_REGCOUNT
	.align		4
.L_231:
        /*0570*/ 	.byte	0x04, 0x2f
        /*0572*/ 	.short	(.L_233 - .L_232)
	.align		4
.L_232:
        /*0574*/ 	.word	index@(hensel_gpu_compute_digit_offset)
        /*0578*/ 	.word	0x00000026


	//----- nvinfo : EIATTR_FRAME_SIZE
	.align		4
.L_233:
        /*057c*/ 	.byte	0x04, 0x11
        /*057e*/ 	.short	(.L_235 - .L_234)
	.align		4
.L_234:
        /*0580*/ 	.word	index@($__internal_5_$__cuda_sm20_rem_u64)
        /*0584*/ 	.word	0x00000000


	//----- nvinfo : EIATTR_FRAME_SIZE
	.align		4
.L_235:
        /*0588*/ 	.byte	0x04, 0x11
        /*058a*/ 	.short	(.L_237 - .L_236)
	.align		4
.L_236:
        /*058c*/ 	.word	index@($__internal_4_$__cuda_sm20_rem_s64)
        /*0590*/ 	.word	0x00000000


	//----- nvinfo : EIATTR_FRAME_SIZE
	.align		4
.L_237:
        /*0594*/ 	.byte	0x04, 0x11
        /*0596*/ 	.short	(.L_239 - .L_238)
	.align		4
.L_238:
        /*0598*/ 	.word	index@(hensel_gpu_compute_digit_offset)
        /*059c*/ 	.word	0x00000000


	//----- nvinfo : EIATTR_REGCOUNT
	.align		4
.L_239:
        /*05a0*/ 	.byte	0x04, 0x2f
        /*05a2*/ 	.short	(.L_241 - .L_240)
	.align		4
.L_240:
        /*05a4*/ 	.word	index@(hensel_gpu_update_defect_offset)
        /*05a8*/ 	.word	0x00000020


	//----- nvinfo : EIATTR_FRAME_SIZE
	.align		4
.L_241:
        /*05ac*/ 	.byte	0x04, 0x11
        /*05ae*/ 	.short	(.L_243 - .L_242)
	.align		4
.L_242:
        /*05b0*/ 	.word	index@($__internal_3_$__cuda_sm20_div_s64)
        /*05b4*/ 	.word	0x00000000


	//----- nvinfo : EIATTR_FRAME_SIZE
	.align		4
.L_243:
        /*05b8*/ 	.byte	0x04, 0x11
        /*05ba*/ 	.short	(.L_245 - .L_244)
	.align		4
.L_244:
        /*05bc*/ 	.word	index@(hensel_gpu_update_defect_offset)
        /*05c0*/ 	.word	0x00000000


	//----- nvinfo : EIATTR_REGCOUNT
	.align		4
.L_245:
        /*05c4*/ 	.byte	0x04, 0x2f
        /*05c6*/ 	.short	(.L_247 - .L_246)
	.align		4
.L_246:
        /*05c8*/ 	.word	index@(hensel_gpu_lift_all_fused)
        /*05cc*/ 	.word	0x00000020


	//----- nvinfo : EIATTR_FRAME_SIZE
	.align		4
.L_247:
        /*05d0*/ 	.byte	0x04, 0x11
        /*05d2*/ 	.short	(.L_249 - .L_248)
	.align		4
.L_248:
        /*05d4*/ 	.word	index@($__internal_2_$__cuda_sm20_rem_u64)
        /*05d8*/ 	.word	0x00000000


	//----- nvinfo : EIATTR_FRAME_SIZE
	.align		4
.L_249:
        /*05dc*/ 	.byte	0x04, 0x11
        /*05de*/ 	.short	(.L_251 - .L_250)
	.align		4
.L_250:
        /*05e0*/ 	.word	index@($__internal_1_$__cuda_sm20_rem_s64)
        /*05e4*/ 	.word	0x00000000


	//----- nvinfo : EIATTR_FRAME_SIZE
	.align		4
.L_251:
        /*05e8*/ 	.byte	0x04, 0x11
        /*05ea*/ 	.short	(.L_253 - .L_252)
	.align		4
.L_252:
        /*05ec*/ 	.word	index@($__internal_0_$__cuda_sm20_div_s64)
        /*05f0*/ 	.word	0x00000000


	//----- nvinfo : EIATTR_FRAME_SIZE
	.align		4
.L_253:
        /*05f4*/ 	.byte	0x04, 0x11
        /*05f6*/ 	.short	(.L_255 - .L_254)
	.align		4
.L_254:
        /*05f8*/ 	.word	index@(hensel_gpu_lift_all_fused)
        /*05fc*/ 	.word	0x00000000


	//----- nvinfo : EIATTR_MIN_STACK_SIZE
	.align		4
.L_255:
        /*0600*/ 	.byte	0x04, 0x12
        /*0602*/ 	.short	(.L_257 - .L_256)
	.align		4
.L_256:
        /*0604*/ 	.word	index@(hensel_gpu_lift_all_fused)
        /*0608*/ 	.word	0x00000000


	//----- nvinfo : EIATTR_MIN_STACK_SIZE
	.align		4
.L_257:
        /*060c*/ 	.byte	0x04, 0x12
        /*060e*/ 	.short	(.L_259 - .L_258)
	.align		4
.L_258:
        /*0610*/ 	.word	index@(hensel_gpu_update_defect_offset)
        /*0614*/ 	.word	0x00000000


	//----- nvinfo : EIATTR_MIN_STACK_SIZE
	.align		4
.L_259:
        /*0618*/ 	.byte	0x04, 0x12
        /*061a*/ 	.short	(.L_261 - .L_260)
	.align		4
.L_260:
        /*061c*/ 	.word	index@(hensel_gpu_compute_digit_offset)
        /*0620*/ 	.word	0x00000000


	//----- nvinfo : EIATTR_MIN_STACK_SIZE
	.align		4
.L_261:
        /*0624*/ 	.byte	0x04, 0x12
        /*0626*/ 	.short	(.L_263 - .L_262)
	.align		4
.L_262:
        /*0628*/ 	.word	index@(hensel_gpu_lift_step)
        /*062c*/ 	.word	0x00000000


	//----- nvinfo : EIATTR_MIN_STACK_SIZE
	.align		4
.L_263:
        /*0630*/ 	.byte	0x04, 0x12
        /*0632*/ 	.short	(.L_265 - .L_264)
	.align		4
.L_264:
        /*0634*/ 	.word	index@(hensel_gpu_update_defect_tiled)
        /*0638*/ 	.word	0x00000000


	//----- nvinfo : EIATTR_MIN_STACK_SIZE
	.align		4
.L_265:
        /*063c*/ 	.byte	0x04, 0x12
        /*063e*/ 	.short	(.L_267 - .L_266)
	.align		4
.L_266:
        /*0640*/ 	.word	index@(hensel_gpu_compute_digit_tiled)
        /*0644*/ 	.word	0x00000000


	//----- nvinfo : EIATTR_MIN_STACK_SIZE
	.align		4
.L_267:
        /*0648*/ 	.byte	0x04, 0x12
        /*064a*/ 	.short	(.L_269 - .L_268)
	.align		4
.L_268:
        /*064c*/ 	.word	index@(hensel_gpu_update_defect)
        /*0650*/ 	.word	0x00000000


	//----- nvinfo : EIATTR_MIN_STACK_SIZE
	.align		4
.L_269:
        /*0654*/ 	.byte	0x04, 0x12
        /*0656*/ 	.short	(.L_271 - .L_270)
	.align		4
.L_270:
        /*0658*/ 	.word	index@(hensel_gpu_compute_digit)
        /*065c*/ 	.word	0x00000000


	//----- nvinfo : EIATTR_MIN_STACK_SIZE
	.align		4
.L_271:
        /*0660*/ 	.byte	0x04, 0x12
        /*0662*/ 	.short	(.L_273 - .L_272)
	.align		4
.L_272:
        /*0664*/ 	.word	index@(hensel_gpu_init_defect)
        /*0668*/ 	.word	0x00000000


	//----- nvinfo : EIATTR_MIN_STACK_SIZE
	.align		4
.L_273:
        /*066c*/ 	.byte	0x04, 0x12
        /*066e*/ 	.short	(.L_275 - .L_274)
	.align		4
.L_274:
        /*0670*/ 	.word	index@(hensel_solve_full)
        /*0674*/ 	.word	0x00000000


	//----- nvinfo : EIATTR_MIN_STACK_SIZE
	.align		4
.L_275:
        /*0678*/ 	.byte	0x04, 0x12
        /*067a*/ 	.short	(.L_277 - .L_276)
	.align		4
.L_276:
        /*067c*/ 	.word	index@(hensel_lift_simple)
        /*0680*/ 	.word	0x00000000


	//----- nvinfo : EIATTR_MIN_STACK_SIZE
	.align		4
.L_277:
        /*0684*/ 	.byte	0x04, 0x12
        /*0686*/ 	.short	(.L_279 - .L_278)
	.align		4
.L_278:
        /*0688*/ 	.word	index@(hensel_lift_iteration)
        /*068c*/ 	.word	0x00000000


	//----- nvinfo : EIATTR_MIN_STACK_SIZE
	.align		4
.L_279:
        /*0690*/ 	.byte	0x04, 0x12
        /*0692*/ 	.short	(.L_281 - .L_280)
	.align		4
.L_280:
        /*0694*/ 	.word	index@(hensel_initial_solve)
        /*0698*/ 	.word	0x00000000


	//----- nvinfo : EIATTR_MIN_STACK_SIZE
	.align		4
.L_281:
        /*069c*/ 	.byte	0x04, 0x12
        /*069e*/ 	.short	(.L_283 - .L_282)
	.align		4
.L_282:
        /*06a0*/ 	.word	index@(hensel_matvec)
        /*06a4*/ 	.word	0x00000000


	//----- nvinfo : EIATTR_MIN_STACK_SIZE
	.align		4
.L_283:
        /*06a8*/ 	.byte	0x04, 0x12
        /*06aa*/ 	.short	(.L_285 - .L_284)
	.align		4
.L_284:
        /*06ac*/ 	.word	index@(hensel_batch_matrix_inverse)
        /*06b0*/ 	.word	0x00000000


	//----- nvinfo : EIATTR_MIN_STACK_SIZE
	.align		4
.L_285:
        /*06b4*/ 	.byte	0x04, 0x12
        /*06b6*/ 	.short	(.L_287 - .L_286)
	.align		4
.L_286:
        /*06b8*/ 	.word	index@(hensel_matrix_inverse)
        /*06bc*/ 	.word	0x00000000


	//----- nvinfo : EIATTR_MIN_STACK_SIZE
	.align		4
.L_287:
        /*06c0*/ 	.byte	0x04, 0x12
        /*06c2*/ 	.short	(.L_289 - .L_288)
	.align		4
.L_288:
        /*06c4*/ 	.word	index@(check_lovasz_condition)
        /*06c8*/ 	.word	0x00000000


	//----- nvinfo : EIATTR_MIN_STACK_SIZE
	.align		4
.L_289:
        /*06cc*/ 	.byte	0x04, 0x12
        /*06ce*/ 	.short	(.L_291 - .L_290)
	.align		4
.L_290:
        /*06d0*/ 	.word	index@(crt_to_signed_64)
        /*06d4*/ 	.word	0x00000000


	//----- nvinfo : EIATTR_MIN_STACK_SIZE
	.align		4
.L_291:
        /*06d8*/ 	.byte	0x04, 0x12
        /*06da*/ 	.short	(.L_293 - .L_292)
	.align		4
.L_292:
        /*06dc*/ 	.word	index@(crt_reconstruct_full_64)
        /*06e0*/ 	.word	0x00000000


	//----- nvinfo : EIATTR_MIN_STACK_SIZE
	.align		4
.L_293:
        /*06e4*/ 	.byte	0x04, 0x12
        /*06e6*/ 	.short	(.L_295 - .L_294)
	.align		4
.L_294:
        /*06e8*/ 	.word	index@(modular_solve_multi_rhs_tiled_64)
        /*06ec*/ 	.word	0x00000000


	//----- nvinfo : EIATTR_MIN_STACK_SIZE
	.align		4
.L_295:
        /*06f0*/ 	.byte	0x04, 0x12
        /*06f2*/ 	.short	(.L_297 - .L_296)
	.align		4
.L_296:
        /*06f4*/ 	.word	index@(modular_solve_multi_rhs_64)
        /*06f8*/ 	.word	0x00000000


	//----- nvinfo : EIATTR_MIN_STACK_SIZE
	.align		4
.L_297:
        /*06fc*/ 	.byte	0x04, 0x12
        /*06fe*/ 	.short	(.L_299 - .L_298)
	.align		4
.L_298:
        /*0700*/ 	.word	index@(gram_schmidt_step)
        /*0704*/ 	.word	0x00000000


	//----- nvinfo : EIATTR_MIN_STACK_SIZE
	.align		4
.L_299:
        /*0708*/ 	.byte	0x04, 0x12
        /*070a*/ 	.short	(.L_301 - .L_300)
	.align		4
.L_300:
        /*070c*/ 	.word	index@(batch_squared_norms)
        /*0710*/ 	.word	0x00000000


	//----- nvinfo : EIATTR_MIN_STACK_SIZE
	.align		4
.L_301:
        /*0714*/ 	.byte	0x04, 0x12
        /*0716*/ 	.short	(.L_303 - .L_302)
	.align		4
.L_302:
        /*0718*/ 	.word	index@(batch_swap_vectors)
        /*071c*/ 	.word	0x00000000


	//----- nvinfo : EIATTR_MIN_STACK_SIZE
	.align		4
.L_303:
        /*0720*/ 	.byte	0x04, 0x12
        /*0722*/ 	.short	(.L_305 - .L_304)
	.align		4
.L_304:
        /*0724*/ 	.word	index@(batch_size_reduce)
        /*0728*/ 	.word	0x00000000


	//----- nvinfo : EIATTR_MIN_STACK_SIZE
	.align		4
.L_305:
        /*072c*/ 	.byte	0x04, 0x12
        /*072e*/ 	.short	(.L_307 - .L_306)
	.align		4
.L_306:
        /*0730*/ 	.word	index@(batch_inner_product_gs)
        /*0734*/ 	.word	0x00000000


	//----- nvinfo : EIATTR_MIN_STACK_SIZE
	.align		4
.L_307:
        /*0738*/ 	.byte	0x04, 0x12
        /*073a*/ 	.short	(.L_309 - .L_308)
	.align		4
.L_308:
        /*073c*/ 	.word	index@(batch_gram_matrix)
        /*0740*/ 	.word	0x00000000


	//----- nvinfo : EIATTR_MIN_STACK_SIZE
	.align		4
.L_309:
        /*0744*/ 	.byte	0x04, 0x12
        /*0746*/ 	.short	(.L_311 - .L_310)
	.align		4
.L_310:
        /*0748*/ 	.word	index@(crt_to_signed)
        /*074c*/ 	.word	0x00000000


	//----- nvinfo : EIATTR_MIN_STACK_SIZE
	.align		4
.L_311:
        /*0750*/ 	.byte	0x04, 0x12
        /*0752*/ 	.short	(.L_313 - .L_312)
	.align		4
.L_312:
        /*0754*/ 	.word	index@(crt_reconstruct_full)
        /*0758*/ 	.word	0x00000000


	//----- nvinfo : EIATTR_MIN_STACK_SIZE
	.align		4
.L_313:
        /*075c*/ 	.byte	0x04, 0x12
        /*075e*/ 	.short	(.L_315 - .L_314)
	.align		4
.L_314:
        /*0760*/ 	.word	index@(bigint_compare_half)
        /*0764*/ 	.word	0x00000000


	//----- nvinfo : EIATTR_MIN_STACK_SIZE
	.align		4
.L_315:
        /*0768*/ 	.byte	0x04, 0x12
        /*076a*/ 	.short	(.L_317 - .L_316)
	.align		4
.L_316:
        /*076c*/ 	.word	index@(bigint_mod_prime)
        /*0770*/ 	.word	0x00000000


	//----- nvinfo : EIATTR_MIN_STACK_SIZE
	.align		4
.L_317:
        /*0774*/ 	.byte	0x04, 0x12
        /*0776*/ 	.short	(.L_319 - .L_318)
	.align		4
.L_318:
        /*0778*/ 	.word	index@(crt_garner_step)
        /*077c*/ 	.word	0x00000000


	//----- nvinfo : EIATTR_MIN_STACK_SIZE
	.align		4
.L_319:
        /*0780*/ 	.byte	0x04, 0x12
        /*0782*/ 	.short	(.L_321 - .L_320)
	.align		4
.L_320:
        /*0784*/ 	.word	index@(sparse_matvec_csr_single)
        /*0788*/ 	.word	0x00000000


	//----- nvinfo : EIATTR_MIN_STACK_SIZE
	.align		4
.L_321:
        /*078c*/ 	.byte	0x04, 0x12
        /*078e*/ 	.short	(.L_323 - .L_322)
	.align		4
.L_322:
        /*0790*/ 	.word	index@(sparse_matvec_csr)
        /*0794*/ 	.word	0x00000000


	//----- nvinfo : EIATTR_MIN_STACK_SIZE
	.align		4
.L_323:
        /*0798*/ 	.byte	0x04, 0x12
        /*079a*/ 	.short	(.L_325 - .L_324)
	.align		4
.L_324:
        /*079c*/ 	.word	index@(modular_solve_multi_rhs_tiled)
        /*07a0*/ 	.word	0x00000000


	//----- nvinfo : EIATTR_MIN_STACK_SIZE
	.align		4
.L_325:
        /*07a4*/ 	.byte	0x04, 0x12
        /*07a6*/ 	.short	(.L_327 - .L_326)
	.align		4
.L_326:
        /*07a8*/ 	.word	index@(modular_solve_multi_rhs)
        /*07ac*/ 	.word	0x00000000


	//----- nvinfo : EIATTR_MIN_STACK_SIZE
	.align		4
.L_327:
        /*07b0*/ 	.byte	0x04, 0x12
        /*07b2*/ 	.short	(.L_329 - .L_328)
	.align		4
.L_328:
        /*07b4*/ 	.word	index@(modular_solve)
        /*07b8*/ 	.word	0x00000000


	//----- nvinfo : EIATTR_MIN_STACK_SIZE
	.align		4
.L_329:
        /*07bc*/ 	.byte	0x04, 0x12
        /*07be*/ 	.short	(.L_331 - .L_330)
	.align		4
.L_330:
        /*07c0*/ 	.word	index@(modular_determinant_tiled)
        /*07c4*/ 	.word	0x00000000


	//----- nvinfo : EIATTR_MIN_STACK_SIZE
	.align		4
.L_331:
        /*07c8*/ 	.byte	0x04, 0x12
        /*07ca*/ 	.short	(.L_333 - .L_332)
	.align		4
.L_332:
        /*07cc*/ 	.word	index@(modular_determinant_small)
        /*07d0*/ 	.word	0x00000400


	//----- nvinfo : EIATTR_MIN_STACK_SIZE
	.align		4
.L_333:
        /*07d4*/ 	.byte	0x04, 0x12
        /*07d6*/ 	.short	(.L_335 - .L_334)
	.align		4
.L_334:
        /*07d8*/ 	.word	index@(modular_determinant)
        /*07dc*/ 	.word	0x00000000
.L_335:


//--------------------- .nv.compat                --------------------------
	.section	.nv.compat,"",@"SHT_CUDA_COMPAT_INFO"
	.align	4
        /*0000*/ 	.byte	0x02, 0x09, 0x00, 0x00, 0x02, 0x02, 0x01, 0x00, 0x02, 0x05, 0x05, 0x00, 0x03, 0x07, 0x01, 0x01
        /*0010*/ 	.byte	0x02, 0x03, 0x00, 0x00, 0x02, 0x06, 0x01, 0x00, 0x04, 0x0b, 0x08, 0x00, 0x09, 0x00, 0x00, 0x00
        /*0020*/ 	.byte	0x00, 0x00, 0x00, 0x00


//--------------------- .nv.info.hensel_gpu_lift_all_fused --------------------------
	.section	.nv.info.hensel_gpu_lift_all_fused,"",@"SHT_CUDA_INFO"
	.sectionflags	@""
	.align	4


	//----- nvinfo : EIATTR_CUDA_API_VERSION
	.align		4
        /*0000*/ 	.byte	0x04, 0x37
        /*0002*/ 	.short	(.L_337 - .L_336)
.L_336:
        /*0004*/ 	.word	0x00000082


	//----- nvinfo : EIATTR_KPARAM_INFO
	.align		4
.L_337:
        /*0008*/ 	.byte	0x04, 0x17
        /*000a*/ 	.short	(.L_339 - .L_338)
.L_338:
        /*000c*/ 	.word	0x00000000
        /*0010*/ 	.short	0x0007
        /*0012*/ 	.short	0x002c
        /*0014*/ 	.byte	0x00, 0xf0, 0x11, 0x00


	//----- nvinfo : EIATTR_KPARAM_INFO
	.align		4
.L_339:
        /*0018*/ 	.byte	0x04, 0x17
        /*001a*/ 	.short	(.L_341 - .L_340)
.L_340:
        /*001c*/ 	.word	0x00000000
        /*0020*/ 	.short	0x0006
        /*0022*/ 	.short	0x0028
        /*0024*/ 	.byte	0x00, 0xf0, 0x11, 0x00


	//----- nvinfo : EIATTR_KPARAM_INFO
	.align		4
.L_341:
        /*0028*/ 	.byte	0x04, 0x17
        /*002a*/ 	.short	(.L_343 - .L_342)
.L_342:
        /*002c*/ 	.word	0x00000000
        /*0030*/ 	.short	0x0005
        /*0032*/ 	.short	0x0024
        /*0034*/ 	.byte	0x00, 0xf0, 0x11, 0x00


	//----- nvinfo : EIATTR_KPARAM_INFO
	.align		4
.L_343:
        /*0038*/ 	.byte	0x04, 0x17
        /*003a*/ 	.short	(.L_345 - .L_344)
.L_344:
        /*003c*/ 	.word	0x00000000
        /*0040*/ 	.short	0x0004
        /*0042*/ 	.short	0x0020
        /*0044*/ 	.byte	0x00, 0xf0, 0x11, 0x00


	//----- nvinfo : EIATTR_KPARAM_INFO
	.align		4
.L_345:
        /*0048*/ 	.byte	0x04, 0x17
        /*004a*/ 	.short	(.L_347 - .L_346)
.L_346:
        /*004c*/ 	.word	0x00000000
        /*0050*/ 	.short	0x0003
        /*0052*/ 	.short	0x0018
        /*0054*/ 	.byte	0x00, 0xf5, 0x21, 0x00


	//----- nvinfo : EIATTR_KPARAM_INFO
	.align		4
.L_347:
        /*0058*/ 	.byte	0x04, 0x17
        /*005a*/ 	.short	(.L_349 - .L_348)
.L_348:
        /*005c*/ 	.word	0x00000000
        /*0060*/ 	.short	0x0002
        /*0062*/ 	.short	0x0010
        /*0064*/ 	.byte	0x00, 0xf5, 0x21, 0x00


	//----- nvinfo : EIATTR_KPARAM_INFO
	.align		4
.L_349:
        /*0068*/ 	.byte	0x04, 0x17
        /*006a*/ 	.short	(.L_351 - .L_350)
.L_350:
        /*006c*/ 	.word	0x00000000
        /*0070*/ 	.short	0x0001
        /*0072*/ 	.short	0x0008
        /*0074*/ 	.byte	0x00, 0xf5, 0x21, 0x00


	//----- nvinfo : EIATTR_KPARAM_INFO
	.align		4
.L_351:
        /*0078*/ 	.byte	0x04, 0x17
        /*007a*/ 	.short	(.L_353 - .L_352)
.L_352:
        /*007c*/ 	.word	0x00000000
        /*0080*/ 	.short	0x0000
        /*0082*/ 	.short	0x0000
        /*0084*/ 	.byte	0x00, 0xf5, 0x21, 0x00


	//----- nvinfo : EIATTR_SPARSE_MMA_MASK
	.align		4
.L_353:
        /*0088*/ 	.byte	0x03, 0x50
        /*008a*/ 	.short	0x0000


	//----- nvinfo : EIATTR_MAXREG_COUNT
	.align		4
        /*008c*/ 	.byte	0x03, 0x1b
        /*008e*/ 	.short	0x00ff


	//----- nvinfo : EIATTR_NUM_BARRIERS
	.align		4
        /*0090*/ 	.byte	0x02, 0x4c
        /*0092*/ 	.byte	0x01
	.zero		1


	//----- nvinfo : EIATTR_MERCURY_ISA_VERSION
	.align		4
        /*0094*/ 	.byte	0x03, 0x5f
        /*0096*/ 	.short	0x0101


	//----- nvinfo : EIATTR_UNUSED_LOAD_BYTE_OFFSET
	.align		4
        /*0098*/ 	.byte	0x04, 0x44
        /*009a*/ 	.short	(.L_355 - .L_354)


	//   ....[0]....
.L_354:
        /*009c*/ 	.word	0x00002160
        /*00a0*/ 	.word	0x00000fff


	//----- nvinfo : EIATTR_VRC_CTA_INIT_COUNT
	.align		4
.L_355:
        /*00a4*/ 	.byte	0x02, 0x4a
	.zero		1
	.zero		1


	//----- nvinfo : EIATTR_EXIT_INSTR_OFFSETS
	.align		4
        /*00a8*/ 	.byte	0x04, 0x1c
        /*00aa*/ 	.short	(.L_357 - .L_356)


	//   ....[0]....
.L_356:
        /*00ac*/ 	.word	0x00000070


	//   ....[1]....
        /*00b0*/ 	.word	0x000000b0


	//   ....[2]....
        /*00b4*/ 	.word	0x000024b0


	//----- nvinfo : EIATTR_CRS_STACK_SIZE
	.align		4
.L_357:
        /*00b8*/ 	.byte	0x04, 0x1e
        /*00ba*/ 	.short	(.L_359 - .L_358)
.L_358:
        /*00bc*/ 	.word	0x00000000


	//----- nvinfo : EIATTR_CBANK_PARAM_SIZE
	.align		4
.L_359:
        /*00c0*/ 	.byte	0x03, 0x19
        /*00c2*/ 	.short	0x0030


	//----- nvinfo : EIATTR_PARAM_CBANK
	.align		4
        /*00c4*/ 	.byte	0x04, 0x0a
        /*00c6*/ 	.short	(.L_361 - .L_360)
	.align		4
.L_360:
        /*00c8*/ 	.word	index@(.nv.constant0.hensel_gpu_lift_all_fused)
        /*00cc*/ 	.short	0x0380
        /*00ce*/ 	.short	0x0030


	//----- nvinfo : EIATTR_SW_WAR
	.align		4
.L_361:
        /*00d0*/ 	.byte	0x04, 0x36
        /*00d2*/ 	.short	(.L_363 - .L_362)
.L_362:
        /*00d4*/ 	.word	0x00000008
.L_363:


//--------------------- .nv.info.hensel_gpu_update_defect_offset --------------------------
	.section	.nv.info.hensel_gpu_update_defect_offset,"",@"SHT_CUDA_INFO"
	.sectionflags	@""
	.align	4


	//----- nvinfo : EIATTR_CUDA_API_VERSION
	.align		4
        /*0000*/ 	.byte	0x04, 0x37
        /*0002*/ 	.short	(.L_365 - .L_364)
.L_364:
        /*0004*/ 	.word	0x00000082


	//----- nvinfo : EIATTR_KPARAM_INFO
	.align		4
.L_365:
        /*0008*/ 	.byte	0x04, 0x17
        /*000a*/ 	.short	(.L_367 - .L_366)
.L_366:
        /*000c*/ 	.word	0x00000000
        /*0010*/ 	.short	0x0006
        /*0012*/ 	.short	0x002c
        /*0014*/ 	.byte	0x00, 0xf0, 0x11, 0x00


	//----- nvinfo : EIATTR_KPARAM_INFO
	.align		4
.L_367:
        /*0018*/ 	.byte	0x04, 0x17
        /*001a*/ 	.short	(.L_369 - .L_368)
.L_368:
        /*001c*/ 	.word	0x00000000
        /*0020*/ 	.short	0x0005
        /*0022*/ 	.short	0x0028
        /*0024*/ 	.byte	0x00, 0xf0, 0x11, 0x00


	//----- nvinfo : EIATTR_KPARAM_INFO
	.align		4
.L_369:
        /*0028*/ 	.byte	0x04, 0x17
        /*002a*/ 	.short	(.L_371 - .L_370)
.L_370:
        /*002c*/ 	.word	0x00000000
        /*0030*/ 	.short	0x0004
        /*0032*/ 	.short	0x0020
        /*0034*/ 	.byte	0x00, 0xf0, 0x21, 0x00


	//----- nvinfo : EIATTR_KPARAM_INFO
	.align		4
.L_371:
        /*0038*/ 	.byte	0x04, 0x17
        /*003a*/ 	.short	(.L_373 - .L_372)
.L_372:
        /*003c*/ 	.word	0x00000000
        /*0040*/ 	.short	0x0003
        /*0042*/ 	.short	0x0018
        /*0044*/ 	.byte	0x00, 0xf0, 0x11, 0x00


	//----- nvinfo : EIATTR_KPARAM_INFO
	.align		4
.L_373:
        /*0048*/ 	.byte	0x04, 0x17
        /*004a*/ 	.short	(.L_375 - .L_374)
.L_374:
        /*004c*/ 	.word	0x00000000
        /*0050*/ 	.short	0x0002
        /*0052*/ 	.short	0x0010
        /*0054*/ 	.byte	0x00, 0xf5, 0x21, 0x00


	//----- nvinfo : EIATTR_KPARAM_INFO
	.align		4
.L_375:
        /*0058*/ 	.byte	0x04, 0x17
        /*005a*/ 	.short	(.L_377 - .L_376)
.L_376:
        /*005c*/ 	.word	0x00000000
        /*0060*/ 	.short	0x0001
        /*0062*/ 	.short	0x0008
        /*0064*/ 	.byte	0x00, 0xf5, 0x21, 0x00


	//----- nvinfo : EIATTR_KPARAM_INFO
	.align		4
.L_377:
        /*0068*/ 	.byte	0x04, 0x17
        /*006a*/ 	.short	(.L_379 - .L_378)
.L_378:
        /*006c*/ 	.word	0x00000000
        /*0070*/ 	.short	0x0000
        /*0072*/ 	.short	0x0000
        /*0074*/ 	.byte	0x00, 0xf5, 0x21, 0x00


	//----- nvinfo : EIATTR_SPARSE_MMA_MASK
	.align		4
.L_379:
        /*0078*/ 	.byte	0x03, 0x50
        /*007a*/ 	.short	0x0000


	//----- nvinfo : EIATTR_MAXREG_COUNT
	.align		4
        /*007c*/ 	.byte	0x03, 0x1b
        /*007e*/ 	.short	0x00ff


	//----- nvinfo : EIATTR_MERCURY_ISA_VERSION
	.align		4
        /*0080*/ 	.byte	0x03, 0x5f
        /*0082*/ 	.short	0x0101


	//----- nvinfo : EIATTR_VRC_CTA_INIT_COUNT
	.align		4
        /*0084*/ 	.byte	0x02, 0x4a
	.zero		1
	.zero		1


	//----- nvinfo : EIATTR_EXIT_INSTR_OFFSETS
	.align		4
        /*0088*/ 	.byte	0x04, 0x1c
        /*008a*/ 	.short	(.L_381 - .L_380)


	//   ....[0]....
.L_380:
        /*008c*/ 	.word	0x00000060


	//   ....[1]....
        /*0090*/ 	.word	0x00000db0


	//----- nvinfo : EIATTR_CRS_STACK_SIZE
	.align		4
.L_381:
        /*0094*/ 	.byte	0x04, 0x1e
        /*0096*/ 	.short	(.L_383 - .L_382)
.L_382:
        /*0098*/ 	.word	0x00000000


	//----- nvinfo : EIATTR_CBANK_PARAM_SIZE
	.align		4
.L_383:
        /*009c*/ 	.byte	0x03, 0x19
        /*009e*/ 	.short	0x0030


	//----- nvinfo : EIATTR_PARAM_CBANK
	.align		4
        /*00a0*/ 	.byte	0x04, 0x0a
        /*00a2*/ 	.short	(.L_385 - .L_384)
	.align		4
.L_384:
        /*00a4*/ 	.word	index@(.nv.constant0.hensel_gpu_update_defect_offset)
        /*00a8*/ 	.short	0x0380
        /*00aa*/ 	.short	0x0030


	//----- nvinfo : EIATTR_SW_WAR
	.align		4
.L_385:
        /*00ac*/ 	.byte	0x04, 0x36
        /*00ae*/ 	.short	(.L_387 - .L_386)
.L_386:
        /*00b0*/ 	.word	0x00000008
.L_387:


//--------------------- .nv.info.hensel_gpu_compute_digit_offset --------------------------
	.section	.nv.info.hensel_gpu_compute_digit_offset,"",@"SHT_CUDA_INFO"
	.sectionflags	@""
	.align	4


	//----- nvinfo : EIATTR_CUDA_API_VERSION
	.align		4
        /*0000*/ 	.byte	0x04, 0x37
        /*0002*/ 	.short	(.L_389 - .L_388)
.L_388:
        /*0004*/ 	.word	0x00000082


	//----- nvinfo : EIATTR_KPARAM_INFO
	.align		4
.L_389:
        /*0008*/ 	.byte	0x04, 0x17
        /*000a*/ 	.short	(.L_391 - .L_390)
.L_390:
        /*000c*/ 	.word	0x00000000
        /*0010*/ 	.short	0x0006
        /*0012*/ 	.short	0x0024
        /*0014*/ 	.byte	0x00, 0xf0, 0x11, 0x00


	//----- nvinfo : EIATTR_KPARAM_INFO
	.align		4
.L_391:
        /*0018*/ 	.byte	0x04, 0x17
        /*001a*/ 	.short	(.L_393 - .L_392)
.L_392:
        /*001c*/ 	.word	0x00000000
        /*0020*/ 	.short	0x0005
        /*0022*/ 	.short	0x0020
        /*0024*/ 	.byte	0x00, 0xf0, 0x11, 0x00


	//----- nvinfo : EIATTR_KPARAM_INFO
	.align		4
.L_393:
        /*0028*/ 	.byte	0x04, 0x17
        /*002a*/ 	.short	(.L_395 - .L_394)
.L_394:
        /*002c*/ 	.word	0x00000000
        /*0030*/ 	.short	0x0004
        /*0032*/ 	.short	0x001c
        /*0034*/ 	.byte	0x00, 0xf0, 0x11, 0x00


	//----- nvinfo : EIATTR_KPARAM_INFO
	.align		4
.L_395:
        /*0038*/ 	.byte	0x04, 0x17
        /*003a*/ 	.short	(.L_397 - .L_396)
.L_396:
        /*003c*/ 	.word	0x00000000
        /*0040*/ 	.short	0x0003
        /*0042*/ 	.short	0x0018
        /*0044*/ 	.byte	0x00, 0xf0, 0x11, 0x00


	//----- nvinfo : EIATTR_KPARAM_INFO
	.align		4
.L_397:
        /*0048*/ 	.byte	0x04, 0x17
        /*004a*/ 	.short	(.L_399 - .L_398)
.L_398:
        /*004c*/ 	.word	0x00000000
        /*0050*/ 	.short	0x0002
        /*0052*/ 	.short	0x0010
        /*0054*/ 	.byte	0x00, 0xf5, 0x21, 0x00


	//----- nvinfo : EIATTR_KPARAM_INFO
	.align		4
.L_399:
        /*0058*/ 	.byte	0x04, 0x17
        /*005a*/ 	.short	(.L_401 - .L_400)
.L_400:
        /*005c*/ 	.word	0x00000000
        /*0060*/ 	.short	0x0001
        /*0062*/ 	.short	0x0008
        /*0064*/ 	.byte	0x00, 0xf5, 0x21, 0x00


	//----- nvinfo : EIATTR_KPARAM_INFO
	.align		4
.L_401:
        /*0068*/ 	.byte	0x04, 0x17
        /*006a*/ 	.short	(.L_403 - .L_402)
.L_402:
        /*006c*/ 	.word	0x00000000
        /*0070*/ 	.short	0x0000
        /*0072*/ 	.short	0x0000
        /*0074*/ 	.byte	0x00, 0xf5, 0x21, 0x00


	//----- nvinfo : EIATTR_SPARSE_MMA_MASK
	.align		4
.L_403:
        /*0078*/ 	.byte	0x03, 0x50
        /*007a*/ 	.short	0x0000


	//----- nvinfo : EIATTR_MAXREG_COUNT
	.align		4
        /*007c*/ 	.byte	0x03, 0x1b
        /*007e*/ 	.short	0x00ff


	//----- nvinfo : EIATTR_MERCURY_ISA_VERSION
	.align		4
        /*0080*/ 	.byte	0x03, 0x5f
        /*0082*/ 	.short	0x0101


	//----- nvinfo : EIATTR_VRC_CTA_INIT_COUNT
	.align		4
        /*0084*/ 	.byte	0x02, 0x4a
	.zero		1
	.zero		1


	//----- nvinfo : EIATTR_EXIT_INSTR_OFFSETS
	.align		4
        /*0088*/ 	.byte	0x04, 0x1c
        /*008a*/ 	.short	(.L_405 - .L_404)


	//   ....[0]....
.L_404:
        /*008c*/ 	.word	0x00000060


	//   ....[1]....
        /*0090*/ 	.word	0x00004000


	//----- nvinfo : EIATTR_CRS_STACK_SIZE
	.align		4
.L_405:
        /*0094*/ 	.byte	0x04, 0x1e
        /*0096*/ 	.short	(.L_407 - .L_406)
.L_406:
        /*0098*/ 	.word	0x00000000


	//----- nvinfo : EIATTR_CBANK_PARAM_SIZE
	.align		4
.L_407:
        /*009c*/ 	.byte	0x03, 0x19
        /*009e*/ 	.short	0x0028


	//----- nvinfo : EIATTR_PARAM_CBANK
	.align		4
        /*00a0*/ 	.byte	0x04, 0x0a
        /*00a2*/ 	.short	(.L_409 - .L_408)
	.align		4
.L_408:
        /*00a4*/ 	.word	index@(.nv.constant0.hensel_gpu_compute_digit_offset)
        /*00a8*/ 	.short	0x0380
        /*00aa*/ 	.short	0x0028


	//----- nvinfo : EIATTR_SW_WAR
	.align		4
.L_409:
        /*00ac*/ 	.byte	0x04, 0x36
        /*00ae*/ 	.short	(.L_411 - .L_410)
.L_410:
        /*00b0*/ 	.word	0x00000008
.L_411:


//--------------------- .nv.info.hensel_gpu_lift_step --------------------------
	.section	.nv.info.hensel_gpu_lift_step,"",@"SHT_CUDA_INFO"
	.sectionflags	@""
	.align	4


	//----- nvinfo : EIATTR_CUDA_API_VERSION
	.align		4
        /*0000*/ 	.byte	0x04, 0x37
        /*0002*/ 	.short	(.L_413 - .L_412)
.L_412:
        /*0004*/ 	.word	0x00000082


	//----- nvinfo : EIATTR_KPARAM_INFO
	.align		4
.L_413:
        /*0008*/ 	.byte	0x04, 0x17
        /*000a*/ 	.short	(.L_415 - .L_414)
.L_414:
        /*000c*/ 	.word	0x00000000
        /*0010*/ 	.short	0x0006
        /*0012*/ 	.short	0x0028
        /*0014*/ 	.byte	0x00, 0xf0, 0x11, 0x00


	//----- nvinfo : EIATTR_KPARAM_INFO
	.align		4
.L_415:
        /*0018*/ 	.byte	0x04, 0x17
        /*001a*/ 	.short	(.L_417 - .L_416)
.L_416:
        /*001c*/ 	.word	0x00000000
        /*0020*/ 	.short	0x0005
        /*0022*/ 	.short	0x0024
        /*0024*/ 	.byte	0x00, 0xf0, 0x11, 0x00


	//----- nvinfo : EIATTR_KPARAM_INFO
	.align		4
.L_417:
        /*0028*/ 	.byte	0x04, 0x17
        /*002a*/ 	.short	(.L_419 - .L_418)
.L_418:
        /*002c*/ 	.word	0x00000000
        /*0030*/ 	.short	0x0004
        /*0032*/ 	.short	0x0020
        /*0034*/ 	.byte	0x00, 0xf0, 0x11, 0x00


	//----- nvinfo : EIATTR_KPARAM_INFO
	.align		4
.L_419:
        /*0038*/ 	.byte	0x04, 0x17
        /*003a*/ 	.short	(.L_421 - .L_420)
.L_420:
        /*003c*/ 	.word	0x00000000
        /*0040*/ 	.short	0x0003
        /*0042*/ 	.short	0x0018
        /*0044*/ 	.byte	0x00, 0xf5, 0x21, 0x00


	//----- nvinfo : EIATTR_KPARAM_INFO
	.align		4
.L_421:
        /*0048*/ 	.byte	0x04, 0x17
        /*004a*/ 	.short	(.L_423 - .L_422)
.L_422:
        /*004c*/ 	.word	0x00000000
        /*0050*/ 	.short	0x0002
        /*0052*/ 	.short	0x0010
        /*0054*/ 	.byte	0x00, 0xf5, 0x21, 0x00


	//----- nvinfo : EIATTR_KPARAM_INFO
	.align		4
.L_423:
        /*0058*/ 	.byte	0x04, 0x17
        /*005a*/ 	.short	(.L_425 - .L_424)
.L_424:
        /*005c*/ 	.word	0x00000000
        /*0060*/ 	.short	0x0001
        /*0062*/ 	.short	0x0008
        /*0064*/ 	.byte	0x00, 0xf5, 0x21, 0x00


	//----- nvinfo : EIATTR_KPARAM_INFO
	.align		4
.L_425:
        /*0068*/ 	.byte	0x04, 0x17
        /*006a*/ 	.short	(.L_427 - .L_426)
.L_426:
        /*006c*/ 	.word	0x00000000
        /*0070*/ 	.short	0x0000
        /*0072*/ 	.short	0x0000
        /*0074*/ 	.byte	0x00, 0xf5, 0x21, 0x00


	//----- nvinfo : EIATTR_SPARSE_MMA_MASK
	.align		4
.L_427:
        /*0078*/ 	.byte	0x03, 0x50
        /*007a*/ 	.short	0x0000


	//----- nvinfo : EIATTR_MAXREG_COUNT
	.align		4
        /*007c*/ 	.byte	0x03, 0x1b
        /*007e*/ 	.short	0x00ff


	//----- nvinfo : EIATTR_NUM_BARRIERS
	.align		4
        /*0080*/ 	.byte	0x02, 0x4c
        /*0082*/ 	.byte	0x01
	.zero		1


	//----- nvinfo : EIATTR_MERCURY_ISA_VERSION
	.align		4
        /*0084*/ 	.byte	0x03, 0x5f
        /*0086*/ 	.short	0x0101


	//----- nvinfo : EIATTR_VRC_CTA_INIT_COUNT
	.align		4
        /*0088*/ 	.byte	0x02, 0x4a
	.zero		1
	.zero		1


	//----- nvinfo : EIATTR_EXIT_INSTR_OFFSETS
	.align		4
        /*008c*/ 	.byte	0x04, 0x1c
        /*008e*/ 	.short	(.L_429 - .L_428)


	//   ....[0]....
.L_428:
        /*0090*/ 	.word	0x00000070


	//   ....[1]....
        /*0094*/ 	.word	0x000050e0


	//----- nvinfo : EIATTR_CRS_STACK_SIZE
	.align		4
.L_429:
        /*0098*/ 	.byte	0x04, 0x1e
        /*009a*/ 	.short	(.L_431 - .L_430)
.L_430:
        /*009c*/ 	.word	0x00000000


	//----- nvinfo : EIATTR_CBANK_PARAM_SIZE
	.align		4
.L_431:
        /*00a0*/ 	.byte	0x03, 0x19
        /*00a2*/ 	.short	0x002c


	//----- nvinfo : EIATTR_PARAM_CBANK
	.align		4
        /*00a4*/ 	.byte	0x04, 0x0a
        /*00a6*/ 	.short	(.L_433 - .L_432)
	.align		4
.L_432:
        /*00a8*/ 	.word	index@(.nv.constant0.hensel_gpu_lift_step)
        /*00ac*/ 	.short	0x0380
        /*00ae*/ 	.short	0x002c


	//----- nvinfo : EIATTR_SW_WAR
	.align		4
.L_433:
        /*00b0*/ 	.byte	0x04, 0x36
        /*00b2*/ 	.short	(.L_435 - .L_434)
.L_434:
        /*00b4*/ 	.word	0x00000008
.L_435:


//--------------------- .nv.info.hensel_gpu_update_defect_tiled --------------------------
	.section	.nv.info.hensel_gpu_update_defect_tiled,"",@"SHT_CUDA_INFO"
	.sectionflags	@""
	.align	4


	//----- nvinfo : EIATTR_CUDA_API_VERSION
	.align		4
        /*0000*/ 	.byte	0x04, 0x37
        /*0002*/ 	.short	(.L_437 - .L_436)
.L_436:
        /*0004*/ 	.word	0x00000082


	//----- nvinfo : EIATTR_KPARAM_INFO
	.align		4
.L_437:
        /*0008*/ 	.byte	0x04, 0x17
        /*000a*/ 	.short	(.L_439 - .L_438)
.L_438:
        /*000c*/ 	.word	0x00000000
        /*0010*/ 	.short	0x0005
        /*0012*/ 	.short	0x0024
        /*0014*/ 	.byte	0x00, 0xf0, 0x11, 0x00


	//----- nvinfo : EIATTR_KPARAM_INFO
	.align		4
.L_439:
        /*0018*/ 	.byte	0x04, 0x17
        /*001a*/ 	.short	(.L_441 - .L_440)
.L_440:
        /*001c*/ 	.word	0x00000000
        /*0020*/ 	.short	0x0004
        /*0022*/ 	.short	0x0020
        /*0024*/ 	.byte	0x00, 0xf0, 0x11, 0x00


	//----- nvinfo : EIATTR_KPARAM_INFO
	.align		4
.L_441:
        /*0028*/ 	.byte	0x04, 0x17
        /*002a*/ 	.short	(.L_443 - .L_442)
.L_442:
        /*002c*/ 	.word	0x00000000
        /*0030*/ 	.short	0x0003
        /*0032*/ 	.short	0x0018
        /*0034*/ 	.byte	0x00, 0xf0, 0x21, 0x00


	//----- nvinfo : EIATTR_KPARAM_INFO
	.align		4
.L_443:
        /*0038*/ 	.byte	0x04, 0x17
        /*003a*/ 	.short	(.L_445 - .L_444)
.L_444:
        /*003c*/ 	.word	0x00000000
        /*0040*/ 	.short	0x0002
        /*0042*/ 	.short	0x0010
        /*0044*/ 	.byte	0x00, 0xf5, 0x21, 0x00


	//----- nvinfo : EIATTR_KPARAM_INFO
	.align		4
.L_445:
        /*0048*/ 	.byte	0x04, 0x17
        /*004a*/ 	.short	(.L_447 - .L_446)
.L_446:
        /*004c*/ 	.word	0x00000000
        /*0050*/ 	.short	0x0001
        /*0052*/ 	.short	0x0008
        /*0054*/ 	.byte	0x00, 0xf5, 0x21, 0x00


	//----- nvinfo : EIATTR_KPARAM_INFO
	.align		4
.L_447:
        /*0058*/ 	.byte	0x04, 0x17
        /*005a*/ 	.short	(.L_449 - .L_448)
.L_448:
        /*005c*/ 	.word	0x00000000
        /*0060*/ 	.short	0x0000
        /*0062*/ 	.short	0x0000
        /*0064*/ 	.byte	0x00, 0xf5, 0x21, 0x00


	//----- nvinfo : EIATTR_SPARSE_MMA_MASK
	.align		4
.L_449:
        /*0068*/ 	.byte	0x03, 0x50
        /*006a*/ 	.short	0x0000


	//----- nvinfo : EIATTR_MAXREG_COUNT
	.align		4
        /*006c*/ 	.byte	0x03, 0x1b
        /*006e*/ 	.short	0x00ff


	//----- nvinfo : EIATTR_NUM_BARRIERS
	.align		4
        /*0070*/ 	.byte	0x02, 0x4c
        /*0072*/ 	.byte	0x01
	.zero		1


	//----- nvinfo : EIATTR_MERCURY_ISA_VERSION
	.align		4
        /*0074*/ 	.byte	0x03, 0x5f
        /*0076*/ 	.short	0x0101


	//----- nvinfo : EIATTR_VRC_CTA_INIT_COUNT
	.align		4
        /*0078*/ 	.byte	0x02, 0x4a
	.zero		1
	.zero		1


	//----- nvinfo : EIATTR_EXIT_INSTR_OFFSETS
	.align		4
        /*007c*/ 	.byte	0x04, 0x1c
        /*007e*/ 	.short	(.L_451 - .L_450)


	//   ....[0]....
.L_450:
        /*0080*/ 	.word	0x00000060


	//   ....[1]....
        /*0084*/ 	.word	0x000004d0


	//   ....[2]....
        /*0088*/ 	.word	0x00000750


	//----- nvinfo : EIATTR_CRS_STACK_SIZE
	.align		4
.L_451:
        /*008c*/ 	.byte	0x04, 0x1e
        /*008e*/ 	.short	(.L_453 - .L_452)
.L_452:
        /*0090*/ 	.word	0x00000000


	//----- nvinfo : EIATTR_CBANK_PARAM_SIZE
	.align		4
.L_453:
        /*0094*/ 	.byte	0x03, 0x19
        /*0096*/ 	.short	0x0028


	//----- nvinfo : EIATTR_PARAM_CBANK
	.align		4
        /*0098*/ 	.byte	0x04, 0x0a
        /*009a*/ 	.short	(.L_455 - .L_454)
	.align		4
.L_454:
        /*009c*/ 	.word	index@(.nv.constant0.hensel_gpu_update_defect_tiled)
        /*00a0*/ 	.short	0x0380
        /*00a2*/ 	.short	0x0028


	//----- nvinfo : EIATTR_SW_WAR
	.align		4
.L_455:
        /*00a4*/ 	.byte	0x04, 0x36
        /*00a6*/ 	.short	(.L_457 - .L_456)
.L_456:
        /*00a8*/ 	.word	0x00000008
.L_457:


//--------------------- .nv.info.hensel_gpu_compute_digit_tiled --------------------------
	.section	.nv.info.hensel_gpu_compute_digit_tiled,"",@"SHT_CUDA_INFO"
	.sectionflags	@""
	.align	4


	//----- nvinfo : EIATTR_CUDA_API_VERSION
	.align		4
        /*0000*/ 	.byte	0x04, 0x37
        /*0002*/ 	.short	(.L_459 - .L_458)
.L_458:
        /*0004*/ 	.word	0x00000082


	//----- nvinfo : EIATTR_KPARAM_INFO
	.align		4
.L_459:
        /*0008*/ 	.byte	0x04, 0x17
        /*000a*/ 	.short	(.L_461 - .L_460)
.L_460:
        /*000c*/ 	.word	0x00000000
        /*0010*/ 	.short	0x0005
        /*0012*/ 	.short	0x0020
        /*0014*/ 	.byte	0x00, 0xf0, 0x11, 0x00


	//----- nvinfo : EIATTR_KPARAM_INFO
	.align		4
.L_461:
        /*0018*/ 	.byte	0x04, 0x17
        /*001a*/ 	.short	(.L_463 - .L_462)
.L_462:
        /*001c*/ 	.word	0x00000000
        /*0020*/ 	.short	0x0004
        /*0022*/ 	.short	0x001c
        /*0024*/ 	.byte	0x00, 0xf0, 0x11, 0x00


	//----- nvinfo : EIATTR_KPARAM_INFO
	.align		4
.L_463:
        /*0028*/ 	.byte	0x04, 0x17
        /*002a*/ 	.short	(.L_465 - .L_464)
.L_464:
        /*002c*/ 	.word	0x00000000
        /*0030*/ 	.short	0x0003
        /*0032*/ 	.short	0x0018
        /*0034*/ 	.byte	0x00, 0xf0, 0x11, 0x00


	//----- nvinfo : EIATTR_KPARAM_INFO
	.align		4
.L_465:
        /*0038*/ 	.byte	0x04, 0x17
        /*003a*/ 	.short	(.L_467 - .L_466)
.L_466:
        /*003c*/ 	.word	0x00000000
        /*0040*/ 	.short	0x0002
        /*0042*/ 	.short	0x0010
        /*0044*/ 	.byte	0x00, 0xf5, 0x21, 0x00


	//----- nvinfo : EIATTR_KPARAM_INFO
	.align		4
.L_467:
        /*0048*/ 	.byte	0x04, 0x17
        /*004a*/ 	.short	(.L_469 - .L_468)
.L_468:
        /*004c*/ 	.word	0x00000000
        /*0050*/ 	.short	0x0001
        /*0052*/ 	.short	0x0008
        /*0054*/ 	.byte	0x00, 0xf5, 0x21, 0x00


	//----- nvinfo : EIATTR_KPARAM_INFO
	.align		4
.L_469:
        /*0058*/ 	.byte	0x04, 0x17
        /*005a*/ 	.short	(.L_471 - .L_470)
.L_470:
        /*005c*/ 	.word	0x00000000
        /*0060*/ 	.short	0x0000
        /*0062*/ 	.short	0x0000
        /*0064*/ 	.byte	0x00, 0xf5, 0x21, 0x00


	//----- nvinfo : EIATTR_SPARSE_MMA_MASK
	.align		4
.L_471:
        /*0068*/ 	.byte	0x03, 0x50
        /*006a*/ 	.short	0x0000


	//----- nvinfo : EIATTR_MAXREG_COUNT
	.align		4
        /*006c*/ 	.byte	0x03, 0x1b
        /*006e*/ 	.short	0x00ff


	//----- nvinfo : EIATTR_NUM_BARRIERS
	.align		4
        /*0070*/ 	.byte	0x02, 0x4c
        /*0072*/ 	.byte	0x01
	.zero		1


	//----- nvinfo : EIATTR_MERCURY_ISA_VERSION
	.align		4
        /*0074*/ 	.byte	0x03, 0x5f
        /*0076*/ 	.short	0x0101


	//----- nvinfo : EIATTR_VRC_CTA_INIT_COUNT
	.align		4
        /*0078*/ 	.byte	0x02, 0x4a
	.zero		1
	.zero		1


	//----- nvinfo : EIATTR_EXIT_INSTR_OFFSETS
	.align		4
        /*007c*/ 	.byte	0x04, 0x1c
        /*007e*/ 	.short	(.L_473 - .L_472)


	//   ....[0]....
.L_472:
        /*0080*/ 	.word	0x00000060


	//   ....[1]....
        /*0084*/ 	.word	0x00000830


	//   ....[2]....
        /*0088*/ 	.word	0x00000a30


	//----- nvinfo : EIATTR_CRS_STACK_SIZE
	.align		4
.L_473:
        /*008c*/ 	.byte	0x04, 0x1e
        /*008e*/ 	.short	(.L_475 - .L_474)
.L_474:
        /*0090*/ 	.word	0x00000000


	//----- nvinfo : EIATTR_CBANK_PARAM_SIZE
	.align		4
.L_475:
        /*0094*/ 	.byte	0x03, 0x19
        /*0096*/ 	.short	0x0024


	//----- nvinfo : EIATTR_PARAM_CBANK
	.align		4
        /*0098*/ 	.byte	0x04, 0x0a
        /*009a*/ 	.short	(.L_477 - .L_476)
	.align		4
.L_476:
        /*009c*/ 	.word	index@(.nv.constant0.hensel_gpu_compute_digit_tiled)
        /*00a0*/ 	.short	0x0380
        /*00a2*/ 	.short	0x0024


	//----- nvinfo : EIATTR_SW_WAR
	.align		4
.L_477:
        /*00a4*/ 	.byte	0x04, 0x36
        /*00a6*/ 	.short	(.L_479 - .L_478)
.L_478:
        /*00a8*/ 	.word	0x00000008
.L_479:


//--------------------- .nv.info.hensel_gpu_update_defect --------------------------
	.section	.nv.info.hensel_gpu_update_defect,"",@"SHT_CUDA_INFO"
	.sectionflags	@""
	.align	4


	//----- nvinfo : EIATTR_CUDA_API_VERSION
	.align		4
        /*0000*/ 	.byte	0x04, 0x37
        /*0002*/ 	.short	(.L_481 - .L_480)
.L_480:
        /*0004*/ 	.word	0x00000082


	//----- nvinfo : EIATTR_KPARAM_INFO
	.align		4
.L_481:
        /*0008*/ 	.byte	0x04, 0x17
        /*000a*/ 	.short	(.L_483 - .L_482)
.L_482:
        /*000c*/ 	.word	0x00000000
        /*0010*/ 	.short	0x0005
        /*0012*/ 	.short	0x0024
        /*0014*/ 	.byte	0x00, 0xf0, 0x11, 0x00


	//----- nvinfo : EIATTR_KPARAM_INFO
	.align		4
.L_483:
        /*0018*/ 	.byte	0x04, 0x17
        /*001a*/ 	.short	(.L_485 - .L_484)
.L_484:
        /*001c*/ 	.word	0x00000000
        /*0020*/ 	.short	0x0004
        /*0022*/ 	.short	0x0020
        /*0024*/ 	.byte	0x00, 0xf0, 0x11, 0x00


	//----- nvinfo : EIATTR_KPARAM_INFO
	.align		4
.L_485:
        /*0028*/ 	.byte	0x04, 0x17
        /*002a*/ 	.short	(.L_487 - .L_486)
.L_486:
        /*002c*/ 	.word	0x00000000
        /*0030*/ 	.short	0x0003
        /*0032*/ 	.short	0x0018
        /*0034*/ 	.byte	0x00, 0xf0, 0x21, 0x00


	//----- nvinfo : EIATTR_KPARAM_INFO
	.align		4
.L_487:
        /*0038*/ 	.byte	0x04, 0x17
        /*003a*/ 	.short	(.L_489 - .L_488)
.L_488:
        /*003c*/ 	.word	0x00000000
        /*0040*/ 	.short	0x0002
        /*0042*/ 	.short	0x0010
        /*0044*/ 	.byte	0x00, 0xf5, 0x21, 0x00


	//----- nvinfo : EIATTR_KPARAM_INFO
	.align		4
.L_489:
        /*0048*/ 	.byte	0x04, 0x17
        /*004a*/ 	.short	(.L_491 - .L_490)
.L_490:
        /*004c*/ 	.word	0x00000000
        /*0050*/ 	.short	0x0001
        /*0052*/ 	.short	0x0008
        /*0054*/ 	.byte	0x00, 0xf5, 0x21, 0x00


	//----- nvinfo : EIATTR_KPARAM_INFO
	.align		4
.L_491:
        /*0058*/ 	.byte	0x04, 0x17
        /*005a*/ 	.short	(.L_493 - .L_492)
.L_492:
        /*005c*/ 	.word	0x00000000
        /*0060*/ 	.short	0x0000
        /*0062*/ 	.short	0x0000
        /*0064*/ 	.byte	0x00, 0xf5, 0x21, 0x00


	//----- nvinfo : EIATTR_SPARSE_MMA_MASK
	.align		4
.L_493:
        /*0068*/ 	.byte	0x03, 0x50
        /*006a*/ 	.short	0x0000


	//----- nvinfo : EIATTR_MAXREG_COUNT
	.align		4
        /*006c*/ 	.byte	0x03, 0x1b
        /*006e*/ 	.short	0x00ff


	//----- nvinfo : EIATTR_MERCURY_ISA_VERSION
	.align		4
        /*0070*/ 	.byte	0x03, 0x5f
        /*0072*/ 	.short	0x0101


	//----- nvinfo : EIATTR_VRC_CTA_INIT_COUNT
	.align		4
        /*0074*/ 	.byte	0x02, 0x4a
	.zero		1
	.zero		1


	//----- nvinfo : EIATTR_EXIT_INSTR_OFFSETS
	.align		4
        /*0078*/ 	.byte	0x04, 0x1c
        /*007a*/ 	.short	(.L_495 - .L_494)


	//   ....[0]....
.L_494:
        /*007c*/ 	.word	0x00000060


	//   ....[1]....
        /*0080*/ 	.word	0x00000d90


	//----- nvinfo : EIATTR_CRS_STACK_SIZE
	.align		4
.L_495:
        /*0084*/ 	.byte	0x04, 0x1e
        /*0086*/ 	.short	(.L_497 - .L_496)
.L_496:
        /*0088*/ 	.word	0x00000000


	//----- nvinfo : EIATTR_CBANK_PARAM_SIZE
	.align		4
.L_497:
        /*008c*/ 	.byte	0x03, 0x19
        /*008e*/ 	.short	0x0028


	//----- nvinfo : EIATTR_PARAM_CBANK
	.align		4
        /*0090*/ 	.byte	0x04, 0x0a
        /*0092*/ 	.short	(.L_499 - .L_498)
	.align		4
.L_498:
        /*0094*/ 	.word	index@(.nv.constant0.hensel_gpu_update_defect)
        /*0098*/ 	.short	0x0380
        /*009a*/ 	.short	0x0028


	//----- nvinfo : EIATTR_SW_WAR
	.align		4
.L_499:
        /*009c*/ 	.byte	0x04, 0x36
        /*009e*/ 	.short	(.L_501 - .L_500)
.L_500:
        /*00a0*/ 	.word	0x00000008
.L_501:


//--------------------- .nv.info.hensel_gpu_compute_digit --------------------------
	.section	.nv.info.hensel_gpu_compute_digit,"",@"SHT_CUDA_INFO"
	.sectionflags	@""
	.align	4


	//----- nvinfo : EIATTR_CUDA_API_VERSION
	.align		4
        /*0000*/ 	.byte	0x04, 0x37
        /*0002*/ 	.short	(.L_503 - .L_502)
.L_502:
        /*0004*/ 	.word	0x00000082


	//----- nvinfo : EIATTR_KPARAM_INFO
	.align		4
.L_503:
        /*0008*/ 	.byte	0x04, 0x17
        /*000a*/ 	.short	(.L_505 - .L_504)
.L_504:
        /*000c*/ 	.word	0x00000000
        /*0010*/ 	.short	0x0005
        /*0012*/ 	.short	0x0020
        /*0014*/ 	.byte	0x00, 0xf0, 0x11, 0x00


	//----- nvinfo : EIATTR_KPARAM_INFO
	.align		4
.L_505:
        /*0018*/ 	.byte	0x04, 0x17
        /*001a*/ 	.short	(.L_507 - .L_506)
.L_506:
        /*001c*/ 	.word	0x00000000
        /*0020*/ 	.short	0x0004
        /*0022*/ 	.short	0x001c
        /*0024*/ 	.byte	0x00, 0xf0, 0x11, 0x00


	//----- nvinfo : EIATTR_KPARAM_INFO
	.align		4
.L_507:
        /*0028*/ 	.byte	0x04, 0x17
        /*002a*/ 	.short	(.L_509 - .L_508)
.L_508:
        /*002c*/ 	.word	0x00000000
        /*0030*/ 	.short	0x0003
        /*0032*/ 	.short	0x0018
        /*0034*/ 	.byte	0x00, 0xf0, 0x11, 0x00


	//----- nvinfo : EIATTR_KPARAM_INFO
	.align		4
.L_509:
        /*0038*/ 	.byte	0x04, 0x17
        /*003a*/ 	.short	(.L_511 - .L_510)
.L_510:
        /*003c*/ 	.word	0x00000000
        /*0040*/ 	.short	0x0002
        /*0042*/ 	.short	0x0010
        /*0044*/ 	.byte	0x00, 0xf5, 0x21, 0x00


	//----- nvinfo : EIATTR_KPARAM_INFO
	.align		4
.L_511:
        /*0048*/ 	.byte	0x04, 0x17
        /*004a*/ 	.short	(.L_513 - .L_512)
.L_512:
        /*004c*/ 	.word	0x00000000
        /*0050*/ 	.short	0x0001
        /*0052*/ 	.short	0x0008
        /*0054*/ 	.byte	0x00, 0xf5, 0x21, 0x00


	//----- nvinfo : EIATTR_KPARAM_INFO
	.align		4
.L_513:
        /*0058*/ 	.byte	0x04, 0x17
        /*005a*/ 	.short	(.L_515 - .L_514)
.L_514:
        /*005c*/ 	.word	0x00000000
        /*0060*/ 	.short	0x0000
        /*0062*/ 	.short	0x0000
        /*0064*/ 	.byte	0x00, 0xf5, 0x21, 0x00


	//----- nvinfo : EIATTR_SPARSE_MMA_MASK
	.align		4
.L_515:
        /*0068*/ 	.byte	0x03, 0x50
        /*006a*/ 	.short	0x0000


	//----- nvinfo : EIATTR_MAXREG_COUNT
	.align		4
        /*006c*/ 	.byte	0x03, 0x1b
        /*006e*/ 	.short	0x00ff


	//----- nvinfo : EIATTR_MERCURY_ISA_VERSION
	.align		4
        /*0070*/ 	.byte	0x03, 0x5f
        /*0072*/ 	.short	0x0101


	//----- nvinfo : EIATTR_VRC_CTA_INIT_COUNT
	.align		4
        /*0074*/ 	.byte	0x02, 0x4a
	.zero		1
	.zero		1


	//----- nvinfo : EIATTR_EXIT_INSTR_OFFSETS
	.align		4
        /*0078*/ 	.byte	0x04, 0x1c
        /*007a*/ 	.short	(.L_517 - .L_516)


	//   ....[0]....
.L_516:
        /*007c*/ 	.word	0x00000070


	//   ....[1]....
        /*0080*/ 	.word	0x00003ff0


	//----- nvinfo : EIATTR_CRS_STACK_SIZE
	.align		4
.L_517:
        /*0084*/ 	.byte	0x04, 0x1e
        /*0086*/ 	.short	(.L_519 - .L_518)
.L_518:
        /*0088*/ 	.word	0x00000000


	//----- nvinfo : EIATTR_CBANK_PARAM_SIZE
	.align		4
.L_519:
        /*008c*/ 	.byte	0x03, 0x19
        /*008e*/ 	.short	0x0024


	//----- nvinfo : EIATTR_PARAM_CBANK
	.align		4
        /*0090*/ 	.byte	0x04, 0x0a
        /*0092*/ 	.short	(.L_521 - .L_520)
	.align		4
.L_520:
        /*0094*/ 	.word	index@(.nv.constant0.hensel_gpu_compute_digit)
        /*0098*/ 	.short	0x0380
        /*009a*/ 	.short	0x0024


	//----- nvinfo : EIATTR_SW_WAR
	.align		4
.L_521:
        /*009c*/ 	.byte	0x04, 0x36
        /*009e*/ 	.short	(.L_523 - .L_522)
.L_522:
        /*00a0*/ 	.word	0x00000008
.L_523:


//--------------------- .nv.info.hensel_gpu_init_defect --------------------------
	.section	.nv.info.hensel_gpu_init_defect,"",@"SHT_CUDA_INFO"
	.sectionflags	@""
	.align	4


	//----- nvinfo : EIATTR_CUDA_API_VERSION
	.align		4
        /*0000*/ 	.byte	0x04, 0x37
        /*0002*/ 	.short	(.L_525 - .L_524)
.L_524:
        /*0004*/ 	.word	0x00000082


	//----- nvinfo : EIATTR_KPARAM_INFO
	.align		4
.L_525:
        /*0008*/ 	.byte	0x04, 0x17
        /*000a*/ 	.short	(.L_527 - .L_526)
.L_526:
        /*000c*/ 	.word	0x00000000
        /*0010*/ 	.short	0x0003
        /*0012*/ 	.short	0x0014
        /*0014*/ 	.byte	0x00, 0xf0, 0x11, 0x00


	//----- nvinfo : EIATTR_KPARAM_INFO
	.align		4
.L_527:
        /*0018*/ 	.byte	0x04, 0x17
        /*001a*/ 	.short	(.L_529 - .L_528)
.L_528:
        /*001c*/ 	.word	0x00000000
        /*0020*/ 	.short	0x0002
        /*0022*/ 	.short	0x0010
        /*0024*/ 	.byte	0x00, 0xf0, 0x11, 0x00


	//----- nvinfo : EIATTR_KPARAM_INFO
	.align		4
.L_529:
        /*0028*/ 	.byte	0x04, 0x17
        /*002a*/ 	.short	(.L_531 - .L_530)
.L_530:
        /*002c*/ 	.word	0x00000000
        /*0030*/ 	.short	0x0001
        /*0032*/ 	.short	0x0008
        /*0034*/ 	.byte	0x00, 0xf5, 0x21, 0x00


	//----- nvinfo : EIATTR_KPARAM_INFO
	.align		4
.L_531:
        /*0038*/ 	.byte	0x04, 0x17
        /*003a*/ 	.short	(.L_533 - .L_532)
.L_532:
        /*003c*/ 	.word	0x00000000
        /*0040*/ 	.short	0x0000
        /*0042*/ 	.short	0x0000
        /*0044*/ 	.byte	0x00, 0xf5, 0x21, 0x00


	//----- nvinfo : EIATTR_SPARSE_MMA_MASK
	.align		4
.L_533:
        /*0048*/ 	.byte	0x03, 0x50
        /*004a*/ 	.short	0x0000


	//----- nvinfo : EIATTR_MAXREG_COUNT
	.align		4
        /*004c*/ 	.byte	0x03, 0x1b
        /*004e*/ 	.short	0x00ff


	//----- nvinfo : EIATTR_MERCURY_ISA_VERSION
	.align		4
        /*0050*/ 	.byte	0x03, 0x5f
        /*0052*/ 	.short	0x0101


	//----- nvinfo : EIATTR_VRC_CTA_INIT_COUNT
	.align		4
        /*0054*/ 	.byte	0x02, 0x4a
	.zero		1
	.zero		1


	//----- nvinfo : EIATTR_EXIT_INSTR_OFFSETS
	.align		4
        /*0058*/ 	.byte	0x04, 0x1c
        /*005a*/ 	.short	(.L_535 - .L_534)


	//   ....[0]....
.L_534:
        /*005c*/ 	.word	0x00000080


	//   ....[1]....
        /*0060*/ 	.word	0x00000100


	//----- nvinfo : EIATTR_CBANK_PARAM_SIZE
	.align		4
.L_535:
        /*0064*/ 	.byte	0x03, 0x19
        /*0066*/ 	.short	0x0018


	//----- nvinfo : EIATTR_PARAM_CBANK
	.align		4
        /*0068*/ 	.byte	0x04, 0x0a
        /*006a*/ 	.short	(.L_537 - .L_536)
	.align		4
.L_536:
        /*006c*/ 	.word	index@(.nv.constant0.hensel_gpu_init_defect)
        /*0070*/ 	.short	0x0380
        /*0072*/ 	.short	0x0018


	//----- nvinfo : EIATTR_SW_WAR
	.align		4
.L_537:
        /*0074*/ 	.byte	0x04, 0x36
        /*0076*/ 	.short	(.L_539 - .L_538)
.L_538:
        /*0078*/ 	.word	0x00000008
.L_539:


//--------------------- .nv.info.hensel_solve_full --------------------------
	.section	.nv.info.hensel_solve_full,"",@"SHT_CUDA_INFO"
	.sectionflags	@""
	.align	4


	//----- nvinfo : EIATTR_CUDA_API_VERSION
	.align		4
        /*0000*/ 	.byte	0x04, 0x37
        /*0002*/ 	.short	(.L_541 - .L_540)
.L_540:
        /*0004*/ 	.word	0x00000082


	//----- nvinfo : EIATTR_KPARAM_INFO
	.align		4
.L_541:
        /*0008*/ 	.byte	0x04, 0x17
        /*000a*/ 	.short	(.L_543 - .L_542)
.L_542:
        /*000c*/ 	.word	0x00000000
        /*0010*/ 	.short	0x0008
        /*0012*/ 	.short	0x0034
        /*0014*/ 	.byte	0x00, 0xf0, 0x11, 0x00


	//----- nvinfo : EIATTR_KPARAM_INFO
	.align		4
.L_543:
        /*0018*/ 	.byte	0x04, 0x17
        /*001a*/ 	.short	(.L_545 - .L_544)
.L_544:
        /*001c*/ 	.word	0x00000000
        /*0020*/ 	.short	0x0007
        /*0022*/ 	.short	0x0030
        /*0024*/ 	.byte	0x00, 0xf0, 0x11, 0x00


	//----- nvinfo : EIATTR_KPARAM_INFO
	.align		4
.L_545:
        /*0028*/ 	.byte	0x04, 0x17
        /*002a*/ 	.short	(.L_547 - .L_546)
.L_546:
        /*002c*/ 	.word	0x00000000
        /*0030*/ 	.short	0x0006
        /*0032*/ 	.short	0x002c
        /*0034*/ 	.byte	0x00, 0xf0, 0x11, 0x00


	//----- nvinfo : EIATTR_KPARAM_INFO
	.align		4
.L_547:
        /*0038*/ 	.byte	0x04, 0x17
        /*003a*/ 	.short	(.L_549 - .L_548)
.L_548:
        /*003c*/ 	.word	0x00000000
        /*0040*/ 	.short	0x0005
        /*0042*/ 	.short	0x0028
        /*0044*/ 	.byte	0x00, 0xf0, 0x11, 0x00


	//----- nvinfo : EIATTR_KPARAM_INFO
	.align		4
.L_549:
        /*0048*/ 	.byte	0x04, 0x17
        /*004a*/ 	.short	(.L_551 - .L_550)
.L_550:
        /*004c*/ 	.word	0x00000000
        /*0050*/ 	.short	0x0004
        /*0052*/ 	.short	0x0020
        /*0054*/ 	.byte	0x00, 0xf5, 0x21, 0x00


	//----- nvinfo : EIATTR_KPARAM_INFO
	.align		4
.L_551:
        /*0058*/ 	.byte	0x04, 0x17
        /*005a*/ 	.short	(.L_553 - .L_552)
.L_552:
        /*005c*/ 	.word	0x00000000
        /*0060*/ 	.short	0x0003
        /*0062*/ 	.short	0x0018
        /*0064*/ 	.byte	0x00, 0xf5, 0x21, 0x00


	//----- nvinfo : EIATTR_KPARAM_INFO
	.align		4
.L_553:
        /*0068*/ 	.byte	0x04, 0x17
        /*006a*/ 	.short	(.L_555 - .L_554)
.L_554:
        /*006c*/ 	.word	0x00000000
        /*0070*/ 	.short	0x0002
        /*0072*/ 	.short	0x0010
        /*0074*/ 	.byte	0x00, 0xf5, 0x21, 0x00


	//----- nvinfo : EIATTR_KPARAM_INFO
	.align		4
.L_555:
        /*0078*/ 	.byte	0x04, 0x17
        /*007a*/ 	.short	(.L_557 - .L_556)
.L_556:
        /*007c*/ 	.word	0x00000000
        /*0080*/ 	.short	0x0001
        /*0082*/ 	.short	0x0008
        /*0084*/ 	.byte	0x00, 0xf5, 0x21, 0x00


	//----- nvinfo : EIATTR_KPARAM_INFO
	.align		4
.L_557:
        /*0088*/ 	.byte	0x04, 0x17
        /*008a*/ 	.short	(.L_559 - .L_558)
.L_558:
        /*008c*/ 	.word	0x00000000
        /*0090*/ 	.short	0x0000
        /*0092*/ 	.short	0x0000
        /*0094*/ 	.byte	0x00, 0xf5, 0x21, 0x00


	//----- nvinfo : EIATTR_SPARSE_MMA_MASK
	.align		4
.L_559:
        /*0098*/ 	.byte	0x03, 0x50
        /*009a*/ 	.short	0x0000


	//----- nvinfo : EIATTR_MAXREG_COUNT
	.align		4
        /*009c*/ 	.byte	0x03, 0x1b
        /*009e*/ 	.short	0x00ff


	//----- nvinfo : EIATTR_MERCURY_ISA_VERSION
	.align		4
        /*00a0*/ 	.byte	0x03, 0x5f
        /*00a2*/ 	.short	0x0101


	//----- nvinfo : EIATTR_VRC_CTA_INIT_COUNT
	.align		4
        /*00a4*/ 	.byte	0x02, 0x4a
	.zero		1
	.zero		1


	//----- nvinfo : EIATTR_EXIT_INSTR_OFFSETS
	.align		4
        /*00a8*/ 	.byte	0x04, 0x1c
        /*00aa*/ 	.short	(.L_561 - .L_560)


	//   ....[0]....
.L_560:
        /*00ac*/ 	.word	0x00000010


	//----- nvinfo : EIATTR_CBANK_PARAM_SIZE
	.align		4
.L_561:
        /*00b0*/ 	.byte	0x03, 0x19
        /*00b2*/ 	.short	0x0038


	//----- nvinfo : EIATTR_PARAM_CBANK
	.align		4
        /*00b4*/ 	.byte	0x04, 0x0a
        /*00b6*/ 	.short	(.L_563 - .L_562)
	.align		4
.L_562:
        /*00b8*/ 	.word	index@(.nv.constant0.hensel_solve_full)
        /*00bc*/ 	.short	0x0380
        /*00be*/ 	.short	0x0038


	//----- nvinfo : EIATTR_SW_WAR
	.align		4
.L_563:
        /*00c0*/ 	.byte	0x04, 0x36
        /*00c2*/ 	.short	(.L_565 - .L_564)
.L_564:
        /*00c4*/ 	.word	0x00000008
.L_565:


//--------------------- .nv.info.hensel_lift_simple --------------------------
	.section	.nv.info.hensel_lift_simple,"",@"SHT_CUDA_INFO"
	.sectionflags	@""
	.align	4


	//----- nvinfo : EIATTR_CUDA_API_VERSION
	.align		4
        /*0000*/ 	.byte	0x04, 0x37
        /*0002*/ 	.short	(.L_567 - .L_566)
.L_566:
        /*0004*/ 	.word	0x00000082


	//----- nvinfo : EIATTR_KPARAM_INFO
	.align		4
.L_567:
        /*0008*/ 	.byte	0x04, 0x17
        /*000a*/ 	.short	(.L_569 - .L_568)
.L_568:
        /*000c*/ 	.word	0x00000000
        /*0010*/ 	.short	0x0009
        /*0012*/ 	.short	0x003c
        /*0014*/ 	.byte	0x00, 0xf0, 0x11, 0x00


	//----- nvinfo : EIATTR_KPARAM_INFO
	.align		4
.L_569:
        /*0018*/ 	.byte	0x04, 0x17
        /*001a*/ 	.short	(.L_571 - .L_570)
.L_570:
        /*001c*/ 	.word	0x00000000
        /*0020*/ 	.short	0x0008
        /*0022*/ 	.short	0x0038
        /*0024*/ 	.byte	0x00, 0xf0, 0x11, 0x00


	//----- nvinfo : EIATTR_KPARAM_INFO
	.align		4
.L_571:
        /*0028*/ 	.byte	0x04, 0x17
        /*002a*/ 	.short	(.L_573 - .L_572)
.L_572:
        /*002c*/ 	.word	0x00000000
        /*0030*/ 	.short	0x0007
        /*0032*/ 	.short	0x0034
        /*0034*/ 	.byte	0x00, 0xf0, 0x11, 0x00


	//----- nvinfo : EIATTR_KPARAM_INFO
	.align		4
.L_573:
        /*0038*/ 	.byte	0x04, 0x17
        /*003a*/ 	.short	(.L_575 - .L_574)
.L_574:
        /*003c*/ 	.word	0x00000000
        /*0040*/ 	.short	0x0006
        /*0042*/ 	.short	0x0030
        /*0044*/ 	.byte	0x00, 0xf0, 0x11, 0x00


	//----- nvinfo : EIATTR_KPARAM_INFO
	.align		4
.L_575:
        /*0048*/ 	.byte	0x04, 0x17
        /*004a*/ 	.short	(.L_577 - .L_576)
.L_576:
        /*004c*/ 	.word	0x00000000
        /*0050*/ 	.short	0x0005
        /*0052*/ 	.short	0x0028
        /*0054*/ 	.byte	0x00, 0xf5, 0x21, 0x00


	//----- nvinfo : EIATTR_KPARAM_INFO
	.align		4
.L_577:
        /*0058*/ 	.byte	0x04, 0x17
        /*005a*/ 	.short	(.L_579 - .L_578)
.L_578:
        /*005c*/ 	.word	0x00000000
        /*0060*/ 	.short	0x0004
        /*0062*/ 	.short	0x0020
        /*0064*/ 	.byte	0x00, 0xf5, 0x21, 0x00


	//----- nvinfo : EIATTR_KPARAM_INFO
	.align		4
.L_579:
        /*0068*/ 	.byte	0x04, 0x17
        /*006a*/ 	.short	(.L_581 - .L_580)
.L_580:
        /*006c*/ 	.word	0x00000000
        /*0070*/ 	.short	0x0003
        /*0072*/ 	.short	0x0018
        /*0074*/ 	.byte	0x00, 0xf5, 0x21, 0x00


	//----- nvinfo : EIATTR_KPARAM_INFO
	.align		4
.L_581:
        /*0078*/ 	.byte	0x04, 0x17
        /*007a*/ 	.short	(.L_583 - .L_582)
.L_582:
        /*007c*/ 	.word	0x00000000
        /*0080*/ 	.short	0x0002
        /*0082*/ 	.short	0x0010
        /*0084*/ 	.byte	0x00, 0xf5, 0x21, 0x00


	//----- nvinfo : EIATTR_KPARAM_INFO
	.align		4
.L_583:
        /*0088*/ 	.byte	0x04, 0x17
        /*008a*/ 	.short	(.L_585 - .L_584)
.L_584:
        /*008c*/ 	.word	0x00000000
        /*0090*/ 	.short	0x0001
        /*0092*/ 	.short	0x0008
        /*0094*/ 	.byte	0x00, 0xf5, 0x21, 0x00


	//----- nvinfo : EIATTR_KPARAM_INFO
	.align		4
.L_585:
        /*0098*/ 	.byte	0x04, 0x17
        /*009a*/ 	.short	(.L_587 - .L_586)
.L_586:
        /*009c*/ 	.word	0x00000000
        /*00a0*/ 	.short	0x0000
        /*00a2*/ 	.short	0x0000
        /*00a4*/ 	.byte	0x00, 0xf5, 0x21, 0x00


	//----- nvinfo : EIATTR_SPARSE_MMA_MASK
	.align		4
.L_587:
        /*00a8*/ 	.byte	0x03, 0x50
        /*00aa*/ 	.short	0x0000


	//----- nvinfo : EIATTR_MAXREG_COUNT
	.align		4
        /*00ac*/ 	.byte	0x03, 0x1b
        /*00ae*/ 	.short	0x00ff


	//----- nvinfo : EIATTR_MERCURY_ISA_VERSION
	.align		4
        /*00b0*/ 	.byte	0x03, 0x5f
        /*00b2*/ 	.short	0x0101


	//----- nvinfo : EIATTR_VRC_CTA_INIT_COUNT
	.align		4
        /*00b4*/ 	.byte	0x02, 0x4a
	.zero		1
	.zero		1


	//----- nvinfo : EIATTR_EXIT_INSTR_OFFSETS
	.align		4
        /*00b8*/ 	.byte	0x04, 0x1c
        /*00ba*/ 	.short	(.L_589 - .L_588)


	//   ....[0]....
.L_588:
        /*00bc*/ 	.word	0x00000090


	//   ....[1]....
        /*00c0*/ 	.word	0x00000e00


	//----- nvinfo : EIATTR_CRS_STACK_SIZE
	.align		4
.L_589:
        /*00c4*/ 	.byte	0x04, 0x1e
        /*00c6*/ 	.short	(.L_591 - .L_590)
.L_590:
        /*00c8*/ 	.word	0x00000000


	//----- nvinfo : EIATTR_CBANK_PARAM_SIZE
	.align		4
.L_591:
        /*00cc*/ 	.byte	0x03, 0x19
        /*00ce*/ 	.short	0x0040


	//----- nvinfo : EIATTR_PARAM_CBANK
	.align		4
        /*00d0*/ 	.byte	0x04, 0x0a
        /*00d2*/ 	.short	(.L_593 - .L_592)
	.align		4
.L_592:
        /*00d4*/ 	.word	index@(.nv.constant0.hensel_lift_simple)
        /*00d8*/ 	.short	0x0380
        /*00da*/ 	.short	0x0040


	//----- nvinfo : EIATTR_SW_WAR
	.align		4
.L_593:
        /*00dc*/ 	.byte	0x04, 0x36
        /*00de*/ 	.short	(.L_595 - .L_594)
.L_594:
        /*00e0*/ 	.word	0x00000008
.L_595:


//--------------------- .nv.info.hensel_lift_iteration --------------------------
	.section	.nv.info.hensel_lift_iteration,"",@"SHT_CUDA_INFO"
	.sectionflags	@""
	.align	4


	//----- nvinfo : EIATTR_CUDA_API_VERSION
	.align		4
        /*0000*/ 	.byte	0x04, 0x37
        /*0002*/ 	.short	(.L_597 - .L_596)
.L_596:
        /*0004*/ 	.word	0x00000082


	//----- nvinfo : EIATTR_KPARAM_INFO
	.align		4
.L_597:
        /*0008*/ 	.byte	0x04, 0x17
        /*000a*/ 	.short	(.L_599 - .L_598)
.L_598:
        /*000c*/ 	.word	0x00000000
        /*0010*/ 	.short	0x0009
        /*0012*/ 	.short	0x003c
        /*0014*/ 	.byte	0x00, 0xf0, 0x11, 0x00


	//----- nvinfo : EIATTR_KPARAM_INFO
	.align		4
.L_599:
        /*0018*/ 	.byte	0x04, 0x17
        /*001a*/ 	.short	(.L_601 - .L_600)
.L_600:
        /*001c*/ 	.word	0x00000000
        /*0020*/ 	.short	0x0008
        /*0022*/ 	.short	0x0038
        /*0024*/ 	.byte	0x00, 0xf0, 0x11, 0x00


	//----- nvinfo : EIATTR_KPARAM_INFO
	.align		4
.L_601:
        /*0028*/ 	.byte	0x04, 0x17
        /*002a*/ 	.short	(.L_603 - .L_602)
.L_602:
        /*002c*/ 	.word	0x00000000
        /*0030*/ 	.short	0x0007
        /*0032*/ 	.short	0x0034
        /*0034*/ 	.byte	0x00, 0xf0, 0x11, 0x00


	//----- nvinfo : EIATTR_KPARAM_INFO
	.align		4
.L_603:
        /*0038*/ 	.byte	0x04, 0x17
        /*003a*/ 	.short	(.L_605 - .L_604)
.L_604:
        /*003c*/ 	.word	0x00000000
        /*0040*/ 	.short	0x0006
        /*0042*/ 	.short	0x0030
        /*0044*/ 	.byte	0x00, 0xf0, 0x11, 0x00


	//----- nvinfo : EIATTR_KPARAM_INFO
	.align		4
.L_605:
        /*0048*/ 	.byte	0x04, 0x17
        /*004a*/ 	.short	(.L_607 - .L_606)
.L_606:
        /*004c*/ 	.word	0x00000000
        /*0050*/ 	.short	0x0005
        /*0052*/ 	.short	0x0028
        /*0054*/ 	.byte	0x00, 0xf5, 0x21, 0x00


	//----- nvinfo : EIATTR_KPARAM_INFO
	.align		4
.L_607:
        /*0058*/ 	.byte	0x04, 0x17
        /*005a*/ 	.short	(.L_609 - .L_608)
.L_608:
        /*005c*/ 	.word	0x00000000
        /*0060*/ 	.short	0x0004
        /*0062*/ 	.short	0x0020
        /*0064*/ 	.byte	0x00, 0xf5, 0x21, 0x00


	//----- nvinfo : EIATTR_KPARAM_INFO
	.align		4
.L_609:
        /*0068*/ 	.byte	0x04, 0x17
        /*006a*/ 	.short	(.L_611 - .L_610)
.L_610:
        /*006c*/ 	.word	0x00000000
        /*0070*/ 	.short	0x0003
        /*0072*/ 	.short	0x0018
        /*0074*/ 	.byte	0x00, 0xf5, 0x21, 0x00


	//----- nvinfo : EIATTR_KPARAM_INFO
	.align		4
.L_611:
        /*0078*/ 	.byte	0x04, 0x17
        /*007a*/ 	.short	(.L_613 - .L_612)
.L_612:
        /*007c*/ 	.word	0x00000000
        /*0080*/ 	.short	0x0002
        /*0082*/ 	.short	0x0010
        /*0084*/ 	.byte	0x00, 0xf5, 0x21, 0x00


	//----- nvinfo : EIATTR_KPARAM_INFO
	.align		4
.L_613:
        /*0088*/ 	.byte	0x04, 0x17
        /*008a*/ 	.short	(.L_615 - .L_614)
.L_614:
        /*008c*/ 	.word	0x00000000
        /*0090*/ 	.short	0x0001
        /*0092*/ 	.short	0x0008
        /*0094*/ 	.byte	0x00, 0xf5, 0x21, 0x00


	//----- nvinfo : EIATTR_KPARAM_INFO
	.align		4
.L_615:
        /*0098*/ 	.byte	0x04, 0x17
        /*009a*/ 	.short	(.L_617 - .L_616)
.L_616:
        /*009c*/ 	.word	0x00000000
        /*00a0*/ 	.short	0x0000
        /*00a2*/ 	.short	0x0000
        /*00a4*/ 	.byte	0x00, 0xf5, 0x21, 0x00


	//----- nvinfo : EIATTR_SPARSE_MMA_MASK
	.align		4
.L_617:
        /*00a8*/ 	.byte	0x03, 0x50
        /*00aa*/ 	.short	0x0000


	//----- nvinfo : EIATTR_MAXREG_COUNT
	.align		4
        /*00ac*/ 	.byte	0x03, 0x1b
        /*00ae*/ 	.short	0x00ff


	//----- nvinfo : EIATTR_NUM_BARRIERS
	.align		4
        /*00b0*/ 	.byte	0x02, 0x4c
        /*00b2*/ 	.byte	0x01
	.zero		1


	//----- nvinfo : EIATTR_MERCURY_ISA_VERSION
	.align		4
        /*00b4*/ 	.byte	0x03, 0x5f
        /*00b6*/ 	.short	0x0101


	//----- nvinfo : EIATTR_VRC_CTA_INIT_COUNT
	.align		4
        /*00b8*/ 	.byte	0x02, 0x4a
	.zero		1
	.zero		1


	//----- nvinfo : EIATTR_EXIT_INSTR_OFFSETS
	.align		4
        /*00bc*/ 	.byte	0x04, 0x1c
        /*00be*/ 	.short	(.L_619 - .L_618)


	//   ....[0]....
.L_618:
        /*00c0*/ 	.word	0x00000090


	//   ....[1]....
        /*00c4*/ 	.word	0x00006030


	//----- nvinfo : EIATTR_CRS_STACK_SIZE
	.align		4
.L_619:
        /*00c8*/ 	.byte	0x04, 0x1e
        /*00ca*/ 	.short	(.L_621 - .L_620)
.L_620:
        /*00cc*/ 	.word	0x00000000


	//----- nvinfo : EIATTR_CBANK_PARAM_SIZE
	.align		4
.L_621:
        /*00d0*/ 	.byte	0x03, 0x19
        /*00d2*/ 	.short	0x0040


	//----- nvinfo : EIATTR_PARAM_CBANK
	.align		4
        /*00d4*/ 	.byte	0x04, 0x0a
        /*00d6*/ 	.short	(.L_623 - .L_622)
	.align		4
.L_622:
        /*00d8*/ 	.word	index@(.nv.constant0.hensel_lift_iteration)
        /*00dc*/ 	.short	0x0380
        /*00de*/ 	.short	0x0040


	//----- nvinfo : EIATTR_SW_WAR
	.align		4
.L_623:
        /*00e0*/ 	.byte	0x04, 0x36
        /*00e2*/ 	.short	(.L_625 - .L_624)
.L_624:
        /*00e4*/ 	.word	0x00000008
.L_625:


//--------------------- .nv.info.hensel_initial_solve --------------------------
	.section	.nv.info.hensel_initial_solve,"",@"SHT_CUDA_INFO"
	.sectionflags	@""
	.align	4


	//----- nvinfo : EIATTR_CUDA_API_VERSION
	.align		4
        /*0000*/ 	.byte	0x04, 0x37
        /*0002*/ 	.short	(.L_627 - .L_626)
.L_626:
        /*0004*/ 	.word	0x00000082


	//----- nvinfo : EIATTR_KPARAM_INFO
	.align		4
.L_627:
        /*0008*/ 	.byte	0x04, 0x17
        /*000a*/ 	.short	(.L_629 - .L_628)
.L_628:
        /*000c*/ 	.word	0x00000000
        /*0010*/ 	.short	0x0006
        /*0012*/ 	.short	0x0028
        /*0014*/ 	.byte	0x00, 0xf0, 0x11, 0x00


	//----- nvinfo : EIATTR_KPARAM_INFO
	.align		4
.L_629:
        /*0018*/ 	.byte	0x04, 0x17
        /*001a*/ 	.short	(.L_631 - .L_630)
.L_630:
        /*001c*/ 	.word	0x00000000
        /*0020*/ 	.short	0x0005
        /*0022*/ 	.short	0x0024
        /*0024*/ 	.byte	0x00, 0xf0, 0x11, 0x00


	//----- nvinfo : EIATTR_KPARAM_INFO
	.align		4
.L_631:
        /*0028*/ 	.byte	0x04, 0x17
        /*002a*/ 	.short	(.L_633 - .L_632)
.L_632:
        /*002c*/ 	.word	0x00000000
        /*0030*/ 	.short	0x0004
        /*0032*/ 	.short	0x0020
        /*0034*/ 	.byte	0x00, 0xf0, 0x11, 0x00


	//----- nvinfo : EIATTR_KPARAM_INFO
	.align		4
.L_633:
        /*0038*/ 	.byte	0x04, 0x17
        /*003a*/ 	.short	(.L_635 - .L_634)
.L_634:
        /*003c*/ 	.word	0x00000000
        /*0040*/ 	.short	0x0003
        /*0042*/ 	.short	0x0018
        /*0044*/ 	.byte	0x00, 0xf5, 0x21, 0x00


	//----- nvinfo : EIATTR_KPARAM_INFO
	.align		4
.L_635:
        /*0048*/ 	.byte	0x04, 0x17
        /*004a*/ 	.short	(.L_637 - .L_636)
.L_636:
        /*004c*/ 	.word	0x00000000
        /*0050*/ 	.short	0x0002
        /*0052*/ 	.short	0x0010
        /*0054*/ 	.byte	0x00, 0xf5, 0x21, 0x00


	//----- nvinfo : EIATTR_KPARAM_INFO
	.align		4
.L_637:
        /*0058*/ 	.byte	0x04, 0x17
        /*005a*/ 	.short	(.L_639 - .L_638)
.L_638:
        /*005c*/ 	.word	0x00000000
        /*0060*/ 	.short	0x0001
        /*0062*/ 	.short	0x0008
        /*0064*/ 	.byte	0x00, 0xf5, 0x21, 0x00


	//----- nvinfo : EIATTR_KPARAM_INFO
	.align		4
.L_639:
        /*0068*/ 	.byte	0x04, 0x17
        /*006a*/ 	.short	(.L_641 - .L_640)
.L_640:
        /*006c*/ 	.word	0x00000000
        /*0070*/ 	.short	0x0000
        /*0072*/ 	.short	0x0000
        /*0074*/ 	.byte	0x00, 0xf5, 0x21, 0x00


	//----- nvinfo : EIATTR_SPARSE_MMA_MASK
	.align		4
.L_641:
        /*0078*/ 	.byte	0x03, 0x50
        /*007a*/ 	.short	0x0000


	//----- nvinfo : EIATTR_MAXREG_COUNT
	.align		4
        /*007c*/ 	.byte	0x03, 0x1b
        /*007e*/ 	.short	0x00ff


	//----- nvinfo : EIATTR_MERCURY_ISA_VERSION
	.align		4
        /*0080*/ 	.byte	0x03, 0x5f
        /*0082*/ 	.short	0x0101


	//----- nvinfo : EIATTR_VRC_CTA_INIT_COUNT
	.align		4
        /*0084*/ 	.byte	0x02, 0x4a
	.zero		1
	.zero		1


	//----- nvinfo : EIATTR_EXIT_INSTR_OFFSETS
	.align		4
        /*0088*/ 	.byte	0x04, 0x1c
        /*008a*/ 	.short	(.L_643 - .L_642)


	//   ....[0]....
.L_642:
        /*008c*/ 	.word	0x00000070


	//   ....[1]....
        /*0090*/ 	.word	0x000000a0


	//   ....[2]....
        /*0094*/ 	.word	0x00002740


	//----- nvinfo : EIATTR_CRS_STACK_SIZE
	.align		4
.L_643:
        /*0098*/ 	.byte	0x04, 0x1e
        /*009a*/ 	.short	(.L_645 - .L_644)
.L_644:
        /*009c*/ 	.word	0x00000000


	//----- nvinfo : EIATTR_CBANK_PARAM_SIZE
	.align		4
.L_645:
        /*00a0*/ 	.byte	0x03, 0x19
        /*00a2*/ 	.short	0x002c


	//----- nvinfo : EIATTR_PARAM_CBANK
	.align		4
        /*00a4*/ 	.byte	0x04, 0x0a
        /*00a6*/ 	.short	(.L_647 - .L_646)
	.align		4
.L_646:
        /*00a8*/ 	.word	index@(.nv.constant0.hensel_initial_solve)
        /*00ac*/ 	.short	0x0380
        /*00ae*/ 	.short	0x002c


	//----- nvinfo : EIATTR_SW_WAR
	.align		4
.L_647:
        /*00b0*/ 	.byte	0x04, 0x36
        /*00b2*/ 	.short	(.L_649 - .L_648)
.L_648:
        /*00b4*/ 	.word	0x00000008
.L_649:


//--------------------- .nv.info.hensel_matvec    --------------------------
	.section	.nv.info.hensel_matvec,"",@"SHT_CUDA_INFO"
	.sectionflags	@""
	.align	4


	//----- nvinfo : EIATTR_CUDA_API_VERSION
	.align		4
        /*0000*/ 	.byte	0x04, 0x37
        /*0002*/ 	.short	(.L_651 - .L_650)
.L_650:
        /*0004*/ 	.word	0x00000082


	//----- nvinfo : EIATTR_KPARAM_INFO
	.align		4
.L_651:
        /*0008*/ 	.byte	0x04, 0x17
        /*000a*/ 	.short	(.L_653 - .L_652)
.L_652:
        /*000c*/ 	.word	0x00000000
        /*0010*/ 	.short	0x0006
        /*0012*/ 	.short	0x0028
        /*0014*/ 	.byte	0x00, 0xf0, 0x11, 0x00


	//----- nvinfo : EIATTR_KPARAM_INFO
	.align		4
.L_653:
        /*0018*/ 	.byte	0x04, 0x17
        /*001a*/ 	.short	(.L_655 - .L_654)
.L_654:
        /*001c*/ 	.word	0x00000000
        /*0020*/ 	.short	0x0005
        /*0022*/ 	.short	0x0024
        /*0024*/ 	.byte	0x00, 0xf0, 0x11, 0x00


	//----- nvinfo : EIATTR_KPARAM_INFO
	.align		4
.L_655:
        /*0028*/ 	.byte	0x04, 0x17
        /*002a*/ 	.short	(.L_657 - .L_656)
.L_656:
        /*002c*/ 	.word	0x00000000
        /*0030*/ 	.short	0x0004
        /*0032*/ 	.short	0x0020
        /*0034*/ 	.byte	0x00, 0xf0, 0x11, 0x00


	//----- nvinfo : EIATTR_KPARAM_INFO
	.align		4
.L_657:
        /*0038*/ 	.byte	0x04, 0x17
        /*003a*/ 	.short	(.L_659 - .L_658)
.L_658:
        /*003c*/ 	.word	0x00000000
        /*0040*/ 	.short	0x0003
        /*0042*/ 	.short	0x0018
        /*0044*/ 	.byte	0x00, 0xf5, 0x21, 0x00


	//----- nvinfo : EIATTR_KPARAM_INFO
	.align		4
.L_659:
        /*0048*/ 	.byte	0x04, 0x17
        /*004a*/ 	.short	(.L_661 - .L_660)
.L_660:
        /*004c*/ 	.word	0x00000000
        /*0050*/ 	.short	0x0002
        /*0052*/ 	.short	0x0010
        /*0054*/ 	.byte	0x00, 0xf5, 0x21, 0x00


	//----- nvinfo : EIATTR_KPARAM_INFO
	.align		4
.L_661:
        /*0058*/ 	.byte	0x04, 0x17
        /*005a*/ 	.short	(.L_663 - .L_662)
.L_662:
        /*005c*/ 	.word	0x00000000
        /*0060*/ 	.short	0x0001
        /*0062*/ 	.short	0x0008
        /*0064*/ 	.byte	0x00, 0xf5, 0x21, 0x00


	//----- nvinfo : EIATTR_KPARAM_INFO
	.align		4
.L_663:
        /*0068*/ 	.byte	0x04, 0x17
        /*006a*/ 	.short	(.L_665 - .L_664)
.L_664:
        /*006c*/ 	.word	0x00000000
        /*0070*/ 	.short	0x0000
        /*0072*/ 	.short	0x0000
        /*0074*/ 	.byte	0x00, 0xf5, 0x21, 0x00


	//----- nvinfo : EIATTR_SPARSE_MMA_MASK
	.align		4
.L_665:
        /*0078*/ 	.byte	0x03, 0x50
        /*007a*/ 	.short	0x0000


	//----- nvinfo : EIATTR_MAXREG_COUNT
	.align		4
        /*007c*/ 	.byte	0x03, 0x1b
        /*007e*/ 	.short	0x00ff


	//----- nvinfo : EIATTR_MERCURY_ISA_VERSION
	.align		4
        /*0080*/ 	.byte	0x03, 0x5f
        /*0082*/ 	.short	0x0101


	//----- nvinfo : EIATTR_VRC_CTA_INIT_COUNT
	.align		4
        /*0084*/ 	.byte	0x02, 0x4a
	.zero		1
	.zero		1


	//----- nvinfo : EIATTR_EXIT_INSTR_OFFSETS
	.align		4
        /*0088*/ 	.byte	0x04, 0x1c
        /*008a*/ 	.short	(.L_667 - .L_666)


	//   ....[0]....
.L_666:
        /*008c*/ 	.word	0x00000070


	//   ....[1]....
        /*0090*/ 	.word	0x000000a0


	//   ....[2]....
        /*0094*/ 	.word	0x00002740


	//----- nvinfo : EIATTR_CRS_STACK_SIZE
	.align		4
.L_667:
        /*0098*/ 	.byte	0x04, 0x1e
        /*009a*/ 	.short	(.L_669 - .L_668)
.L_668:
        /*009c*/ 	.word	0x00000000


	//----- nvinfo : EIATTR_CBANK_PARAM_SIZE
	.align		4
.L_669:
        /*00a0*/ 	.byte	0x03, 0x19
        /*00a2*/ 	.short	0x002c


	//----- nvinfo : EIATTR_PARAM_CBANK
	.align		4
        /*00a4*/ 	.byte	0x04, 0x0a
        /*00a6*/ 	.short	(.L_671 - .L_670)
	.align		4
.L_670:
        /*00a8*/ 	.word	index@(.nv.constant0.hensel_matvec)
        /*00ac*/ 	.short	0x0380
        /*00ae*/ 	.short	0x002c


	//----- nvinfo : EIATTR_SW_WAR
	.align		4
.L_671:
        /*00b0*/ 	.byte	0x04, 0x36
        /*00b2*/ 	.short	(.L_673 - .L_672)
.L_672:
        /*00b4*/ 	.word	0x00000008
.L_673:


//--------------------- .nv.info.hensel_batch_matrix_inverse --------------------------
	.section	.nv.info.hensel_batch_matrix_inverse,"",@"SHT_CUDA_INFO"
	.sectionflags	@""
	.align	4


	//----- nvinfo : EIATTR_CUDA_API_VERSION
	.align		4
        /*0000*/ 	.byte	0x04, 0x37
        /*0002*/ 	.short	(.L_675 - .L_674)
.L_674:
        /*0004*/ 	.word	0x00000082


	//----- nvinfo : EIATTR_KPARAM_INFO
	.align		4
.L_675:
        /*0008*/ 	.byte	0x04, 0x17
        /*000a*/ 	.short	(.L_677 - .L_676)
.L_676:
        /*000c*/ 	.word	0x00000000
        /*0010*/ 	.short	0x0005
        /*0012*/ 	.short	0x0024
        /*0014*/ 	.byte	0x00, 0xf0, 0x11, 0x00


	//----- nvinfo : EIATTR_KPARAM_INFO
	.align		4
.L_677:
        /*0018*/ 	.byte	0x04, 0x17
        /*001a*/ 	.short	(.L_679 - .L_678)
.L_678:
        /*001c*/ 	.word	0x00000000
        /*0020*/ 	.short	0x0004
        /*0022*/ 	.short	0x0020
        /*0024*/ 	.byte	0x00, 0xf0, 0x11, 0x00


	//----- nvinfo : EIATTR_KPARAM_INFO
	.align		4
.L_679:
        /*0028*/ 	.byte	0x04, 0x17
        /*002a*/ 	.short	(.L_681 - .L_680)
.L_680:
        /*002c*/ 	.word	0x00000000
        /*0030*/ 	.short	0x0003
        /*0032*/ 	.short	0x0018
        /*0034*/ 	.byte	0x00, 0xf5, 0x21, 0x00


	//----- nvinfo : EIATTR_KPARAM_INFO
	.align		4
.L_681:
        /*0038*/ 	.byte	0x04, 0x17
        /*003a*/ 	.short	(.L_683 - .L_682)
.L_682:
        /*003c*/ 	.word	0x00000000
        /*0040*/ 	.short	0x0002
        /*0042*/ 	.short	0x0010
        /*0044*/ 	.byte	0x00, 0xf5, 0x21, 0x00


	//----- nvinfo : EIATTR_KPARAM_INFO
	.align		4
.L_683:
        /*0048*/ 	.byte	0x04, 0x17
        /*004a*/ 	.short	(.L_685 - .L_684)
.L_684:
        /*004c*/ 	.word	0x00000000
        /*0050*/ 	.short	0x0001
        /*0052*/ 	.short	0x0008
        /*0054*/ 	.byte	0x00, 0xf5, 0x21, 0x00


	//----- nvinfo : EIATTR_KPARAM_INFO
	.align		4
.L_685:
        /*0058*/ 	.byte	0x04, 0x17
        /*005a*/ 	.short	(.L_687 - .L_686)
.L_686:
        /*005c*/ 	.word	0x00000000
        /*0060*/ 	.short	0x0000
        /*0062*/ 	.short	0x0000
        /*0064*/ 	.byte	0x00, 0xf5, 0x21, 0x00


	//----- nvinfo : EIATTR_SPARSE_MMA_MASK
	.align		4
.L_687:
        /*0068*/ 	.byte	0x03, 0x50
        /*006a*/ 	.short	0x0000


	//----- nvinfo : EIATTR_MAXREG_COUNT
	.align		4
        /*006c*/ 	.byte	0x03, 0x1b
        /*006e*/ 	.short	0x00ff


	//----- nvinfo : EIATTR_NUM_BARRIERS
	.align		4
        /*0070*/ 	.byte	0x02, 0x4c
        /*0072*/ 	.byte	0x01
	.zero		1


	//----- nvinfo : EIATTR_MERCURY_ISA_VERSION
	.align		4
        /*0074*/ 	.byte	0x03, 0x5f
        /*0076*/ 	.short	0x0101


	//----- nvinfo : EIATTR_VRC_CTA_INIT_COUNT
	.align		4
        /*0078*/ 	.byte	0x02, 0x4a
	.zero		1
	.zero		1


	//----- nvinfo : EIATTR_EXIT_INSTR_OFFSETS
	.align		4
        /*007c*/ 	.byte	0x04, 0x1c
        /*007e*/ 	.short	(.L_689 - .L_688)


	//   ....[0]....
.L_688:
        /*0080*/ 	.word	0x00000060


	//   ....[1]....
        /*0084*/ 	.word	0x00001dd0


	//   ....[2]....
        /*0088*/ 	.word	0x000046c0


	//   ....[3]....
        /*008c*/ 	.word	0x00006380


	//   ....[4]....
        /*0090*/ 	.word	0x000065f0


	//   ....[5]....
        /*0094*/ 	.word	0x00006780


	//   ....[6]....
        /*0098*/ 	.word	0x00006860


	//----- nvinfo : EIATTR_CRS_STACK_SIZE
	.align		4
.L_689:
        /*009c*/ 	.byte	0x04, 0x1e
        /*009e*/ 	.short	(.L_691 - .L_690)
.L_690:
        /*00a0*/ 	.word	0x00000000


	//----- nvinfo : EIATTR_CBANK_PARAM_SIZE
	.align		4
.L_691:
        /*00a4*/ 	.byte	0x03, 0x19
        /*00a6*/ 	.short	0x0028


	//----- nvinfo : EIATTR_PARAM_CBANK
	.align		4
        /*00a8*/ 	.byte	0x04, 0x0a
        /*00aa*/ 	.short	(.L_693 - .L_692)
	.align		4
.L_692:
        /*00ac*/ 	.word	index@(.nv.constant0.hensel_batch_matrix_inverse)
        /*00b0*/ 	.short	0x0380
        /*00b2*/ 	.short	0x0028


	//----- nvinfo : EIATTR_SW_WAR
	.align		4
.L_693:
        /*00b4*/ 	.byte	0x04, 0x36
        /*00b6*/ 	.short	(.L_695 - .L_694)
.L_694:
        /*00b8*/ 	.word	0x00000008
.L_695:


//--------------------- .nv.info.hensel_matrix_inverse --------------------------
	.section	.nv.info.hensel_matrix_inverse,"",@"SHT_CUDA_INFO"
	.sectionflags	@""
	.align	4


	//----- nvinfo : EIATTR_CUDA_API_VERSION
	.align		4
        /*0000*/ 	.byte	0x04, 0x37
        /*0002*/ 	.short	(.L_697 - .L_696)
.L_696:
        /*0004*/ 	.word	0x00000082


	//----- nvinfo : EIATTR_KPARAM_INFO
	.align		4
.L_697:
        /*0008*/ 	.byte	0x04, 0x17
        /*000a*/ 	.short	(.L_699 - .L_698)
.L_698:
        /*000c*/ 	.word	0x00000000
        /*0010*/ 	.short	0x0004
        /*0012*/ 	.short	0x001c
        /*0014*/ 	.byte	0x00, 0xf0, 0x11, 0x00


	//----- nvinfo : EIATTR_KPARAM_INFO
	.align		4
.L_699:
        /*0018*/ 	.byte	0x04, 0x17
        /*001a*/ 	.short	(.L_701 - .L_700)
.L_700:
        /*001c*/ 	.word	0x00000000
        /*0020*/ 	.short	0x0003
        /*0022*/ 	.short	0x0018
        /*0024*/ 	.byte	0x00, 0xf0, 0x11, 0x00


	//----- nvinfo : EIATTR_KPARAM_INFO
	.align		4
.L_701:
        /*0028*/ 	.byte	0x04, 0x17
        /*002a*/ 	.short	(.L_703 - .L_702)
.L_702:
        /*002c*/ 	.word	0x00000000
        /*0030*/ 	.short	0x0002
        /*0032*/ 	.short	0x0010
        /*0034*/ 	.byte	0x00, 0xf5, 0x21, 0x00


	//----- nvinfo : EIATTR_KPARAM_INFO
	.align		4
.L_703:
        /*0038*/ 	.byte	0x04, 0x17
        /*003a*/ 	.short	(.L_705 - .L_704)
.L_704:
        /*003c*/ 	.word	0x00000000
        /*0040*/ 	.short	0x0001
        /*0042*/ 	.short	0x0008
        /*0044*/ 	.byte	0x00, 0xf5, 0x21, 0x00


	//----- nvinfo : EIATTR_KPARAM_INFO
	.align		4
.L_705:
        /*0048*/ 	.byte	0x04, 0x17
        /*004a*/ 	.short	(.L_707 - .L_706)
.L_706:
        /*004c*/ 	.word	0x00000000
        /*0050*/ 	.short	0x0000
        /*0052*/ 	.short	0x0000
        /*0054*/ 	.byte	0x00, 0xf5, 0x21, 0x00


	//----- nvinfo : EIATTR_SPARSE_MMA_MASK
	.align		4
.L_707:
        /*0058*/ 	.byte	0x03, 0x50
        /*005a*/ 	.short	0x0000


	//----- nvinfo : EIATTR_MAXREG_COUNT
	.align		4
        /*005c*/ 	.byte	0x03, 0x1b
        /*005e*/ 	.short	0x00ff


	//----- nvinfo : EIATTR_NUM_BARRIERS
	.align		4
        /*0060*/ 	.byte	0x02, 0x4c
        /*0062*/ 	.byte	0x01
	.zero		1


	//----- nvinfo : EIATTR_MERCURY_ISA_VERSION
	.align		4
        /*0064*/ 	.byte	0x03, 0x5f
        /*0066*/ 	.short	0x0101


	//----- nvinfo : EIATTR_VRC_CTA_INIT_COUNT
	.align		4
        /*0068*/ 	.byte	0x02, 0x4a
	.zero		1
	.zero		1


	//----- nvinfo : EIATTR_EXIT_INSTR_OFFSETS
	.align		4
        /*006c*/ 	.byte	0x04, 0x1c
        /*006e*/ 	.short	(.L_709 - .L_708)


	//   ....[0]....
.L_708:
        /*0070*/ 	.word	0x00000c80


	//   ....[1]....
        /*0074*/ 	.word	0x00000ea0


	//   ....[2]....
        /*0078*/ 	.word	0x00003660


	//   ....[3]....
        /*007c*/ 	.word	0x00005230


	//   ....[4]....
        /*0080*/ 	.word	0x000053e0


	//   ....[5]....
        /*0084*/ 	.word	0x00005510


	//   ....[6]....
        /*0088*/ 	.word	0x000055c0


	//----- nvinfo : EIATTR_CRS_STACK_SIZE
	.align		4
.L_709:
        /*008c*/ 	.byte	0x04, 0x1e
        /*008e*/ 	.short	(.L_711 - .L_710)
.L_710:
        /*0090*/ 	.word	0x00000000


	//----- nvinfo : EIATTR_CBANK_PARAM_SIZE
	.align		4
.L_711:
        /*0094*/ 	.byte	0x03, 0x19
        /*0096*/ 	.short	0x0020


	//----- nvinfo : EIATTR_PARAM_CBANK
	.align		4
        /*0098*/ 	.byte	0x04, 0x0a
        /*009a*/ 	.short	(.L_713 - .L_712)
	.align		4
.L_712:
        /*009c*/ 	.word	index@(.nv.constant0.hensel_matrix_inverse)
        /*00a0*/ 	.short	0x0380
        /*00a2*/ 	.short	0x0020


	//----- nvinfo : EIATTR_SW_WAR
	.align		4
.L_713:
        /*00a4*/ 	.byte	0x04, 0x36
        /*00a6*/ 	.short	(.L_715 - .L_714)
.L_714:
        /*00a8*/ 	.word	0x00000008
.L_715:


//--------------------- .nv.info.check_lovasz_condition --------------------------
	.section	.nv.info.check_lovasz_condition,"",@"SHT_CUDA_INFO"
	.sectionflags	@""
	.align	4


	//----- nvinfo : EIATTR_CUDA_API_VERSION
	.align		4
        /*0000*/ 	.byte	0x04, 0x37
        /*0002*/ 	.short	(.L_717 - .L_716)
.L_716:
        /*0004*/ 	.word	0x00000082


	//----- nvinfo : EIATTR_KPARAM_INFO
	.align		4
.L_717:
        /*0008*/ 	.byte	0x04, 0x17
        /*000a*/ 	.short	(.L_719 - .L_718)
.L_718:
        /*000c*/ 	.word	0x00000000
        /*0010*/ 	.short	0x0009
        /*0012*/ 	.short	0x0038
        /*0014*/ 	.byte	0x00, 0xf0, 0x11, 0x00


	//----- nvinfo : EIATTR_KPARAM_INFO
	.align		4
.L_719:
        /*0018*/ 	.byte	0x04, 0x17
        /*001a*/ 	.short	(.L_721 - .L_720)
.L_720:
        /*001c*/ 	.word	0x00000000
        /*0020*/ 	.short	0x0008
        /*0022*/ 	.short	0x0034
        /*0024*/ 	.byte	0x00, 0xf0, 0x11, 0x00


	//----- nvinfo : EIATTR_KPARAM_INFO
	.align		4
.L_721:
        /*0028*/ 	.byte	0x04, 0x17
        /*002a*/ 	.short	(.L_723 - .L_722)
.L_722:
        /*002c*/ 	.word	0x00000000
        /*0030*/ 	.short	0x0007
        /*0032*/ 	.short	0x0030
        /*0034*/ 	.byte	0x00, 0xf0, 0x11, 0x00


	//----- nvinfo : EIATTR_KPARAM_INFO
	.align		4
.L_723:
        /*0038*/ 	.byte	0x04, 0x17
        /*003a*/ 	.short	(.L_725 - .L_724)
.L_724:
        /*003c*/ 	.word	0x00000000
        /*0040*/ 	.short	0x0006
        /*0042*/ 	.short	0x002c
        /*0044*/ 	.byte	0x00, 0xf0, 0x11, 0x00


	//----- nvinfo : EIATTR_KPARAM_INFO
	.align		4
.L_725:
        /*0048*/ 	.byte	0x04, 0x17
        /*004a*/ 	.short	(.L_727 - .L_726)
.L_726:
        /*004c*/ 	.word	0x00000000
        /*0050*/ 	.short	0x0005
        /*0052*/ 	.short	0x0028
        /*0054*/ 	.byte	0x00, 0xf0, 0x11, 0x00


	//----- nvinfo : EIATTR_KPARAM_INFO
	.align		4
.L_727:
        /*0058*/ 	.byte	0x04, 0x17
        /*005a*/ 	.short	(.L_729 - .L_728)
.L_728:
        /*005c*/ 	.word	0x00000000
        /*0060*/ 	.short	0x0004
        /*0062*/ 	.short	0x0020
        /*0064*/ 	.byte	0x00, 0xf5, 0x21, 0x00


	//----- nvinfo : EIATTR_KPARAM_INFO
	.align		4
.L_729:
        /*0068*/ 	.byte	0x04, 0x17
        /*006a*/ 	.short	(.L_731 - .L_730)
.L_730:
        /*006c*/ 	.word	0x00000000
        /*0070*/ 	.short	0x0003
        /*0072*/ 	.short	0x0018
        /*0074*/ 	.byte	0x00, 0xf5, 0x21, 0x00


	//----- nvinfo : EIATTR_KPARAM_INFO
	.align		4
.L_731:
        /*0078*/ 	.byte	0x04, 0x17
        /*007a*/ 	.short	(.L_733 - .L_732)
.L_732:
        /*007c*/ 	.word	0x00000000
        /*0080*/ 	.short	0x0002
        /*0082*/ 	.short	0x0010
        /*0084*/ 	.byte	0x00, 0xf5, 0x21, 0x00


	//----- nvinfo : EIATTR_KPARAM_INFO
	.align		4
.L_733:
        /*0088*/ 	.byte	0x04, 0x17
        /*008a*/ 	.short	(.L_735 - .L_734)
.L_734:
        /*008c*/ 	.word	0x00000000
        /*0090*/ 	.short	0x0001
        /*0092*/ 	.short	0x0008
        /*0094*/ 	.byte	0x00, 0xf5, 0x21, 0x00


	//----- nvinfo : EIATTR_KPARAM_INFO
	.align		4
.L_735:
        /*0098*/ 	.byte	0x04, 0x17
        /*009a*/ 	.short	(.L_737 - .L_736)
.L_736:
        /*009c*/ 	.word	0x00000000
        /*00a0*/ 	.short	0x0000
        /*00a2*/ 	.short	0x0000
        /*00a4*/ 	.byte	0x00, 0xf5, 0x21, 0x00


	//----- nvinfo : EIATTR_SPARSE_MMA_MASK
	.align		4
.L_737:
        /*00a8*/ 	.byte	0x03, 0x50
        /*00aa*/ 	.short	0x0000


	//----- nvinfo : EIATTR_MAXREG_COUNT
	.align		4
        /*00ac*/ 	.byte	0x03, 0x1b
        /*00ae*/ 	.short	0x00ff


	//----- nvinfo : EIATTR_MERCURY_ISA_VERSION
	.align		4
        /*00b0*/ 	.byte	0x03, 0x5f
        /*00b2*/ 	.short	0x0101


	//----- nvinfo : EIATTR_VRC_CTA_INIT_COUNT
	.align		4
        /*00b4*/ 	.byte	0x02, 0x4a
	.zero		1
	.zero		1


	//----- nvinfo : EIATTR_EXIT_INSTR_OFFSETS
	.align		4
        /*00b8*/ 	.byte	0x04, 0x1c
        /*00ba*/ 	.short	(.L_739 - .L_738)


	//   ....[0]....
.L_738:
        /*00bc*/ 	.word	0x00000070


	//   ....[1]....
        /*00c0*/ 	.word	0x00001190


	//----- nvinfo : EIATTR_CRS_STACK_SIZE
	.align		4
.L_739:
        /*00c4*/ 	.byte	0x04, 0x1e
        /*00c6*/ 	.short	(.L_741 - .L_740)
.L_740:
        /*00c8*/ 	.word	0x00000000


	//----- nvinfo : EIATTR_CBANK_PARAM_SIZE
	.align		4
.L_741:
        /*00cc*/ 	.byte	0x03, 0x19
        /*00ce*/ 	.short	0x003c


	//----- nvinfo : EIATTR_PARAM_CBANK
	.align		4
        /*00d0*/ 	.byte	0x04, 0x0a
        /*00d2*/ 	.short	(.L_743 - .L_742)
	.align		4
.L_742:
        /*00d4*/ 	.word	index@(.nv.constant0.check_lovasz_condition)
        /*00d8*/ 	.short	0x0380
        /*00da*/ 	.short	0x003c


	//----- nvinfo : EIATTR_SW_WAR
	.align		4
.L_743:
        /*00dc*/ 	.byte	0x04, 0x36
        /*00de*/ 	.short	(.L_745 - .L_744)
.L_744:
        /*00e0*/ 	.word	0x00000008
.L_745:


//--------------------- .nv.info.crt_to_signed_64 --------------------------
	.section	.nv.info.crt_to_signed_64,"",@"SHT_CUDA_INFO"
	.sectionflags	@""
	.align	4


	//----- nvinfo : EIATTR_CUDA_API_VERSION
	.align		4
        /*0000*/ 	.byte	0x04, 0x37
        /*0002*/ 	.short	(.L_747 - .L_746)
.L_746:
        /*0004*/ 	.word	0x00000082


	//----- nvinfo : EIATTR_KPARAM_INFO
	.align		4
.L_747:
        /*0008*/ 	.byte	0x04, 0x17
        /*000a*/ 	.short	(.L_749 - .L_748)
.L_748:
        /*000c*/ 	.word	0x00000000
        /*0010*/ 	.short	0x0007
        /*0012*/ 	.short	0x002c
        /*0014*/ 	.byte	0x00, 0xf0, 0x11, 0x00


	//----- nvinfo : EIATTR_KPARAM_INFO
	.align		4
.L_749:
        /*0018*/ 	.byte	0x04, 0x17
        /*001a*/ 	.short	(.L_751 - .L_750)
.L_750:
        /*001c*/ 	.word	0x00000000
        /*0020*/ 	.short	0x0006
        /*0022*/ 	.short	0x0028
        /*0024*/ 	.byte	0x00, 0xf0, 0x11, 0x00


	//----- nvinfo : EIATTR_KPARAM_INFO
	.align		4
.L_751:
        /*0028*/ 	.byte	0x04, 0x17
        /*002a*/ 	.short	(.L_753 - .L_752)
.L_752:
        /*002c*/ 	.word	0x00000000
        /*0030*/ 	.short	0x0005
        /*0032*/ 	.short	0x0024
        /*0034*/ 	.byte	0x00, 0xf0, 0x11, 0x00


	//----- nvinfo : EIATTR_KPARAM_INFO
	.align		4
.L_753:
        /*0038*/ 	.byte	0x04, 0x17
        /*003a*/ 	.short	(.L_755 - .L_754)
.L_754:
        /*003c*/ 	.word	0x00000000
        /*0040*/ 	.short	0x0004
        /*0042*/ 	.short	0x0020
        /*0044*/ 	.byte	0x00, 0xf0, 0x11, 0x00


	//----- nvinfo : EIATTR_KPARAM_INFO
	.align		4
.L_755:
        /*0048*/ 	.byte	0x04, 0x17
        /*004a*/ 	.short	(.L_757 - .L_756)
.L_756:
        /*004c*/ 	.word	0x00000000
        /*0050*/ 	.short	0x0003
        /*0052*/ 	.short	0x0018
        /*0054*/ 	.byte	0x00, 0xf5, 0x21, 0x00


	//----- nvinfo : EIATTR_KPARAM_INFO
	.align		4
.L_757:
        /*0058*/ 	.byte	0x04, 0x17
        /*005a*/ 	.short	(.L_759 - .L_758)
.L_758:
        /*005c*/ 	.word	0x00000000
        /*0060*/ 	.short	0x0002
        /*0062*/ 	.short	0x0010
        /*0064*/ 	.byte	0x00, 0xf5, 0x21, 0x00


	//----- nvinfo : EIATTR_KPARAM_INFO
	.align		4
.L_759:
        /*0068*/ 	.byte	0x04, 0x17
        /*006a*/ 	.short	(.L_761 - .L_760)
.L_760:
        /*006c*/ 	.word	0x00000000
        /*0070*/ 	.short	0x0001
        /*0072*/ 	.short	0x0008
        /*0074*/ 	.byte	0x00, 0xf5, 0x21, 0x00


	//----- nvinfo : EIATTR_KPARAM_INFO
	.align		4
.L_761:
        /*0078*/ 	.byte	0x04, 0x17
        /*007a*/ 	.short	(.L_763 - .L_762)
.L_762:
        /*007c*/ 	.word	0x00000000
        /*0080*/ 	.short	0x0000
        /*0082*/ 	.short	0x0000
        /*0084*/ 	.byte	0x00, 0xf5, 0x21, 0x00


	//----- nvinfo : EIATTR_SPARSE_MMA_MASK
	.align		4
.L_763:
        /*0088*/ 	.byte	0x03, 0x50
        /*008a*/ 	.short	0x0000


	//----- nvinfo : EIATTR_MAXREG_COUNT
	.align		4
        /*008c*/ 	.byte	0x03, 0x1b
        /*008e*/ 	.short	0x00ff


	//----- nvinfo : EIATTR_MERCURY_ISA_VERSION
	.align		4
        /*0090*/ 	.byte	0x03, 0x5f
        /*0092*/ 	.short	0x0101


	//----- nvinfo : EIATTR_VRC_CTA_INIT_COUNT
	.align		4
        /*0094*/ 	.byte	0x02, 0x4a
	.zero		1
	.zero		1


	//----- nvinfo : EIATTR_EXIT_INSTR_OFFSETS
	.align		4
        /*0098*/ 	.byte	0x04, 0x1c
        /*009a*/ 	.short	(.L_765 - .L_764)


	//   ....[0]....
.L_764:
        /*009c*/ 	.word	0x00000070


	//   ....[1]....
        /*00a0*/ 	.word	0x00000320


	//   ....[2]....
        /*00a4*/ 	.word	0x000012b0


	//   ....[3]....
        /*00a8*/ 	.word	0x000016d0


	//   ....[4]....
        /*00ac*/ 	.word	0x00001920


	//   ....[5]....
        /*00b0*/ 	.word	0x000019d0


	//   ....[6]....
        /*00b4*/ 	.word	0x00001a10


	//----- nvinfo : EIATTR_CRS_STACK_SIZE
	.align		4
.L_765:
        /*00b8*/ 	.byte	0x04, 0x1e
        /*00ba*/ 	.short	(.L_767 - .L_766)
.L_766:
        /*00bc*/ 	.word	0x00000000


	//----- nvinfo : EIATTR_CBANK_PARAM_SIZE
	.align		4
.L_767:
        /*00c0*/ 	.byte	0x03, 0x19
        /*00c2*/ 	.short	0x0030


	//----- nvinfo : EIATTR_PARAM_CBANK
	.align		4
        /*00c4*/ 	.byte	0x04, 0x0a
        /*00c6*/ 	.short	(.L_769 - .L_768)
	.align		4
.L_768:
        /*00c8*/ 	.word	index@(.nv.constant0.crt_to_signed_64)
        /*00cc*/ 	.short	0x0380
        /*00ce*/ 	.short	0x0030


	//----- nvinfo : EIATTR_SW_WAR
	.align		4
.L_769:
        /*00d0*/ 	.byte	0x04, 0x36
        /*00d2*/ 	.short	(.L_771 - .L_770)
.L_770:
        /*00d4*/ 	.word	0x00000008
.L_771:


//--------------------- .nv.info.crt_reconstruct_full_64 --------------------------
	.section	.nv.info.crt_reconstruct_full_64,"",@"SHT_CUDA_INFO"
	.sectionflags	@""
	.align	4


	//----- nvinfo : EIATTR_CUDA_API_VERSION
	.align		4
        /*0000*/ 	.byte	0x04, 0x37
        /*0002*/ 	.short	(.L_773 - .L_772)
.L_772:
        /*0004*/ 	.word	0x00000082


	//----- nvinfo : EIATTR_KPARAM_INFO
	.align		4
.L_773:
        /*0008*/ 	.byte	0x04, 0x17
        /*000a*/ 	.short	(.L_775 - .L_774)
.L_774:
        /*000c*/ 	.word	0x00000000
        /*0010*/ 	.short	0x000b
        /*0012*/ 	.short	0x0050
        /*0014*/ 	.byte	0x00, 0xf0, 0x11, 0x00


	//----- nvinfo : EIATTR_KPARAM_INFO
	.align		4
.L_775:
        /*0018*/ 	.byte	0x04, 0x17
        /*001a*/ 	.short	(.L_777 - .L_776)
.L_776:
        /*001c*/ 	.word	0x00000000
        /*0020*/ 	.short	0x000a
        /*0022*/ 	.short	0x004c
        /*0024*/ 	.byte	0x00, 0xf0, 0x11, 0x00


	//----- nvinfo : EIATTR_KPARAM_INFO
	.align		4
.L_777:
        /*0028*/ 	.byte	0x04, 0x17
        /*002a*/ 	.short	(.L_779 - .L_778)
.L_778:
        /*002c*/ 	.word	0x00000000
        /*0030*/ 	.short	0x0009
        /*0032*/ 	.short	0x0048
        /*0034*/ 	.byte	0x00, 0xf0, 0x11, 0x00


	//----- nvinfo : EIATTR_KPARAM_INFO
	.align		4
.L_779:
        /*0038*/ 	.byte	0x04, 0x17
        /*003a*/ 	.short	(.L_781 - .L_780)
.L_780:
        /*003c*/ 	.word	0x00000000
        /*0040*/ 	.short	0x0008
        /*0042*/ 	.short	0x0040
        /*0044*/ 	.byte	0x00, 0xf5, 0x21, 0x00


	//----- nvinfo : EIATTR_KPARAM_INFO
	.align		4
.L_781:
        /*0048*/ 	.byte	0x04, 0x17
        /*004a*/ 	.short	(.L_783 - .L_782)
.L_782:
        /*004c*/ 	.word	0x00000000
        /*0050*/ 	.short	0x0007
        /*0052*/ 	.short	0x0038
        /*0054*/ 	.byte	0x00, 0xf5, 0x21, 0x00


	//----- nvinfo : EIATTR_KPARAM_INFO
	.align		4
.L_783:
        /*0058*/ 	.byte	0x04, 0x17
        /*005a*/ 	.short	(.L_785 - .L_784)
.L_784:
        /*005c*/ 	.word	0x00000000
        /*0060*/ 	.short	0x0006
        /*0062*/ 	.short	0x0030
        /*0064*/ 	.byte	0x00, 0xf5, 0x21, 0x00


	//----- nvinfo : EIATTR_KPARAM_INFO
	.align		4
.L_785:
        /*0068*/ 	.byte	0x04, 0x17
        /*006a*/ 	.short	(.L_787 - .L_786)
.L_786:
        /*006c*/ 	.word	0x00000000
        /*0070*/ 	.short	0x0005
        /*0072*/ 	.short	0x0028
        /*0074*/ 	.byte	0x00, 0xf5, 0x21, 0x00


	//----- nvinfo : EIATTR_KPARAM_INFO
	.align		4
.L_787:
        /*0078*/ 	.byte	0x04, 0x17
        /*007a*/ 	.short	(.L_789 - .L_788)
.L_788:
        /*007c*/ 	.word	0x00000000
        /*0080*/ 	.short	0x0004
        /*0082*/ 	.short	0x0020
        /*0084*/ 	.byte	0x00, 0xf5, 0x21, 0x00


	//----- nvinfo : EIATTR_KPARAM_INFO
	.align		4
.L_789:
        /*0088*/ 	.byte	0x04, 0x17
        /*008a*/ 	.short	(.L_791 - .L_790)
.L_790:
        /*008c*/ 	.word	0x00000000
        /*0090*/ 	.short	0x0003
        /*0092*/ 	.short	0x0018
        /*0094*/ 	.byte	0x00, 0xf5, 0x21, 0x00


	//----- nvinfo : EIATTR_KPARAM_INFO
	.align		4
.L_791:
        /*0098*/ 	.byte	0x04, 0x17
        /*009a*/ 	.short	(.L_793 - .L_792)
.L_792:
        /*009c*/ 	.word	0x00000000
        /*00a0*/ 	.short	0x0002
        /*00a2*/ 	.short	0x0010
        /*00a4*/ 	.byte	0x00, 0xf5, 0x21, 0x00


	//----- nvinfo : EIATTR_KPARAM_INFO
	.align		4
.L_793:
        /*00a8*/ 	.byte	0x04, 0x17
        /*00aa*/ 	.short	(.L_795 - .L_794)
.L_794:
        /*00ac*/ 	.word	0x00000000
        /*00b0*/ 	.short	0x0001
        /*00b2*/ 	.short	0x0008
        /*00b4*/ 	.byte	0x00, 0xf5, 0x21, 0x00


	//----- nvinfo : EIATTR_KPARAM_INFO
	.align		4
.L_795:
        /*00b8*/ 	.byte	0x04, 0x17
        /*00ba*/ 	.short	(.L_797 - .L_796)
.L_796:
        /*00bc*/ 	.word	0x00000000
        /*00c0*/ 	.short	0x0000
        /*00c2*/ 	.short	0x0000
        /*00c4*/ 	.byte	0x00, 0xf5, 0x21, 0x00


	//----- nvinfo : EIATTR_SPARSE_MMA_MASK
	.align		4
.L_797:
        /*00c8*/ 	.byte	0x03, 0x50
        /*00ca*/ 	.short	0x0000


	//----- nvinfo : EIATTR_MAXREG_COUNT
	.align		4
        /*00cc*/ 	.byte	0x03, 0x1b
        /*00ce*/ 	.short	0x00ff


	//----- nvinfo : EIATTR_MERCURY_ISA_VERSION
	.align		4
        /*00d0*/ 	.byte	0x03, 0x5f
        /*00d2*/ 	.short	0x0101


	//----- nvinfo : EIATTR_VRC_CTA_INIT_COUNT
	.align		4
        /*00d4*/ 	.byte	0x02, 0x4a
	.zero		1
	.zero		1


	//----- nvinfo : EIATTR_EXIT_INSTR_OFFSETS
	.align		4
        /*00d8*/ 	.byte	0x04, 0x1c
        /*00da*/ 	.short	(.L_799 - .L_798)


	//   ....[0]....
.L_798:
        /*00dc*/ 	.word	0x00000070


	//   ....[1]....
        /*00e0*/ 	.word	0x00004470


	//----- nvinfo : EIATTR_CRS_STACK_SIZE
	.align		4
.L_799:
        /*00e4*/ 	.byte	0x04, 0x1e
        /*00e6*/ 	.short	(.L_801 - .L_800)
.L_800:
        /*00e8*/ 	.word	0x00000000


	//----- nvinfo : EIATTR_CBANK_PARAM_SIZE
	.align		4
.L_801:
        /*00ec*/ 	.byte	0x03, 0x19
        /*00ee*/ 	.short	0x0054


	//----- nvinfo : EIATTR_PARAM_CBANK
	.align		4
        /*00f0*/ 	.byte	0x04, 0x0a
        /*00f2*/ 	.short	(.L_803 - .L_802)
	.align		4
.L_802:
        /*00f4*/ 	.word	index@(.nv.constant0.crt_reconstruct_full_64)
        /*00f8*/ 	.short	0x0380
        /*00fa*/ 	.short	0x0054


	//----- nvinfo : EIATTR_SW_WAR
	.align		4
.L_803:
        /*00fc*/ 	.byte	0x04, 0x36
        /*00fe*/ 	.short	(.L_805 - .L_804)
.L_804:
        /*0100*/ 	.word	0x00000008
.L_805:


//--------------------- .nv.info.modular_solve_multi_rhs_tiled_64 --------------------------
	.section	.nv.info.modular_solve_multi_rhs_tiled_64,"",@"SHT_CUDA_INFO"
	.sectionflags	@""
	.align	4


	//----- nvinfo : EIATTR_CUDA_API_VERSION
	.align		4
        /*0000*/ 	.byte	0x04, 0x37
        /*0002*/ 	.short	(.L_807 - .L_806)
.L_806:
        /*0004*/ 	.word	0x00000082


	//----- nvinfo : EIATTR_KPARAM_INFO
	.align		4
.L_807:
        /*0008*/ 	.byte	0x04, 0x17
        /*000a*/ 	.short	(.L_809 - .L_808)
.L_808:
        /*000c*/ 	.word	0x00000000
        /*0010*/ 	.short	0x0007
        /*0012*/ 	.short	0x0030
        /*0014*/ 	.byte	0x00, 0xf0, 0x11, 0x00


	//----- nvinfo : EIATTR_KPARAM_INFO
	.align		4
.L_809:
        /*0018*/ 	.byte	0x04, 0x17
        /*001a*/ 	.short	(.L_811 - .L_810)
.L_810:
        /*001c*/ 	.word	0x00000000
        /*0020*/ 	.short	0x0006
        /*0022*/ 	.short	0x002c
        /*0024*/ 	.byte	0x00, 0xf0, 0x11, 0x00


	//----- nvinfo : EIATTR_KPARAM_INFO
	.align		4
.L_811:
        /*0028*/ 	.byte	0x04, 0x17
        /*002a*/ 	.short	(.L_813 - .L_812)
.L_812:
        /*002c*/ 	.word	0x00000000
        /*0030*/ 	.short	0x0005
        /*0032*/ 	.short	0x0028
        /*0034*/ 	.byte	0x00, 0xf0, 0x11, 0x00


	//----- nvinfo : EIATTR_KPARAM_INFO
	.align		4
.L_813:
        /*0038*/ 	.byte	0x04, 0x17
        /*003a*/ 	.short	(.L_815 - .L_814)
.L_814:
        /*003c*/ 	.word	0x00000000
        /*0040*/ 	.short	0x0004
        /*0042*/ 	.short	0x0020
        /*0044*/ 	.byte	0x00, 0xf5, 0x21, 0x00


	//----- nvinfo : EIATTR_KPARAM_INFO
	.align		4
.L_815:
        /*0048*/ 	.byte	0x04, 0x17
        /*004a*/ 	.short	(.L_817 - .L_816)
.L_816:
        /*004c*/ 	.word	0x00000000
        /*0050*/ 	.short	0x0003
        /*0052*/ 	.short	0x0018
        /*0054*/ 	.byte	0x00, 0xf5, 0x21, 0x00


	//----- nvinfo : EIATTR_KPARAM_INFO
	.align		4
.L_817:
        /*0058*/ 	.byte	0x04, 0x17
        /*005a*/ 	.short	(.L_819 - .L_818)
.L_818:
        /*005c*/ 	.word	0x00000000
        /*0060*/ 	.short	0x0002
        /*0062*/ 	.short	0x0010
        /*0064*/ 	.byte	0x00, 0xf5, 0x21, 0x00


	//----- nvinfo : EIATTR_KPARAM_INFO
	.align		4
.L_819:
        /*0068*/ 	.byte	0x04, 0x17
        /*006a*/ 	.short	(.L_821 - .L_820)
.L_820:
        /*006c*/ 	.word	0x00000000
        /*0070*/ 	.short	0x0001
        /*0072*/ 	.short	0x0008
        /*0074*/ 	.byte	0x00, 0xf5, 0x21, 0x00


	//----- nvinfo : EIATTR_KPARAM_INFO
	.align		4
.L_821:
        /*0078*/ 	.byte	0x04, 0x17
        /*007a*/ 	.short	(.L_823 - .L_822)
.L_822:
        /*007c*/ 	.word	0x00000000
        /*0080*/ 	.short	0x0000
        /*0082*/ 	.short	0x0000
        /*0084*/ 	.byte	0x00, 0xf5, 0x21, 0x00


	//----- nvinfo : EIATTR_SPARSE_MMA_MASK
	.align		4
.L_823:
        /*0088*/ 	.byte	0x03, 0x50
        /*008a*/ 	.short	0x0000


	//----- nvinfo : EIATTR_MAXREG_COUNT
	.align		4
        /*008c*/ 	.byte	0x03, 0x1b
        /*008e*/ 	.short	0x00ff


	//----- nvinfo : EIATTR_NUM_BARRIERS
	.align		4
        /*0090*/ 	.byte	0x02, 0x4c
        /*0092*/ 	.byte	0x01
	.zero		1


	//----- nvinfo : EIATTR_MERCURY_ISA_VERSION
	.align		4
        /*0094*/ 	.byte	0x03, 0x5f
        /*0096*/ 	.short	0x0101


	//----- nvinfo : EIATTR_VRC_CTA_INIT_COUNT
	.align		4
        /*0098*/ 	.byte	0x02, 0x4a
	.zero		1
	.zero		1


	//----- nvinfo : EIATTR_EXIT_INSTR_OFFSETS
	.align		4
        /*009c*/ 	.byte	0x04, 0x1c
        /*009e*/ 	.short	(.L_825 - .L_824)


	//   ....[0]....
.L_824:
        /*00a0*/ 	.word	0x00000040


	//   ....[1]....
        /*00a4*/ 	.word	0x000030d0


	//   ....[2]....
        /*00a8*/ 	.word	0x00003140


	//----- nvinfo : EIATTR_CRS_STACK_SIZE
	.align		4
.L_825:
        /*00ac*/ 	.byte	0x04, 0x1e
        /*00ae*/ 	.short	(.L_827 - .L_826)
.L_826:
        /*00b0*/ 	.word	0x00000000


	//----- nvinfo : EIATTR_CBANK_PARAM_SIZE
	.align		4
.L_827:
        /*00b4*/ 	.byte	0x03, 0x19
        /*00b6*/ 	.short	0x0034


	//----- nvinfo : EIATTR_PARAM_CBANK
	.align		4
        /*00b8*/ 	.byte	0x04, 0x0a
        /*00ba*/ 	.short	(.L_829 - .L_828)
	.align		4
.L_828:
        /*00bc*/ 	.word	index@(.nv.constant0.modular_solve_multi_rhs_tiled_64)
        /*00c0*/ 	.short	0x0380
        /*00c2*/ 	.short	0x0034


	//----- nvinfo : EIATTR_SW_WAR
	.align		4
.L_829:
        /*00c4*/ 	.byte	0x04, 0x36
        /*00c6*/ 	.short	(.L_831 - .L_830)
.L_830:
        /*00c8*/ 	.word	0x00000008
.L_831:


//--------------------- .nv.info.modular_solve_multi_rhs_64 --------------------------
	.section	.nv.info.modular_solve_multi_rhs_64,"",@"SHT_CUDA_INFO"
	.sectionflags	@""
	.align	4


	//----- nvinfo : EIATTR_CUDA_API_VERSION
	.align		4
        /*0000*/ 	.byte	0x04, 0x37
        /*0002*/ 	.short	(.L_833 - .L_832)
.L_832:
        /*0004*/ 	.word	0x00000082


	//----- nvinfo : EIATTR_KPARAM_INFO
	.align		4
.L_833:
        /*0008*/ 	.byte	0x04, 0x17
        /*000a*/ 	.short	(.L_835 - .L_834)
.L_834:
        /*000c*/ 	.word	0x00000000
        /*0010*/ 	.short	0x0007
        /*0012*/ 	.short	0x0030
        /*0014*/ 	.byte	0x00, 0xf0, 0x11, 0x00


	//----- nvinfo : EIATTR_KPARAM_INFO
	.align		4
.L_835:
        /*0018*/ 	.byte	0x04, 0x17
        /*001a*/ 	.short	(.L_837 - .L_836)
.L_836:
        /*001c*/ 	.word	0x00000000
        /*0020*/ 	.short	0x0006
        /*0022*/ 	.short	0x002c
        /*0024*/ 	.byte	0x00, 0xf0, 0x11, 0x00


	//----- nvinfo : EIATTR_KPARAM_INFO
	.align		4
.L_837:
        /*0028*/ 	.byte	0x04, 0x17
        /*002a*/ 	.short	(.L_839 - .L_838)
.L_838:
        /*002c*/ 	.word	0x00000000
        /*0030*/ 	.short	0x0005
        /*0032*/ 	.short	0x0028
        /*0034*/ 	.byte	0x00, 0xf0, 0x11, 0x00


	//----- nvinfo : EIATTR_KPARAM_INFO
	.align		4
.L_839:
        /*0038*/ 	.byte	0x04, 0x17
        /*003a*/ 	.short	(.L_841 - .L_840)
.L_840:
        /*003c*/ 	.word	0x00000000
        /*0040*/ 	.short	0x0004
        /*0042*/ 	.short	0x0020
        /*0044*/ 	.byte	0x00, 0xf5, 0x21, 0x00


	//----- nvinfo : EIATTR_KPARAM_INFO
	.align		4
.L_841:
        /*0048*/ 	.byte	0x04, 0x17
        /*004a*/ 	.short	(.L_843 - .L_842)
.L_842:
        /*004c*/ 	.word	0x00000000
        /*0050*/ 	.short	0x0003
        /*0052*/ 	.short	0x0018
        /*0054*/ 	.byte	0x00, 0xf5, 0x21, 0x00


	//----- nvinfo : EIATTR_KPARAM_INFO
	.align		4
.L_843:
        /*0058*/ 	.byte	0x04, 0x17
        /*005a*/ 	.short	(.L_845 - .L_844)
.L_844:
        /*005c*/ 	.word	0x00000000
        /*0060*/ 	.short	0x0002
        /*0062*/ 	.short	0x0010
        /*0064*/ 	.byte	0x00, 0xf5, 0x21, 0x00


	//----- nvinfo : EIATTR_KPARAM_INFO
	.align		4
.L_845:
        /*0068*/ 	.byte	0x04, 0x17
        /*006a*/ 	.short	(.L_847 - .L_846)
.L_846:
        /*006c*/ 	.word	0x00000000
        /*0070*/ 	.short	0x0001
        /*0072*/ 	.short	0x0008
        /*0074*/ 	.byte	0x00, 0xf5, 0x21, 0x00


	//----- nvinfo : EIATTR_KPARAM_INFO
	.align		4
.L_847:
        /*0078*/ 	.byte	0x04, 0x17
        /*007a*/ 	.short	(.L_849 - .L_848)
.L_848:
        /*007c*/ 	.word	0x00000000
        /*0080*/ 	.short	0x0000
        /*0082*/ 	.short	0x0000
        /*0084*/ 	.byte	0x00, 0xf5, 0x21, 0x00


	//----- nvinfo : EIATTR_SPARSE_MMA_MASK
	.align		4
.L_849:
        /*0088*/ 	.byte	0x03, 0x50
        /*008a*/ 	.short	0x0000


	//----- nvinfo : EIATTR_MAXREG_COUNT
	.align		4
        /*008c*/ 	.byte	0x03, 0x1b
        /*008e*/ 	.short	0x00ff


	//----- nvinfo : EIATTR_MERCURY_ISA_VERSION
	.align		4
        /*0090*/ 	.byte	0x03, 0x5f
        /*0092*/ 	.short	0x0101


	//----- nvinfo : EIATTR_VRC_CTA_INIT_COUNT
	.align		4
        /*0094*/ 	.byte	0x02, 0x4a
	.zero		1
	.zero		1


	//----- nvinfo : EIATTR_EXIT_INSTR_OFFSETS
	.align		4
        /*0098*/ 	.byte	0x04, 0x1c
        /*009a*/ 	.short	(.L_851 - .L_850)


	//   ....[0]....
.L_850:
        /*009c*/ 	.word	0x00000070


	//   ....[1]....
        /*00a0*/ 	.word	0x000075d0


	//----- nvinfo : EIATTR_CRS_STACK_SIZE
	.align		4
.L_851:
        /*00a4*/ 	.byte	0x04, 0x1e
        /*00a6*/ 	.short	(.L_853 - .L_852)
.L_852:
        /*00a8*/ 	.word	0x00000000


	//----- nvinfo : EIATTR_CBANK_PARAM_SIZE
	.align		4
.L_853:
        /*00ac*/ 	.byte	0x03, 0x19
        /*00ae*/ 	.short	0x0034


	//----- nvinfo : EIATTR_PARAM_CBANK
	.align		4
        /*00b0*/ 	.byte	0x04, 0x0a
        /*00b2*/ 	.short	(.L_855 - .L_854)
	.align		4
.L_854:
        /*00b4*/ 	.word	index@(.nv.constant0.modular_solve_multi_rhs_64)
        /*00b8*/ 	.short	0x0380
        /*00ba*/ 	.short	0x0034


	//----- nvinfo : EIATTR_SW_WAR
	.align		4
.L_855:
        /*00bc*/ 	.byte	0x04, 0x36
        /*00be*/ 	.short	(.L_857 - .L_856)
.L_856:
        /*00c0*/ 	.word	0x00000008
.L_857:


//--------------------- .nv.info.gram_schmidt_step --------------------------
	.section	.nv.info.gram_schmidt_step,"",@"SHT_CUDA_INFO"
	.sectionflags	@""
	.align	4


	//----- nvinfo : EIATTR_CUDA_API_VERSION
	.align		4
        /*0000*/ 	.byte	0x04, 0x37
        /*0002*/ 	.short	(.L_859 - .L_858)
.L_858:
        /*0004*/ 	.word	0x00000082


	//----- nvinfo : EIATTR_KPARAM_INFO
	.align		4
.L_859:
        /*0008*/ 	.byte	0x04, 0x17
        /*000a*/ 	.short	(.L_861 - .L_860)
.L_860:
        /*000c*/ 	.word	0x00000000
        /*0010*/ 	.short	0x0009
        /*0012*/ 	.short	0x003c
        /*0014*/ 	.byte	0x00, 0xf0, 0x11, 0x00


	//----- nvinfo : EIATTR_KPARAM_INFO
	.align		4
.L_861:
        /*0018*/ 	.byte	0x04, 0x17
        /*001a*/ 	.short	(.L_863 - .L_862)
.L_862:
        /*001c*/ 	.word	0x00000000
        /*0020*/ 	.short	0x0008
        /*0022*/ 	.short	0x0038
        /*0024*/ 	.byte	0x00, 0xf0, 0x11, 0x00


	//----- nvinfo : EIATTR_KPARAM_INFO
	.align		4
.L_863:
        /*0028*/ 	.byte	0x04, 0x17
        /*002a*/ 	.short	(.L_865 - .L_864)
.L_864:
        /*002c*/ 	.word	0x00000000
        /*0030*/ 	.short	0x0007
        /*0032*/ 	.short	0x0034
        /*0034*/ 	.byte	0x00, 0xf0, 0x11, 0x00


	//----- nvinfo : EIATTR_KPARAM_INFO
	.align		4
.L_865:
        /*0038*/ 	.byte	0x04, 0x17
        /*003a*/ 	.short	(.L_867 - .L_866)
.L_866:
        /*003c*/ 	.word	0x00000000
        /*0040*/ 	.short	0x0006
        /*0042*/ 	.short	0x0030
        /*0044*/ 	.byte	0x00, 0xf0, 0x11, 0x00


	//----- nvinfo : EIATTR_KPARAM_INFO
	.align		4
.L_867:
        /*0048*/ 	.byte	0x04, 0x17
        /*004a*/ 	.short	(.L_869 - .L_868)
.L_868:
        /*004c*/ 	.word	0x00000000
        /*0050*/ 	.short	0x0005
        /*0052*/ 	.short	0x0028
        /*0054*/ 	.byte	0x00, 0xf5, 0x21, 0x00


	//----- nvinfo : EIATTR_KPARAM_INFO
	.align		4
.L_869:
        /*0058*/ 	.byte	0x04, 0x17
        /*005a*/ 	.short	(.L_871 - .L_870)
.L_870:
        /*005c*/ 	.word	0x00000000
        /*0060*/ 	.short	0x0004
        /*0062*/ 	.short	0x0020
        /*0064*/ 	.byte	0x00, 0xf5, 0x21, 0x00


	//----- nvinfo : EIATTR_KPARAM_INFO
	.align		4
.L_871:
        /*0068*/ 	.byte	0x04, 0x17
        /*006a*/ 	.short	(.L_873 - .L_872)
.L_872:
        /*006c*/ 	.word	0x00000000
        /*0070*/ 	.short	0x0003
        /*0072*/ 	.short	0x0018
        /*0074*/ 	.byte	0x00, 0xf5, 0x21, 0x00


	//----- nvinfo : EIATTR_KPARAM_INFO
	.align		4
.L_873:
        /*0078*/ 	.byte	0x04, 0x17
        /*007a*/ 	.short	(.L_875 - .L_874)
.L_874:
        /*007c*/ 	.word	0x00000000
        /*0080*/ 	.short	0x0002
        /*0082*/ 	.short	0x0010
        /*0084*/ 	.byte	0x00, 0xf5, 0x21, 0x00


	//----- nvinfo : EIATTR_KPARAM_INFO
	.align		4
.L_875:
        /*0088*/ 	.byte	0x04, 0x17
        /*008a*/ 	.short	(.L_877 - .L_876)
.L_876:
        /*008c*/ 	.word	0x00000000
        /*0090*/ 	.short	0x0001
        /*0092*/ 	.short	0x0008
        /*0094*/ 	.byte	0x00, 0xf5, 0x21, 0x00


	//----- nvinfo : EIATTR_KPARAM_INFO
	.align		4
.L_877:
        /*0098*/ 	.byte	0x04, 0x17
        /*009a*/ 	.short	(.L_879 - .L_878)
.L_878:
        /*009c*/ 	.word	0x00000000
        /*00a0*/ 	.short	0x0000
        /*00a2*/ 	.short	0x0000
        /*00a4*/ 	.byte	0x00, 0xf5, 0x21, 0x00


	//----- nvinfo : EIATTR_SPARSE_MMA_MASK
	.align		4
.L_879:
        /*00a8*/ 	.byte	0x03, 0x50
        /*00aa*/ 	.short	0x0000


	//----- nvinfo : EIATTR_MAXREG_COUNT
	.align		4
        /*00ac*/ 	.byte	0x03, 0x1b
        /*00ae*/ 	.short	0x00ff


	//----- nvinfo : EIATTR_MERCURY_ISA_VERSION
	.align		4
        /*00b0*/ 	.byte	0x03, 0x5f
        /*00b2*/ 	.short	0x0101


	//----- nvinfo : EIATTR_VRC_CTA_INIT_COUNT
	.align		4
        /*00b4*/ 	.byte	0x02, 0x4a
	.zero		1
	.zero		1


	//----- nvinfo : EIATTR_EXIT_INSTR_OFFSETS
	.align		4
        /*00b8*/ 	.byte	0x04, 0x1c
        /*00ba*/ 	.short	(.L_881 - .L_880)


	//   ....[0]....
.L_880:
        /*00bc*/ 	.word	0x00000070


	//   ....[1]....
        /*00c0*/ 	.word	0x00005760


	//----- nvinfo : EIATTR_CRS_STACK_SIZE
	.align		4
.L_881:
        /*00c4*/ 	.byte	0x04, 0x1e
        /*00c6*/ 	.short	(.L_883 - .L_882)
.L_882:
        /*00c8*/ 	.word	0x00000000


	//----- nvinfo : EIATTR_CBANK_PARAM_SIZE
	.align		4
.L_883:
        /*00cc*/ 	.byte	0x03, 0x19
        /*00ce*/ 	.short	0x0040


	//----- nvinfo : EIATTR_PARAM_CBANK
	.align		4
        /*00d0*/ 	.byte	0x04, 0x0a
        /*00d2*/ 	.short	(.L_885 - .L_884)
	.align		4
.L_884:
        /*00d4*/ 	.word	index@(.nv.constant0.gram_schmidt_step)
        /*00d8*/ 	.short	0x0380
        /*00da*/ 	.short	0x0040


	//----- nvinfo : EIATTR_SW_WAR
	.align		4
.L_885:
        /*00dc*/ 	.byte	0x04, 0x36
        /*00de*/ 	.short	(.L_887 - .L_886)
.L_886:
        /*00e0*/ 	.word	0x00000008
.L_887:


//--------------------- .nv.info.batch_squared_norms --------------------------
	.section	.nv.info.batch_squared_norms,"",@"SHT_CUDA_INFO"
	.sectionflags	@""
	.align	4


	//----- nvinfo : EIATTR_CUDA_API_VERSION
	.align		4
        /*0000*/ 	.byte	0x04, 0x37
        /*0002*/ 	.short	(.L_889 - .L_888)
.L_888:
        /*0004*/ 	.word	0x00000082


	//----- nvinfo : EIATTR_KPARAM_INFO
	.align		4
.L_889:
        /*0008*/ 	.byte	0x04, 0x17
        /*000a*/ 	.short	(.L_891 - .L_890)
.L_890:
        /*000c*/ 	.word	0x00000000
        /*0010*/ 	.short	0x0005
        /*0012*/ 	.short	0x0020
        /*0014*/ 	.byte	0x00, 0xf0, 0x11, 0x00


	//----- nvinfo : EIATTR_KPARAM_INFO
	.align		4
.L_891:
        /*0018*/ 	.byte	0x04, 0x17
        /*001a*/ 	.short	(.L_893 - .L_892)
.L_892:
        /*001c*/ 	.word	0x00000000
        /*0020*/ 	.short	0x0004
        /*0022*/ 	.short	0x001c
        /*0024*/ 	.byte	0x00, 0xf0, 0x11, 0x00


	//----- nvinfo : EIATTR_KPARAM_INFO
	.align		4
.L_893:
        /*0028*/ 	.byte	0x04, 0x17
        /*002a*/ 	.short	(.L_895 - .L_894)
.L_894:
        /*002c*/ 	.word	0x00000000
        /*0030*/ 	.short	0x0003
        /*0032*/ 	.short	0x0018
        /*0034*/ 	.byte	0x00, 0xf0, 0x11, 0x00


	//----- nvinfo : EIATTR_KPARAM_INFO
	.align		4
.L_895:
        /*0038*/ 	.byte	0x04, 0x17
        /*003a*/ 	.short	(.L_897 - .L_896)
.L_896:
        /*003c*/ 	.word	0x00000000
        /*0040*/ 	.short	0x0002
        /*0042*/ 	.short	0x0010
        /*0044*/ 	.byte	0x00, 0xf5, 0x21, 0x00


	//----- nvinfo : EIATTR_KPARAM_INFO
	.align		4
.L_897:
        /*0048*/ 	.byte	0x04, 0x17
        /*004a*/ 	.short	(.L_899 - .L_898)
.L_898:
        /*004c*/ 	.word	0x00000000
        /*0050*/ 	.short	0x0001
        /*0052*/ 	.short	0x0008
        /*0054*/ 	.byte	0x00, 0xf5, 0x21, 0x00


	//----- nvinfo : EIATTR_KPARAM_INFO
	.align		4
.L_899:
        /*0058*/ 	.byte	0x04, 0x17
        /*005a*/ 	.short	(.L_901 - .L_900)
.L_900:
        /*005c*/ 	.word	0x00000000
        /*0060*/ 	.short	0x0000
        /*0062*/ 	.short	0x0000
        /*0064*/ 	.byte	0x00, 0xf5, 0x21, 0x00


	//----- nvinfo : EIATTR_SPARSE_MMA_MASK
	.align		4
.L_901:
        /*0068*/ 	.byte	0x03, 0x50
        /*006a*/ 	.short	0x0000


	//----- nvinfo : EIATTR_MAXREG_COUNT
	.align		4
        /*006c*/ 	.byte	0x03, 0x1b
        /*006e*/ 	.short	0x00ff


	//----- nvinfo : EIATTR_MERCURY_ISA_VERSION
	.align		4
        /*0070*/ 	.byte	0x03, 0x5f
        /*0072*/ 	.short	0x0101


	//----- nvinfo : EIATTR_VRC_CTA_INIT_COUNT
	.align		4
        /*0074*/ 	.byte	0x02, 0x4a
	.zero		1
	.zero		1


	//----- nvinfo : EIATTR_EXIT_INSTR_OFFSETS
	.align		4
        /*0078*/ 	.byte	0x04, 0x1c
        /*007a*/ 	.short	(.L_903 - .L_902)


	//   ....[0]....
.L_902:
        /*007c*/ 	.word	0x00000090


	//   ....[1]....
        /*0080*/ 	.word	0x00001130


	//----- nvinfo : EIATTR_CRS_STACK_SIZE
	.align		4
.L_903:
        /*0084*/ 	.byte	0x04, 0x1e
        /*0086*/ 	.short	(.L_905 - .L_904)
.L_904:
        /*0088*/ 	.word	0x00000000


	//----- nvinfo : EIATTR_CBANK_PARAM_SIZE
	.align		4
.L_905:
        /*008c*/ 	.byte	0x03, 0x19
        /*008e*/ 	.short	0x0024


	//----- nvinfo : EIATTR_PARAM_CBANK
	.align		4
        /*0090*/ 	.byte	0x04, 0x0a
        /*0092*/ 	.short	(.L_907 - .L_906)
	.align		4
.L_906:
        /*0094*/ 	.word	index@(.nv.constant0.batch_squared_norms)
        /*0098*/ 	.short	0x0380
        /*009a*/ 	.short	0x0024


	//----- nvinfo : EIATTR_SW_WAR
	.align		4
.L_907:
        /*009c*/ 	.byte	0x04, 0x36
        /*009e*/ 	.short	(.L_909 - .L_908)
.L_908:
        /*00a0*/ 	.word	0x00000008
.L_909:


//--------------------- .nv.info.batch_swap_vectors --------------------------
	.section	.nv.info.batch_swap_vectors,"",@"SHT_CUDA_INFO"
	.sectionflags	@""
	.align	4


	//----- nvinfo : EIATTR_CUDA_API_VERSION
	.align		4
        /*0000*/ 	.byte	0x04, 0x37
        /*0002*/ 	.short	(.L_911 - .L_910)
.L_910:
        /*0004*/ 	.word	0x00000082


	//----- nvinfo : EIATTR_KPARAM_INFO
	.align		4
.L_911:
        /*0008*/ 	.byte	0x04, 0x17
        /*000a*/ 	.short	(.L_913 - .L_912)
.L_912:
        /*000c*/ 	.word	0x00000000
        /*0010*/ 	.short	0x0005
        /*0012*/ 	.short	0x0020
        /*0014*/ 	.byte	0x00, 0xf0, 0x11, 0x00


	//----- nvinfo : EIATTR_KPARAM_INFO
	.align		4
.L_913:
        /*0018*/ 	.byte	0x04, 0x17
        /*001a*/ 	.short	(.L_915 - .L_914)
.L_914:
        /*001c*/ 	.word	0x00000000
        /*0020*/ 	.short	0x0004
        /*0022*/ 	.short	0x001c
        /*0024*/ 	.byte	0x00, 0xf0, 0x11, 0x00


	//----- nvinfo : EIATTR_KPARAM_INFO
	.align		4
.L_915:
        /*0028*/ 	.byte	0x04, 0x17
        /*002a*/ 	.short	(.L_917 - .L_916)
.L_916:
        /*002c*/ 	.word	0x00000000
        /*0030*/ 	.short	0x0003
        /*0032*/ 	.short	0x0018
        /*0034*/ 	.byte	0x00, 0xf0, 0x11, 0x00


	//----- nvinfo : EIATTR_KPARAM_INFO
	.align		4
.L_917:
        /*0038*/ 	.byte	0x04, 0x17
        /*003a*/ 	.short	(.L_919 - .L_918)
.L_918:
        /*003c*/ 	.word	0x00000000
        /*0040*/ 	.short	0x0002
        /*0042*/ 	.short	0x0010
        /*0044*/ 	.byte	0x00, 0xf5, 0x21, 0x00


	//----- nvinfo : EIATTR_KPARAM_INFO
	.align		4
.L_919:
        /*0048*/ 	.byte	0x04, 0x17
        /*004a*/ 	.short	(.L_921 - .L_920)
.L_920:
        /*004c*/ 	.word	0x00000000
        /*0050*/ 	.short	0x0001
        /*0052*/ 	.short	0x0008
        /*0054*/ 	.byte	0x00, 0xf0, 0x11, 0x00


	//----- nvinfo : EIATTR_KPARAM_INFO
	.align		4
.L_921:
        /*0058*/ 	.byte	0x04, 0x17
        /*005a*/ 	.short	(.L_923 - .L_922)
.L_922:
        /*005c*/ 	.word	0x00000000
        /*0060*/ 	.short	0x0000
        /*0062*/ 	.short	0x0000
        /*0064*/ 	.byte	0x00, 0xf5, 0x21, 0x00


	//----- nvinfo : EIATTR_SPARSE_MMA_MASK
	.align		4
.L_923:
        /*0068*/ 	.byte	0x03, 0x50
        /*006a*/ 	.short	0x0000


	//----- nvinfo : EIATTR_MAXREG_COUNT
	.align		4
        /*006c*/ 	.byte	0x03, 0x1b
        /*006e*/ 	.short	0x00ff


	//----- nvinfo : EIATTR_MERCURY_ISA_VERSION
	.align		4
        /*0070*/ 	.byte	0x03, 0x5f
        /*0072*/ 	.short	0x0101


	//----- nvinfo : EIATTR_VRC_CTA_INIT_COUNT
	.align		4
        /*0074*/ 	.byte	0x02, 0x4a
	.zero		1
	.zero		1


	//----- nvinfo : EIATTR_EXIT_INSTR_OFFSETS
	.align		4
        /*0078*/ 	.byte	0x04, 0x1c
        /*007a*/ 	.short	(.L_925 - .L_924)


	//   ....[0]....
.L_924:
        /*007c*/ 	.word	0x00000090


	//   ....[1]....
        /*0080*/ 	.word	0x00000320


	//----- nvinfo : EIATTR_CBANK_PARAM_SIZE
	.align		4
.L_925:
        /*0084*/ 	.byte	0x03, 0x19
        /*0086*/ 	.short	0x0024


	//----- nvinfo : EIATTR_PARAM_CBANK
	.align		4
        /*0088*/ 	.byte	0x04, 0x0a
        /*008a*/ 	.short	(.L_927 - .L_926)
	.align		4
.L_926:
        /*008c*/ 	.word	index@(.nv.constant0.batch_swap_vectors)
        /*0090*/ 	.short	0x0380
        /*0092*/ 	.short	0x0024


	//----- nvinfo : EIATTR_SW_WAR
	.align		4
.L_927:
        /*0094*/ 	.byte	0x04, 0x36
        /*0096*/ 	.short	(.L_929 - .L_928)
.L_928:
        /*0098*/ 	.word	0x00000008
.L_929:


//--------------------- .nv.info.batch_size_reduce --------------------------
	.section	.nv.info.batch_size_reduce,"",@"SHT_CUDA_INFO"
	.sectionflags	@""
	.align	4


	//----- nvinfo : EIATTR_CUDA_API_VERSION
	.align		4
        /*0000*/ 	.byte	0x04, 0x37
        /*0002*/ 	.short	(.L_931 - .L_930)
.L_930:
        /*0004*/ 	.word	0x00000082


	//----- nvinfo : EIATTR_KPARAM_INFO
	.align		4
.L_931:
        /*0008*/ 	.byte	0x04, 0x17
        /*000a*/ 	.short	(.L_933 - .L_932)
.L_932:
        /*000c*/ 	.word	0x00000000
        /*0010*/ 	.short	0x0007
        /*0012*/ 	.short	0x0028
        /*0014*/ 	.byte	0x00, 0xf0, 0x11, 0x00


	//----- nvinfo : EIATTR_KPARAM_INFO
	.align		4
.L_933:
        /*0018*/ 	.byte	0x04, 0x17
        /*001a*/ 	.short	(.L_935 - .L_934)
.L_934:
        /*001c*/ 	.word	0x00000000
        /*0020*/ 	.short	0x0006
        /*0022*/ 	.short	0x0024
        /*0024*/ 	.byte	0x00, 0xf0, 0x11, 0x00


	//----- nvinfo : EIATTR_KPARAM_INFO
	.align		4
.L_935:
        /*0028*/ 	.byte	0x04, 0x17
        /*002a*/ 	.short	(.L_937 - .L_936)
.L_936:
        /*002c*/ 	.word	0x00000000
        /*0030*/ 	.short	0x0005
        /*0032*/ 	.short	0x0020
        /*0034*/ 	.byte	0x00, 0xf0, 0x11, 0x00


	//----- nvinfo : EIATTR_KPARAM_INFO
	.align		4
.L_937:
        /*0038*/ 	.byte	0x04, 0x17
        /*003a*/ 	.short	(.L_939 - .L_938)
.L_938:
        /*003c*/ 	.word	0x00000000
        /*0040*/ 	.short	0x0004
        /*0042*/ 	.short	0x0018
        /*0044*/ 	.byte	0x00, 0xf5, 0x21, 0x00


	//----- nvinfo : EIATTR_KPARAM_INFO
	.align		4
.L_939:
        /*0048*/ 	.byte	0x04, 0x17
        /*004a*/ 	.short	(.L_941 - .L_940)
.L_940:
        /*004c*/ 	.word	0x00000000
        /*0050*/ 	.short	0x0003
        /*0052*/ 	.short	0x0014
        /*0054*/ 	.byte	0x00, 0xf0, 0x11, 0x00


	//----- nvinfo : EIATTR_KPARAM_INFO
	.align		4
.L_941:
        /*0058*/ 	.byte	0x04, 0x17
        /*005a*/ 	.short	(.L_943 - .L_942)
.L_942:
        /*005c*/ 	.word	0x00000000
        /*0060*/ 	.short	0x0002
        /*0062*/ 	.short	0x0010
        /*0064*/ 	.byte	0x00, 0xf0, 0x11, 0x00


	//----- nvinfo : EIATTR_KPARAM_INFO
	.align		4
.L_943:
        /*0068*/ 	.byte	0x04, 0x17
        /*006a*/ 	.short	(.L_945 - .L_944)
.L_944:
        /*006c*/ 	.word	0x00000000
        /*0070*/ 	.short	0x0001
        /*0072*/ 	.short	0x0008
        /*0074*/ 	.byte	0x00, 0xf5, 0x21, 0x00


	//----- nvinfo : EIATTR_KPARAM_INFO
	.align		4
.L_945:
        /*0078*/ 	.byte	0x04, 0x17
        /*007a*/ 	.short	(.L_947 - .L_946)
.L_946:
        /*007c*/ 	.word	0x00000000
        /*0080*/ 	.short	0x0000
        /*0082*/ 	.short	0x0000
        /*0084*/ 	.byte	0x00, 0xf5, 0x21, 0x00


	//----- nvinfo : EIATTR_SPARSE_MMA_MASK
	.align		4
.L_947:
        /*0088*/ 	.byte	0x03, 0x50
        /*008a*/ 	.short	0x0000


	//----- nvinfo : EIATTR_MAXREG_COUNT
	.align		4
        /*008c*/ 	.byte	0x03, 0x1b
        /*008e*/ 	.short	0x00ff


	//----- nvinfo : EIATTR_MERCURY_ISA_VERSION
	.align		4
        /*0090*/ 	.byte	0x03, 0x5f
        /*0092*/ 	.short	0x0101


	//----- nvinfo : EIATTR_VRC_CTA_INIT_COUNT
	.align		4
        /*0094*/ 	.byte	0x02, 0x4a
	.zero		1
	.zero		1


	//----- nvinfo : EIATTR_EXIT_INSTR_OFFSETS
	.align		4
        /*0098*/ 	.byte	0x04, 0x1c
        /*009a*/ 	.short	(.L_949 - .L_948)


	//   ....[0]....
.L_948:
        /*009c*/ 	.word	0x00000090


	//   ....[1]....
        /*00a0*/ 	.word	0x00000220


	//   ....[2]....
        /*00a4*/ 	.word	0x00000580


	//   ....[3]....
        /*00a8*/ 	.word	0x000005b0


	//----- nvinfo : EIATTR_CRS_STACK_SIZE
	.align		4
.L_949:
        /*00ac*/ 	.byte	0x04, 0x1e
        /*00ae*/ 	.short	(.L_951 - .L_950)
.L_950:
        /*00b0*/ 	.word	0x00000000


	//----- nvinfo : EIATTR_CBANK_PARAM_SIZE
	.align		4
.L_951:
        /*00b4*/ 	.byte	0x03, 0x19
        /*00b6*/ 	.short	0x002c


	//----- nvinfo : EIATTR_PARAM_CBANK
	.align		4
        /*00b8*/ 	.byte	0x04, 0x0a
        /*00ba*/ 	.short	(.L_953 - .L_952)
	.align		4
.L_952:
        /*00bc*/ 	.word	index@(.nv.constant0.batch_size_reduce)
        /*00c0*/ 	.short	0x0380
        /*00c2*/ 	.short	0x002c


	//----- nvinfo : EIATTR_SW_WAR
	.align		4
.L_953:
        /*00c4*/ 	.byte	0x04, 0x36
        /*00c6*/ 	.short	(.L_955 - .L_954)
.L_954:
        /*00c8*/ 	.word	0x00000008
.L_955:


//--------------------- .nv.info.batch_inner_product_gs --------------------------
	.section	.nv.info.batch_inner_product_gs,"",@"SHT_CUDA_INFO"
	.sectionflags	@""
	.align	4


	//----- nvinfo : EIATTR_CUDA_API_VERSION
	.align		4
        /*0000*/ 	.byte	0x04, 0x37
        /*0002*/ 	.short	(.L_957 - .L_956)
.L_956:
        /*0004*/ 	.word	0x00000082


	//----- nvinfo : EIATTR_KPARAM_INFO
	.align		4
.L_957:
        /*0008*/ 	.byte	0x04, 0x17
        /*000a*/ 	.short	(.L_959 - .L_958)
.L_958:
        /*000c*/ 	.word	0x00000000
        /*0010*/ 	.short	0x0006
        /*0012*/ 	.short	0x0028
        /*0014*/ 	.byte	0x00, 0xf0, 0x11, 0x00


	//----- nvinfo : EIATTR_KPARAM_INFO
	.align		4
.L_959:
        /*0018*/ 	.byte	0x04, 0x17
        /*001a*/ 	.short	(.L_961 - .L_960)
.L_960:
        /*001c*/ 	.word	0x00000000
        /*0020*/ 	.short	0x0005
        /*0022*/ 	.short	0x0024
        /*0024*/ 	.byte	0x00, 0xf0, 0x11, 0x00


	//----- nvinfo : EIATTR_KPARAM_INFO
	.align		4
.L_961:
        /*0028*/ 	.byte	0x04, 0x17
        /*002a*/ 	.short	(.L_963 - .L_962)
.L_962:
        /*002c*/ 	.word	0x00000000
        /*0030*/ 	.short	0x0004
        /*0032*/ 	.short	0x0020
        /*0034*/ 	.byte	0x00, 0xf0, 0x11, 0x00


	//----- nvinfo : EIATTR_KPARAM_INFO
	.align		4
.L_963:
        /*0038*/ 	.byte	0x04, 0x17
        /*003a*/ 	.short	(.L_965 - .L_964)
.L_964:
        /*003c*/ 	.word	0x00000000
        /*0040*/ 	.short	0x0003
        /*0042*/ 	.short	0x0018
        /*0044*/ 	.byte	0x00, 0xf5, 0x21, 0x00


	//----- nvinfo : EIATTR_KPARAM_INFO
	.align		4
.L_965:
        /*0048*/ 	.byte	0x04, 0x17
        /*004a*/ 	.short	(.L_967 - .L_966)
.L_966:
        /*004c*/ 	.word	0x00000000
        /*0050*/ 	.short	0x0002
        /*0052*/ 	.short	0x0010
        /*0054*/ 	.byte	0x00, 0xf5, 0x21, 0x00


	//----- nvinfo : EIATTR_KPARAM_INFO
	.align		4
.L_967:
        /*0058*/ 	.byte	0x04, 0x17
        /*005a*/ 	.short	(.L_969 - .L_968)
.L_968:
        /*005c*/ 	.word	0x00000000
        /*0060*/ 	.short	0x0001
        /*0062*/ 	.short	0x0008
        /*0064*/ 	.byte	0x00, 0xf5, 0x21, 0x00


	//----- nvinfo : EIATTR_KPARAM_INFO
	.align		4
.L_969:
        /*0068*/ 	.byte	0x04, 0x17
        /*006a*/ 	.short	(.L_971 - .L_970)
.L_970:
        /*006c*/ 	.word	0x00000000
        /*0070*/ 	.short	0x0000
        /*0072*/ 	.short	0x0000
        /*0074*/ 	.byte	0x00, 0xf5, 0x21, 0x00


	//----- nvinfo : EIATTR_SPARSE_MMA_MASK
	.align		4
.L_971:
        /*0078*/ 	.byte	0x03, 0x50
        /*007a*/ 	.short	0x0000


	//----- nvinfo : EIATTR_MAXREG_COUNT
	.align		4
        /*007c*/ 	.byte	0x03, 0x1b
        /*007e*/ 	.short	0x00ff


	//----- nvinfo : EIATTR_MERCURY_ISA_VERSION
	.align		4
        /*0080*/ 	.byte	0x03, 0x5f
        /*0082*/ 	.short	0x0101


	//----- nvinfo : EIATTR_VRC_CTA_INIT_COUNT
	.align		4
        /*0084*/ 	.byte	0x02, 0x4a
	.zero		1
	.zero		1


	//----- nvinfo : EIATTR_EXIT_INSTR_OFFSETS
	.align		4
        /*0088*/ 	.byte	0x04, 0x1c
        /*008a*/ 	.short	(.L_973 - .L_972)


	//   ....[0]....
.L_972:
        /*008c*/ 	.word	0x000000a0


	//   ....[1]....
        /*0090*/ 	.word	0x000014c0


	//----- nvinfo : EIATTR_CRS_STACK_SIZE
	.align		4
.L_973:
        /*0094*/ 	.byte	0x04, 0x1e
        /*0096*/ 	.short	(.L_975 - .L_974)
.L_974:
        /*0098*/ 	.word	0x00000000


	//----- nvinfo : EIATTR_CBANK_PARAM_SIZE
	.align		4
.L_975:
        /*009c*/ 	.byte	0x03, 0x19
        /*009e*/ 	.short	0x002c


	//----- nvinfo : EIATTR_PARAM_CBANK
	.align		4
        /*00a0*/ 	.byte	0x04, 0x0a
        /*00a2*/ 	.short	(.L_977 - .L_976)
	.align		4
.L_976:
        /*00a4*/ 	.word	index@(.nv.constant0.batch_inner_product_gs)
        /*00a8*/ 	.short	0x0380
        /*00aa*/ 	.short	0x002c


	//----- nvinfo : EIATTR_SW_WAR
	.align		4
.L_977:
        /*00ac*/ 	.byte	0x04, 0x36
        /*00ae*/ 	.short	(.L_979 - .L_978)
.L_978:
        /*00b0*/ 	.word	0x00000008
.L_979:


//--------------------- .nv.info.batch_gram_matrix --------------------------
	.section	.nv.info.batch_gram_matrix,"",@"SHT_CUDA_INFO"
	.sectionflags	@""
	.align	4


	//----- nvinfo : EIATTR_CUDA_API_VERSION
	.align		4
        /*0000*/ 	.byte	0x04, 0x37
        /*0002*/ 	.short	(.L_981 - .L_980)
.L_980:
        /*0004*/ 	.word	0x00000082


	//----- nvinfo : EIATTR_KPARAM_INFO
	.align		4
.L_981:
        /*0008*/ 	.byte	0x04, 0x17
        /*000a*/ 	.short	(.L_983 - .L_982)
.L_982:
        /*000c*/ 	.word	0x00000000
        /*0010*/ 	.short	0x0005
        /*0012*/ 	.short	0x0020
        /*0014*/ 	.byte	0x00, 0xf0, 0x11, 0x00


	//----- nvinfo : EIATTR_KPARAM_INFO
	.align		4
.L_983:
        /*0018*/ 	.byte	0x04, 0x17
        /*001a*/ 	.short	(.L_985 - .L_984)
.L_984:
        /*001c*/ 	.word	0x00000000
        /*0020*/ 	.short	0x0004
        /*0022*/ 	.short	0x001c
        /*0024*/ 	.byte	0x00, 0xf0, 0x11, 0x00


	//----- nvinfo : EIATTR_KPARAM_INFO
	.align		4
.L_985:
        /*0028*/ 	.byte	0x04, 0x17
        /*002a*/ 	.short	(.L_987 - .L_986)
.L_986:
        /*002c*/ 	.word	0x00000000
        /*0030*/ 	.short	0x0003
        /*0032*/ 	.short	0x0018
        /*0034*/ 	.byte	0x00, 0xf0, 0x11, 0x00


	//----- nvinfo : EIATTR_KPARAM_INFO
	.align		4
.L_987:
        /*0038*/ 	.byte	0x04, 0x17
        /*003a*/ 	.short	(.L_989 - .L_988)
.L_988:
        /*003c*/ 	.word	0x00000000
        /*0040*/ 	.short	0x0002
        /*0042*/ 	.short	0x0010
        /*0044*/ 	.byte	0x00, 0xf5, 0x21, 0x00


	//----- nvinfo : EIATTR_KPARAM_INFO
	.align		4
.L_989:
        /*0048*/ 	.byte	0x04, 0x17
        /*004a*/ 	.short	(.L_991 - .L_990)
.L_990:
        /*004c*/ 	.word	0x00000000
        /*0050*/ 	.short	0x0001
        /*0052*/ 	.short	0x0008
        /*0054*/ 	.byte	0x00, 0xf5, 0x21, 0x00


	//----- nvinfo : EIATTR_KPARAM_INFO
	.align		4
.L_991:
        /*0058*/ 	.byte	0x04, 0x17
        /*005a*/ 	.short	(.L_993 - .L_992)
.L_992:
        /*005c*/ 	.word	0x00000000
        /*0060*/ 	.short	0x0000
        /*0062*/ 	.short	0x0000
        /*0064*/ 	.byte	0x00, 0xf5, 0x21, 0x00


	//----- nvinfo : EIATTR_SPARSE_MMA_MASK
	.align		4
.L_993:
        /*0068*/ 	.byte	0x03, 0x50
        /*006a*/ 	.short	0x0000


	//----- nvinfo : EIATTR_MAXREG_COUNT
	.align		4
        /*006c*/ 	.byte	0x03, 0x1b
        /*006e*/ 	.short	0x00ff


	//----- nvinfo : EIATTR_MERCURY_ISA_VERSION
	.align		4
        /*0070*/ 	.byte	0x03, 0x5f
        /*0072*/ 	.short	0x0101


	//----- nvinfo : EIATTR_VRC_CTA_INIT_COUNT
	.align		4
        /*0074*/ 	.byte	0x02, 0x4a
	.zero		1
	.zero		1


	//----- nvinfo : EIATTR_EXIT_INSTR_OFFSETS
	.align		4
        /*0078*/ 	.byte	0x04, 0x1c
        /*007a*/ 	.short	(.L_995 - .L_994)


	//   ....[0]....
.L_994:
        /*007c*/ 	.word	0x000000a0


	//   ....[1]....
        /*0080*/ 	.word	0x000003e0


	//   ....[2]....
        /*0084*/ 	.word	0x00001570


	//----- nvinfo : EIATTR_CRS_STACK_SIZE
	.align		4
.L_995:
        /*0088*/ 	.byte	0x04, 0x1e
        /*008a*/ 	.short	(.L_997 - .L_996)
.L_996:
        /*008c*/ 	.word	0x00000000


	//----- nvinfo : EIATTR_CBANK_PARAM_SIZE
	.align		4
.L_997:
        /*0090*/ 	.byte	0x03, 0x19
        /*0092*/ 	.short	0x0024


	//----- nvinfo : EIATTR_PARAM_CBANK
	.align		4
        /*0094*/ 	.byte	0x04, 0x0a
        /*0096*/ 	.short	(.L_999 - .L_998)
	.align		4
.L_998:
        /*0098*/ 	.word	index@(.nv.constant0.batch_gram_matrix)
        /*009c*/ 	.short	0x0380
        /*009e*/ 	.short	0x0024


	//----- nvinfo : EIATTR_SW_WAR
	.align		4
.L_999:
        /*00a0*/ 	.byte	0x04, 0x36
        /*00a2*/ 	.short	(.L_1001 - .L_1000)
.L_1000:
        /*00a4*/ 	.word	0x00000008
.L_1001:


//--------------------- .nv.info.crt_to_signed    --------------------------
	.section	.nv.info.crt_to_signed,"",@"SHT_CUDA_INFO"
	.sectionflags	@""
	.align	4


	//----- nvinfo : EIATTR_CUDA_API_VERSION
	.align		4
        /*0000*/ 	.byte	0x04, 0x37
        /*0002*/ 	.short	(.L_1003 - .L_1002)
.L_1002:
        /*0004*/ 	.word	0x00000082


	//----- nvinfo : EIATTR_KPARAM_INFO
	.align		4
.L_1003:
        /*0008*/ 	.byte	0x04, 0x17
        /*000a*/ 	.short	(.L_1005 - .L_1004)
.L_1004:
        /*000c*/ 	.word	0x00000000
        /*0010*/ 	.short	0x0007
        /*0012*/ 	.short	0x002c
        /*0014*/ 	.byte	0x00, 0xf0, 0x11, 0x00


	//----- nvinfo : EIATTR_KPARAM_INFO
	.align		4
.L_1005:
        /*0018*/ 	.byte	0x04, 0x17
        /*001a*/ 	.short	(.L_1007 - .L_1006)
.L_1006:
        /*001c*/ 	.word	0x00000000
        /*0020*/ 	.short	0x0006
        /*0022*/ 	.short	0x0028
        /*0024*/ 	.byte	0x00, 0xf0, 0x11, 0x00


	//----- nvinfo : EIATTR_KPARAM_INFO
	.align		4
.L_1007:
        /*0028*/ 	.byte	0x04, 0x17
        /*002a*/ 	.short	(.L_1009 - .L_1008)
.L_1008:
        /*002c*/ 	.word	0x00000000
        /*0030*/ 	.short	0x0005
        /*0032*/ 	.short	0x0024
        /*0034*/ 	.byte	0x00, 0xf0, 0x11, 0x00


	//----- nvinfo : EIATTR_KPARAM_INFO
	.align		4
.L_1009:
        /*0038*/ 	.byte	0x04, 0x17
        /*003a*/ 	.short	(.L_1011 - .L_1010)
.L_1010:
        /*003c*/ 	.word	0x00000000
        /*0040*/ 	.short	0x0004
        /*0042*/ 	.short	0x0020
        /*0044*/ 	.byte	0x00, 0xf0, 0x11, 0x00


	//----- nvinfo : EIATTR_KPARAM_INFO
	.align		4
.L_1011:
        /*0048*/ 	.byte	0x04, 0x17
        /*004a*/ 	.short	(.L_1013 - .L_1012)
.L_1012:
        /*004c*/ 	.word	0x00000000
        /*0050*/ 	.short	0x0003
        /*0052*/ 	.short	0x0018
        /*0054*/ 	.byte	0x00, 0xf5, 0x21, 0x00


	//----- nvinfo : EIATTR_KPARAM_INFO
	.align		4
.L_1013:
        /*0058*/ 	.byte	0x04, 0x17
        /*005a*/ 	.short	(.L_1015 - .L_1014)
.L_1014:
        /*005c*/ 	.word	0x00000000
        /*0060*/ 	.short	0x0002
        /*0062*/ 	.short	0x0010
        /*0064*/ 	.byte	0x00, 0xf5, 0x21, 0x00


	//----- nvinfo : EIATTR_KPARAM_INFO
	.align		4
.L_1015:
        /*0068*/ 	.byte	0x04, 0x17
        /*006a*/ 	.short	(.L_1017 - .L_1016)
.L_1016:
        /*006c*/ 	.word	0x00000000
        /*0070*/ 	.short	0x0001
        /*0072*/ 	.short	0x0008
        /*0074*/ 	.byte	0x00, 0xf5, 0x21, 0x00


	//----- nvinfo : EIATTR_KPARAM_INFO
	.align		4
.L_1017:
        /*0078*/ 	.byte	0x04, 0x17
        /*007a*/ 	.short	(.L_1019 - .L_1018)
.L_1018:
        /*007c*/ 	.word	0x00000000
        /*0080*/ 	.short	0x0000
        /*0082*/ 	.short	0x0000
        /*0084*/ 	.byte	0x00, 0xf5, 0x21, 0x00


	//----- nvinfo : EIATTR_SPARSE_MMA_MASK
	.align		4
.L_1019:
        /*0088*/ 	.byte	0x03, 0x50
        /*008a*/ 	.short	0x0000


	//----- nvinfo : EIATTR_MAXREG_COUNT
	.align		4
        /*008c*/ 	.byte	0x03, 0x1b
        /*008e*/ 	.short	0x00ff


	//----- nvinfo : EIATTR_MERCURY_ISA_VERSION
	.align		4
        /*0090*/ 	.byte	0x03, 0x5f
        /*0092*/ 	.short	0x0101


	//----- nvinfo : EIATTR_VRC_CTA_INIT_COUNT
	.align		4
        /*0094*/ 	.byte	0x02, 0x4a
	.zero		1
	.zero		1


	//----- nvinfo : EIATTR_EXIT_INSTR_OFFSETS
	.align		4
        /*0098*/ 	.byte	0x04, 0x1c
        /*009a*/ 	.short	(.L_1021 - .L_1020)


	//   ....[0]....
.L_1020:
        /*009c*/ 	.word	0x00000070


	//   ....[1]....
        /*00a0*/ 	.word	0x00000320


	//   ....[2]....
        /*00a4*/ 	.word	0x000012b0


	//   ....[3]....
        /*00a8*/ 	.word	0x000016d0


	//   ....[4]....
        /*00ac*/ 	.word	0x00001920


	//   ....[5]....
        /*00b0*/ 	.word	0x000019d0


	//   ....[6]....
        /*00b4*/ 	.word	0x00001a10


	//----- nvinfo : EIATTR_CRS_STACK_SIZE
	.align		4
.L_1021:
        /*00b8*/ 	.byte	0x04, 0x1e
        /*00ba*/ 	.short	(.L_1023 - .L_1022)
.L_1022:
        /*00bc*/ 	.word	0x00000000


	//----- nvinfo : EIATTR_CBANK_PARAM_SIZE
	.align		4
.L_1023:
        /*00c0*/ 	.byte	0x03, 0x19
        /*00c2*/ 	.short	0x0030


	//----- nvinfo : EIATTR_PARAM_CBANK
	.align		4
        /*00c4*/ 	.byte	0x04, 0x0a
        /*00c6*/ 	.short	(.L_1025 - .L_1024)
	.align		4
.L_1024:
        /*00c8*/ 	.word	index@(.nv.constant0.crt_to_signed)
        /*00cc*/ 	.short	0x0380
        /*00ce*/ 	.short	0x0030


	//----- nvinfo : EIATTR_SW_WAR
	.align		4
.L_1025:
        /*00d0*/ 	.byte	0x04, 0x36
        /*00d2*/ 	.short	(.L_1027 - .L_1026)
.L_1026:
        /*00d4*/ 	.word	0x00000008
.L_1027:


//--------------------- .nv.info.crt_reconstruct_full --------------------------
	.section	.nv.info.crt_reconstruct_full,"",@"SHT_CUDA_INFO"
	.sectionflags	@""
	.align	4


	//----- nvinfo : EIATTR_CUDA_API_VERSION
	.align		4
        /*0000*/ 	.byte	0x04, 0x37
        /*0002*/ 	.short	(.L_1029 - .L_1028)
.L_1028:
        /*0004*/ 	.word	0x00000082


	//----- nvinfo : EIATTR_KPARAM_INFO
	.align		4
.L_1029:
        /*0008*/ 	.byte	0x04, 0x17
        /*000a*/ 	.short	(.L_1031 - .L_1030)
.L_1030:
        /*000c*/ 	.word	0x00000000
        /*0010*/ 	.short	0x000b
        /*0012*/ 	.short	0x0050
        /*0014*/ 	.byte	0x00, 0xf0, 0x11, 0x00


	//----- nvinfo : EIATTR_KPARAM_INFO
	.align		4
.L_1031:
        /*0018*/ 	.byte	0x04, 0x17
        /*001a*/ 	.short	(.L_1033 - .L_1032)
.L_1032:
        /*001c*/ 	.word	0x00000000
        /*0020*/ 	.short	0x000a
        /*0022*/ 	.short	0x004c
        /*0024*/ 	.byte	0x00, 0xf0, 0x11, 0x00


	//----- nvinfo : EIATTR_KPARAM_INFO
	.align		4
.L_1033:
        /*0028*/ 	.byte	0x04, 0x17
        /*002a*/ 	.short	(.L_1035 - .L_1034)
.L_1034:
        /*002c*/ 	.word	0x00000000
        /*0030*/ 	.short	0x0009
        /*0032*/ 	.short	0x0048
        /*0034*/ 	.byte	0x00, 0xf0, 0x11, 0x00


	//----- nvinfo : EIATTR_KPARAM_INFO
	.align		4
.L_1035:
        /*0038*/ 	.byte	0x04, 0x17
        /*003a*/ 	.short	(.L_1037 - .L_1036)
.L_1036:
        /*003c*/ 	.word	0x00000000
        /*0040*/ 	.short	0x0008
        /*0042*/ 	.short	0x0040
        /*0044*/ 	.byte	0x00, 0xf5, 0x21, 0x00


	//----- nvinfo : EIATTR_KPARAM_INFO
	.align		4
.L_1037:
        /*0048*/ 	.byte	0x04, 0x17
        /*004a*/ 	.short	(.L_1039 - .L_1038)
.L_1038:
        /*004c*/ 	.word	0x00000000
        /*0050*/ 	.short	0x0007
        /*0052*/ 	.short	0x0038
        /*0054*/ 	.byte	0x00, 0xf5, 0x21, 0x00


	//----- nvinfo : EIATTR_KPARAM_INFO
	.align		4
.L_1039:
        /*0058*/ 	.byte	0x04, 0x17
        /*005a*/ 	.short	(.L_1041 - .L_1040)
.L_1040:
        /*005c*/ 	.word	0x00000000
        /*0060*/ 	.short	0x0006
        /*0062*/ 	.short	0x0030
        /*0064*/ 	.byte	0x00, 0xf5, 0x21, 0x00


	//----- nvinfo : EIATTR_KPARAM_INFO
	.align		4
.L_1041:
        /*0068*/ 	.byte	0x04, 0x17
        /*006a*/ 	.short	(.L_1043 - .L_1042)
.L_1042:
        /*006c*/ 	.word	0x00000000
        /*0070*/ 	.short	0x0005
        /*0072*/ 	.short	0x0028
        /*0074*/ 	.byte	0x00, 0xf5, 0x21, 0x00


	//----- nvinfo : EIATTR_KPARAM_INFO
	.align		4
.L_1043:
        /*0078*/ 	.byte	0x04, 0x17
        /*007a*/ 	.short	(.L_1045 - .L_1044)
.L_1044:
        /*007c*/ 	.word	0x00000000
        /*0080*/ 	.short	0x0004
        /*0082*/ 	.short	0x0020
        /*0084*/ 	.byte	0x00, 0xf5, 0x21, 0x00


	//----- nvinfo : EIATTR_KPARAM_INFO
	.align		4
.L_1045:
        /*0088*/ 	.byte	0x04, 0x17
        /*008a*/ 	.short	(.L_1047 - .L_1046)
.L_1046:
        /*008c*/ 	.word	0x00000000
        /*0090*/ 	.short	0x0003
        /*0092*/ 	.short	0x0018
        /*0094*/ 	.byte	0x00, 0xf5, 0x21, 0x00


	//----- nvinfo : EIATTR_KPARAM_INFO
	.align		4
.L_1047:
        /*0098*/ 	.byte	0x04, 0x17
        /*009a*/ 	.short	(.L_1049 - .L_1048)
.L_1048:
        /*009c*/ 	.word	0x00000000
        /*00a0*/ 	.short	0x0002
        /*00a2*/ 	.short	0x0010
        /*00a4*/ 	.byte	0x00, 0xf5, 0x21, 0x00


	//----- nvinfo : EIATTR_KPARAM_INFO
	.align		4
.L_1049:
        /*00a8*/ 	.byte	0x04, 0x17
        /*00aa*/ 	.short	(.L_1051 - .L_1050)
.L_1050:
        /*00ac*/ 	.word	0x00000000
        /*00b0*/ 	.short	0x0001
        /*00b2*/ 	.short	0x0008
        /*00b4*/ 	.byte	0x00, 0xf5, 0x21, 0x00


	//----- nvinfo : EIATTR_KPARAM_INFO
	.align		4
.L_1051:
        /*00b8*/ 	.byte	0x04, 0x17
        /*00ba*/ 	.short	(.L_1053 - .L_1052)
.L_1052:
        /*00bc*/ 	.word	0x00000000
        /*00c0*/ 	.short	0x0000
        /*00c2*/ 	.short	0x0000
        /*00c4*/ 	.byte	0x00, 0xf5, 0x21, 0x00


	//----- nvinfo : EIATTR_SPARSE_MMA_MASK
	.align		4
.L_1053:
        /*00c8*/ 	.byte	0x03, 0x50
        /*00ca*/ 	.short	0x0000


	//----- nvinfo : EIATTR_MAXREG_COUNT
	.align		4
        /*00cc*/ 	.byte	0x03, 0x1b
        /*00ce*/ 	.short	0x00ff


	//----- nvinfo : EIATTR_MERCURY_ISA_VERSION
	.align		4
        /*00d0*/ 	.byte	0x03, 0x5f
        /*00d2*/ 	.short	0x0101


	//----- nvinfo : EIATTR_VRC_CTA_INIT_COUNT
	.align		4
        /*00d4*/ 	.byte	0x02, 0x4a
	.zero		1
	.zero		1


	//----- nvinfo : EIATTR_EXIT_INSTR_OFFSETS
	.align		4
        /*00d8*/ 	.byte	0x04, 0x1c
        /*00da*/ 	.short	(.L_1055 - .L_1054)


	//   ....[0]....
.L_1054:
        /*00dc*/ 	.word	0x00000070


	//   ....[1]....
        /*00e0*/ 	.word	0x00005000


	//----- nvinfo : EIATTR_CRS_STACK_SIZE
	.align		4
.L_1055:
        /*00e4*/ 	.byte	0x04, 0x1e
        /*00e6*/ 	.short	(.L_1057 - .L_1056)
.L_1056:
        /*00e8*/ 	.word	0x00000000


	//----- nvinfo : EIATTR_CBANK_PARAM_SIZE
	.align		4
.L_1057:
        /*00ec*/ 	.byte	0x03, 0x19
        /*00ee*/ 	.short	0x0054


	//----- nvinfo : EIATTR_PARAM_CBANK
	.align		4
        /*00f0*/ 	.byte	0x04, 0x0a
        /*00f2*/ 	.short	(.L_1059 - .L_1058)
	.align		4
.L_1058:
        /*00f4*/ 	.word	index@(.nv.constant0.crt_reconstruct_full)
        /*00f8*/ 	.short	0x0380
        /*00fa*/ 	.short	0x0054


	//----- nvinfo : EIATTR_SW_WAR
	.align		4
.L_1059:
        /*00fc*/ 	.byte	0x04, 0x36
        /*00fe*/ 	.short	(.L_1061 - .L_1060)
.L_1060:
        /*0100*/ 	.word	0x00000008
.L_1061:


//--------------------- .nv.info.bigint_compare_half --------------------------
	.section	.nv.info.bigint_compare_half,"",@"SHT_CUDA_INFO"
	.sectionflags	@""
	.align	4


	//----- nvinfo : EIATTR_CUDA_API_VERSION
	.align		4
        /*0000*/ 	.byte	0x04, 0x37
        /*0002*/ 	.short	(.L_1063 - .L_1062)
.L_1062:
        /*0004*/ 	.word	0x00000082


	//----- nvinfo : EIATTR_KPARAM_INFO
	.align		4
.L_1063:
        /*0008*/ 	.byte	0x04, 0x17
        /*000a*/ 	.short	(.L_1065 - .L_1064)
.L_1064:
        /*000c*/ 	.word	0x00000000
        /*0010*/ 	.short	0x0004
        /*0012*/ 	.short	0x001c
        /*0014*/ 	.byte	0x00, 0xf0, 0x11, 0x00


	//----- nvinfo : EIATTR_KPARAM_INFO
	.align		4
.L_1065:
        /*0018*/ 	.byte	0x04, 0x17
        /*001a*/ 	.short	(.L_1067 - .L_1066)
.L_1066:
        /*001c*/ 	.word	0x00000000
        /*0020*/ 	.short	0x0003
        /*0022*/ 	.short	0x0018
        /*0024*/ 	.byte	0x00, 0xf0, 0x11, 0x00


	//----- nvinfo : EIATTR_KPARAM_INFO
	.align		4
.L_1067:
        /*0028*/ 	.byte	0x04, 0x17
        /*002a*/ 	.short	(.L_1069 - .L_1068)
.L_1068:
        /*002c*/ 	.word	0x00000000
        /*0030*/ 	.short	0x0002
        /*0032*/ 	.short	0x0010
        /*0034*/ 	.byte	0x00, 0xf5, 0x21, 0x00


	//----- nvinfo : EIATTR_KPARAM_INFO
	.align		4
.L_1069:
        /*0038*/ 	.byte	0x04, 0x17
        /*003a*/ 	.short	(.L_1071 - .L_1070)
.L_1070:
        /*003c*/ 	.word	0x00000000
        /*0040*/ 	.short	0x0001
        /*0042*/ 	.short	0x0008
        /*0044*/ 	.byte	0x00, 0xf5, 0x21, 0x00


	//----- nvinfo : EIATTR_KPARAM_INFO
	.align		4
.L_1071:
        /*0048*/ 	.byte	0x04, 0x17
        /*004a*/ 	.short	(.L_1073 - .L_1072)
.L_1072:
        /*004c*/ 	.word	0x00000000
        /*0050*/ 	.short	0x0000
        /*0052*/ 	.short	0x0000
        /*0054*/ 	.byte	0x00, 0xf5, 0x21, 0x00


	//----- nvinfo : EIATTR_SPARSE_MMA_MASK
	.align		4
.L_1073:
        /*0058*/ 	.byte	0x03, 0x50
        /*005a*/ 	.short	0x0000


	//----- nvinfo : EIATTR_MAXREG_COUNT
	.align		4
        /*005c*/ 	.byte	0x03, 0x1b
        /*005e*/ 	.short	0x00ff


	//----- nvinfo : EIATTR_MERCURY_ISA_VERSION
	.align		4
        /*0060*/ 	.byte	0x03, 0x5f
        /*0062*/ 	.short	0x0101


	//----- nvinfo : EIATTR_VRC_CTA_INIT_COUNT
	.align		4
        /*0064*/ 	.byte	0x02, 0x4a
	.zero		1
	.zero		1


	//----- nvinfo : EIATTR_EXIT_INSTR_OFFSETS
	.align		4
        /*0068*/ 	.byte	0x04, 0x1c
        /*006a*/ 	.short	(.L_1075 - .L_1074)


	//   ....[0]....
.L_1074:
        /*006c*/ 	.word	0x00000070


	//   ....[1]....
        /*0070*/ 	.word	0x00000250


	//----- nvinfo : EIATTR_CRS_STACK_SIZE
	.align		4
.L_1075:
        /*0074*/ 	.byte	0x04, 0x1e
        /*0076*/ 	.short	(.L_1077 - .L_1076)
.L_1076:
        /*0078*/ 	.word	0x00000000


	//----- nvinfo : EIATTR_CBANK_PARAM_SIZE
	.align		4
.L_1077:
        /*007c*/ 	.byte	0x03, 0x19
        /*007e*/ 	.short	0x0020


	//----- nvinfo : EIATTR_PARAM_CBANK
	.align		4
        /*0080*/ 	.byte	0x04, 0x0a
        /*0082*/ 	.short	(.L_1079 - .L_1078)
	.align		4
.L_1078:
        /*0084*/ 	.word	index@(.nv.constant0.bigint_compare_half)
        /*0088*/ 	.short	0x0380
        /*008a*/ 	.short	0x0020


	//----- nvinfo : EIATTR_SW_WAR
	.align		4
.L_1079:
        /*008c*/ 	.byte	0x04, 0x36
        /*008e*/ 	.short	(.L_1081 - .L_1080)
.L_1080:
        /*0090*/ 	.word	0x00000008
.L_1081:


//--------------------- .nv.info.bigint_mod_prime --------------------------
	.section	.nv.info.bigint_mod_prime,"",@"SHT_CUDA_INFO"
	.sectionflags	@""
	.align	4


	//----- nvinfo : EIATTR_CUDA_API_VERSION
	.align		4
        /*0000*/ 	.byte	0x04, 0x37
        /*0002*/ 	.short	(.L_1083 - .L_1082)
.L_1082:
        /*0004*/ 	.word	0x00000082


	//----- nvinfo : EIATTR_KPARAM_INFO
	.align		4
.L_1083:
        /*0008*/ 	.byte	0x04, 0x17
        /*000a*/ 	.short	(.L_1085 - .L_1084)
.L_1084:
        /*000c*/ 	.word	0x00000000
        /*0010*/ 	.short	0x0004
        /*0012*/ 	.short	0x0018
        /*0014*/ 	.byte	0x00, 0xf0, 0x11, 0x00


	//----- nvinfo : EIATTR_KPARAM_INFO
	.align		4
.L_1085:
        /*0018*/ 	.byte	0x04, 0x17
        /*001a*/ 	.short	(.L_1087 - .L_1086)
.L_1086:
        /*001c*/ 	.word	0x00000000
        /*0020*/ 	.short	0x0003
        /*0022*/ 	.short	0x0014
        /*0024*/ 	.byte	0x00, 0xf0, 0x11, 0x00


	//----- nvinfo : EIATTR_KPARAM_INFO
	.align		4
.L_1087:
        /*0028*/ 	.byte	0x04, 0x17
        /*002a*/ 	.short	(.L_1089 - .L_1088)
.L_1088:
        /*002c*/ 	.word	0x00000000
        /*0030*/ 	.short	0x0002
        /*0032*/ 	.short	0x0010
        /*0034*/ 	.byte	0x00, 0xf0, 0x11, 0x00


	//----- nvinfo : EIATTR_KPARAM_INFO
	.align		4
.L_1089:
        /*0038*/ 	.byte	0x04, 0x17
        /*003a*/ 	.short	(.L_1091 - .L_1090)
.L_1090:
        /*003c*/ 	.word	0x00000000
        /*0040*/ 	.short	0x0001
        /*0042*/ 	.short	0x0008
        /*0044*/ 	.byte	0x00, 0xf5, 0x21, 0x00


	//----- nvinfo : EIATTR_KPARAM_INFO
	.align		4
.L_1091:
        /*0048*/ 	.byte	0x04, 0x17
        /*004a*/ 	.short	(.L_1093 - .L_1092)
.L_1092:
        /*004c*/ 	.word	0x00000000
        /*0050*/ 	.short	0x0000
        /*0052*/ 	.short	0x0000
        /*0054*/ 	.byte	0x00, 0xf5, 0x21, 0x00


	//----- nvinfo : EIATTR_SPARSE_MMA_MASK
	.align		4
.L_1093:
        /*0058*/ 	.byte	0x03, 0x50
        /*005a*/ 	.short	0x0000


	//----- nvinfo : EIATTR_MAXREG_COUNT
	.align		4
        /*005c*/ 	.byte	0x03, 0x1b
        /*005e*/ 	.short	0x00ff


	//----- nvinfo : EIATTR_MERCURY_ISA_VERSION
	.align		4
        /*0060*/ 	.byte	0x03, 0x5f
        /*0062*/ 	.short	0x0101


	//----- nvinfo : EIATTR_VRC_CTA_INIT_COUNT
	.align		4
        /*0064*/ 	.byte	0x02, 0x4a
	.zero		1
	.zero		1


	//----- nvinfo : EIATTR_EXIT_INSTR_OFFSETS
	.align		4
        /*0068*/ 	.byte	0x04, 0x1c
        /*006a*/ 	.short	(.L_1095 - .L_1094)


	//   ....[0]....
.L_1094:
        /*006c*/ 	.word	0x00000070


	//   ....[1]....
        /*0070*/ 	.word	0x00005cf0


	//----- nvinfo : EIATTR_CRS_STACK_SIZE
	.align		4
.L_1095:
        /*0074*/ 	.byte	0x04, 0x1e
        /*0076*/ 	.short	(.L_1097 - .L_1096)
.L_1096:
        /*0078*/ 	.word	0x00000000


	//----- nvinfo : EIATTR_CBANK_PARAM_SIZE
	.align		4
.L_1097:
        /*007c*/ 	.byte	0x03, 0x19
        /*007e*/ 	.short	0x001c


	//----- nvinfo : EIATTR_PARAM_CBANK
	.align		4
        /*0080*/ 	.byte	0x04, 0x0a
        /*0082*/ 	.short	(.L_1099 - .L_1098)
	.align		4
.L_1098:
        /*0084*/ 	.word	index@(.nv.constant0.bigint_mod_prime)
        /*0088*/ 	.short	0x0380
        /*008a*/ 	.short	0x001c


	//----- nvinfo : EIATTR_SW_WAR
	.align		4
.L_1099:
        /*008c*/ 	.byte	0x04, 0x36
        /*008e*/ 	.short	(.L_1101 - .L_1100)
.L_1100:
        /*0090*/ 	.word	0x00000008
.L_1101:


//--------------------- .nv.info.crt_garner_step  --------------------------
	.section	.nv.info.crt_garner_step,"",@"SHT_CUDA_INFO"
	.sectionflags	@""
	.align	4


	//----- nvinfo : EIATTR_CUDA_API_VERSION
	.align		4
        /*0000*/ 	.byte	0x04, 0x37
        /*0002*/ 	.short	(.L_1103 - .L_1102)
.L_1102:
        /*0004*/ 	.word	0x00000082


	//----- nvinfo : EIATTR_KPARAM_INFO
	.align		4
.L_1103:
        /*0008*/ 	.byte	0x04, 0x17
        /*000a*/ 	.short	(.L_1105 - .L_1104)
.L_1104:
        /*000c*/ 	.word	0x00000000
        /*0010*/ 	.short	0x0007
        /*0012*/ 	.short	0x0030
        /*0014*/ 	.byte	0x00, 0xf0, 0x11, 0x00


	//----- nvinfo : EIATTR_KPARAM_INFO
	.align		4
.L_1105:
        /*0018*/ 	.byte	0x04, 0x17
        /*001a*/ 	.short	(.L_1107 - .L_1106)
.L_1106:
        /*001c*/ 	.word	0x00000000
        /*0020*/ 	.short	0x0006
        /*0022*/ 	.short	0x002c
        /*0024*/ 	.byte	0x00, 0xf0, 0x11, 0x00


	//----- nvinfo : EIATTR_KPARAM_INFO
	.align		4
.L_1107:
        /*0028*/ 	.byte	0x04, 0x17
        /*002a*/ 	.short	(.L_1109 - .L_1108)
.L_1108:
        /*002c*/ 	.word	0x00000000
        /*0030*/ 	.short	0x0005
        /*0032*/ 	.short	0x0028
        /*0034*/ 	.byte	0x00, 0xf0, 0x11, 0x00


	//----- nvinfo : EIATTR_KPARAM_INFO
	.align		4
.L_1109:
        /*0038*/ 	.byte	0x04, 0x17
        /*003a*/ 	.short	(.L_1111 - .L_1110)
.L_1110:
        /*003c*/ 	.word	0x00000000
        /*0040*/ 	.short	0x0004
        /*0042*/ 	.short	0x0020
        /*0044*/ 	.byte	0x00, 0xf5, 0x21, 0x00


	//----- nvinfo : EIATTR_KPARAM_INFO
	.align		4
.L_1111:
        /*0048*/ 	.byte	0x04, 0x17
        /*004a*/ 	.short	(.L_1113 - .L_1112)
.L_1112:
        /*004c*/ 	.word	0x00000000
        /*0050*/ 	.short	0x0003
        /*0052*/ 	.short	0x0018
        /*0054*/ 	.byte	0x00, 0xf5, 0x21, 0x00


	//----- nvinfo : EIATTR_KPARAM_INFO
	.align		4
.L_1113:
        /*0058*/ 	.byte	0x04, 0x17
        /*005a*/ 	.short	(.L_1115 - .L_1114)
.L_1114:
        /*005c*/ 	.word	0x00000000
        /*0060*/ 	.short	0x0002
        /*0062*/ 	.short	0x0010
        /*0064*/ 	.byte	0x00, 0xf5, 0x21, 0x00


	//----- nvinfo : EIATTR_KPARAM_INFO
	.align		4
.L_1115:
        /*0068*/ 	.byte	0x04, 0x17
        /*006a*/ 	.short	(.L_1117 - .L_1116)
.L_1116:
        /*006c*/ 	.word	0x00000000
        /*0070*/ 	.short	0x0001
        /*0072*/ 	.short	0x0008
        /*0074*/ 	.byte	0x00, 0xf5, 0x21, 0x00


	//----- nvinfo : EIATTR_KPARAM_INFO
	.align		4
.L_1117:
        /*0078*/ 	.byte	0x04, 0x17
        /*007a*/ 	.short	(.L_1119 - .L_1118)
.L_1118:
        /*007c*/ 	.word	0x00000000
        /*0080*/ 	.short	0x0000
        /*0082*/ 	.short	0x0000
        /*0084*/ 	.byte	0x00, 0xf5, 0x21, 0x00


	//----- nvinfo : EIATTR_SPARSE_MMA_MASK
	.align		4
.L_1119:
        /*0088*/ 	.byte	0x03, 0x50
        /*008a*/ 	.short	0x0000


	//----- nvinfo : EIATTR_MAXREG_COUNT
	.align		4
        /*008c*/ 	.byte	0x03, 0x1b
        /*008e*/ 	.short	0x00ff


	//----- nvinfo : EIATTR_MERCURY_ISA_VERSION
	.align		4
        /*0090*/ 	.byte	0x03, 0x5f
        /*0092*/ 	.short	0x0101


	//----- nvinfo : EIATTR_VRC_CTA_INIT_COUNT
	.align		4
        /*0094*/ 	.byte	0x02, 0x4a
	.zero		1
	.zero		1


	//----- nvinfo : EIATTR_EXIT_INSTR_OFFSETS
	.align		4
        /*0098*/ 	.byte	0x04, 0x1c
        /*009a*/ 	.short	(.L_1121 - .L_1120)


	//   ....[0]....
.L_1120:
        /*009c*/ 	.word	0x00000070


	//   ....[1]....
        /*00a0*/ 	.word	0x00000370


	//----- nvinfo : EIATTR_CRS_STACK_SIZE
	.align		4
.L_1121:
        /*00a4*/ 	.byte	0x04, 0x1e
        /*00a6*/ 	.short	(.L_1123 - .L_1122)
.L_1122:
        /*00a8*/ 	.word	0x00000000


	//----- nvinfo : EIATTR_CBANK_PARAM_SIZE
	.align		4
.L_1123:
        /*00ac*/ 	.byte	0x03, 0x19
        /*00ae*/ 	.short	0x0034


	//----- nvinfo : EIATTR_PARAM_CBANK
	.align		4
        /*00b0*/ 	.byte	0x04, 0x0a
        /*00b2*/ 	.short	(.L_1125 - .L_1124)
	.align		4
.L_1124:
        /*00b4*/ 	.word	index@(.nv.constant0.crt_garner_step)
        /*00b8*/ 	.short	0x0380
        /*00ba*/ 	.short	0x0034


	//----- nvinfo : EIATTR_SW_WAR
	.align		4
.L_1125:
        /*00bc*/ 	.byte	0x04, 0x36
        /*00be*/ 	.short	(.L_1127 - .L_1126)
.L_1126:
        /*00c0*/ 	.word	0x00000008
.L_1127:


//--------------------- .nv.info.sparse_matvec_csr_single --------------------------
	.section	.nv.info.sparse_matvec_csr_single,"",@"SHT_CUDA_INFO"
	.sectionflags	@""
	.align	4


	//----- nvinfo : EIATTR_CUDA_API_VERSION
	.align		4
        /*0000*/ 	.byte	0x04, 0x37
        /*0002*/ 	.short	(.L_1129 - .L_1128)
.L_1128:
        /*0004*/ 	.word	0x00000082


	//----- nvinfo : EIATTR_KPARAM_INFO
	.align		4
.L_1129:
        /*0008*/ 	.byte	0x04, 0x17
        /*000a*/ 	.short	(.L_1131 - .L_1130)
.L_1130:
        /*000c*/ 	.word	0x00000000
        /*0010*/ 	.short	0x0006
        /*0012*/ 	.short	0x002c
        /*0014*/ 	.byte	0x00, 0xf0, 0x11, 0x00


	//----- nvinfo : EIATTR_KPARAM_INFO
	.align		4
.L_1131:
        /*0018*/ 	.byte	0x04, 0x17
        /*001a*/ 	.short	(.L_1133 - .L_1132)
.L_1132:
        /*001c*/ 	.word	0x00000000
        /*0020*/ 	.short	0x0005
        /*0022*/ 	.short	0x0028
        /*0024*/ 	.byte	0x00, 0xf0, 0x11, 0x00


	//----- nvinfo : EIATTR_KPARAM_INFO
	.align		4
.L_1133:
        /*0028*/ 	.byte	0x04, 0x17
        /*002a*/ 	.short	(.L_1135 - .L_1134)
.L_1134:
        /*002c*/ 	.word	0x00000000
        /*0030*/ 	.short	0x0004
        /*0032*/ 	.short	0x0020
        /*0034*/ 	.byte	0x00, 0xf5, 0x21, 0x00


	//----- nvinfo : EIATTR_KPARAM_INFO
	.align		4
.L_1135:
        /*0038*/ 	.byte	0x04, 0x17
        /*003a*/ 	.short	(.L_1137 - .L_1136)
.L_1136:
        /*003c*/ 	.word	0x00000000
        /*0040*/ 	.short	0x0003
        /*0042*/ 	.short	0x0018
        /*0044*/ 	.byte	0x00, 0xf5, 0x21, 0x00


	//----- nvinfo : EIATTR_KPARAM_INFO
	.align		4
.L_1137:
        /*0048*/ 	.byte	0x04, 0x17
        /*004a*/ 	.short	(.L_1139 - .L_1138)
.L_1138:
        /*004c*/ 	.word	0x00000000
        /*0050*/ 	.short	0x0002
        /*0052*/ 	.short	0x0010
        /*0054*/ 	.byte	0x00, 0xf5, 0x21, 0x00


	//----- nvinfo : EIATTR_KPARAM_INFO
	.align		4
.L_1139:
        /*0058*/ 	.byte	0x04, 0x17
        /*005a*/ 	.short	(.L_1141 - .L_1140)
.L_1140:
        /*005c*/ 	.word	0x00000000
        /*0060*/ 	.short	0x0001
        /*0062*/ 	.short	0x0008
        /*0064*/ 	.byte	0x00, 0xf5, 0x21, 0x00


	//----- nvinfo : EIATTR_KPARAM_INFO
	.align		4
.L_1141:
        /*0068*/ 	.byte	0x04, 0x17
        /*006a*/ 	.short	(.L_1143 - .L_1142)
.L_1142:
        /*006c*/ 	.word	0x00000000
        /*0070*/ 	.short	0x0000
        /*0072*/ 	.short	0x0000
        /*0074*/ 	.byte	0x00, 0xf5, 0x21, 0x00


	//----- nvinfo : EIATTR_SPARSE_MMA_MASK
	.align		4
.L_1143:
        /*0078*/ 	.byte	0x03, 0x50
        /*007a*/ 	.short	0x0000


	//----- nvinfo : EIATTR_MAXREG_COUNT
	.align		4
        /*007c*/ 	.byte	0x03, 0x1b
        /*007e*/ 	.short	0x00ff


	//----- nvinfo : EIATTR_MERCURY_ISA_VERSION
	.align		4
        /*0080*/ 	.byte	0x03, 0x5f
        /*0082*/ 	.short	0x0101


	//----- nvinfo : EIATTR_VRC_CTA_INIT_COUNT
	.align		4
        /*0084*/ 	.byte	0x02, 0x4a
	.zero		1
	.zero		1


	//----- nvinfo : EIATTR_EXIT_INSTR_OFFSETS
	.align		4
        /*0088*/ 	.byte	0x04, 0x1c
        /*008a*/ 	.short	(.L_1145 - .L_1144)


	//   ....[0]....
.L_1144:
        /*008c*/ 	.word	0x00000070


	//   ....[1]....
        /*0090*/ 	.word	0x00000b40


	//----- nvinfo : EIATTR_CRS_STACK_SIZE
	.align		4
.L_1145:
        /*0094*/ 	.byte	0x04, 0x1e
        /*0096*/ 	.short	(.L_1147 - .L_1146)
.L_1146:
        /*0098*/ 	.word	0x00000000


	//----- nvinfo : EIATTR_CBANK_PARAM_SIZE
	.align		4
.L_1147:
        /*009c*/ 	.byte	0x03, 0x19
        /*009e*/ 	.short	0x0030


	//----- nvinfo : EIATTR_PARAM_CBANK
	.align		4
        /*00a0*/ 	.byte	0x04, 0x0a
        /*00a2*/ 	.short	(.L_1149 - .L_1148)
	.align		4
.L_1148:
        /*00a4*/ 	.word	index@(.nv.constant0.sparse_matvec_csr_single)
        /*00a8*/ 	.short	0x0380
        /*00aa*/ 	.short	0x0030


	//----- nvinfo : EIATTR_SW_WAR
	.align		4
.L_1149:
        /*00ac*/ 	.byte	0x04, 0x36
        /*00ae*/ 	.short	(.L_1151 - .L_1150)
.L_1150:
        /*00b0*/ 	.word	0x00000008
.L_1151:


//--------------------- .nv.info.sparse_matvec_csr --------------------------
	.section	.nv.info.sparse_matvec_csr,"",@"SHT_CUDA_INFO"
	.sectionflags	@""
	.align	4


	//----- nvinfo : EIATTR_CUDA_API_VERSION
	.align		4
        /*0000*/ 	.byte	0x04, 0x37
        /*0002*/ 	.short	(.L_1153 - .L_1152)
.L_1152:
        /*0004*/ 	.word	0x00000082


	//----- nvinfo : EIATTR_KPARAM_INFO
	.align		4
.L_1153:
        /*0008*/ 	.byte	0x04, 0x17
        /*000a*/ 	.short	(.L_1155 - .L_1154)
.L_1154:
        /*000c*/ 	.word	0x00000000
        /*0010*/ 	.short	0x0008
        /*0012*/ 	.short	0x0038
        /*0014*/ 	.byte	0x00, 0xf0, 0x11, 0x00


	//----- nvinfo : EIATTR_KPARAM_INFO
	.align		4
.L_1155:
        /*0018*/ 	.byte	0x04, 0x17
        /*001a*/ 	.short	(.L_1157 - .L_1156)
.L_1156:
        /*001c*/ 	.word	0x00000000
        /*0020*/ 	.short	0x0007
        /*0022*/ 	.short	0x0034
        /*0024*/ 	.byte	0x00, 0xf0, 0x11, 0x00


	//----- nvinfo : EIATTR_KPARAM_INFO
	.align		4
.L_1157:
        /*0028*/ 	.byte	0x04, 0x17
        /*002a*/ 	.short	(.L_1159 - .L_1158)
.L_1158:
        /*002c*/ 	.word	0x00000000
        /*0030*/ 	.short	0x0006
        /*0032*/ 	.short	0x0030
        /*0034*/ 	.byte	0x00, 0xf0, 0x11, 0x00


	//----- nvinfo : EIATTR_KPARAM_INFO
	.align		4
.L_1159:
        /*0038*/ 	.byte	0x04, 0x17
        /*003a*/ 	.short	(.L_1161 - .L_1160)
.L_1160:
        /*003c*/ 	.word	0x00000000
        /*0040*/ 	.short	0x0005
        /*0042*/ 	.short	0x0028
        /*0044*/ 	.byte	0x00, 0xf5, 0x21, 0x00


	//----- nvinfo : EIATTR_KPARAM_INFO
	.align		4
.L_1161:
        /*0048*/ 	.byte	0x04, 0x17
        /*004a*/ 	.short	(.L_1163 - .L_1162)
.L_1162:
        /*004c*/ 	.word	0x00000000
        /*0050*/ 	.short	0x0004
        /*0052*/ 	.short	0x0020
        /*0054*/ 	.byte	0x00, 0xf5, 0x21, 0x00


	//----- nvinfo : EIATTR_KPARAM_INFO
	.align		4
.L_1163:
        /*0058*/ 	.byte	0x04, 0x17
        /*005a*/ 	.short	(.L_1165 - .L_1164)
.L_1164:
        /*005c*/ 	.word	0x00000000
        /*0060*/ 	.short	0x0003
        /*0062*/ 	.short	0x0018
        /*0064*/ 	.byte	0x00, 0xf5, 0x21, 0x00


	//----- nvinfo : EIATTR_KPARAM_INFO
	.align		4
.L_1165:
        /*0068*/ 	.byte	0x04, 0x17
        /*006a*/ 	.short	(.L_1167 - .L_1166)
.L_1166:
        /*006c*/ 	.word	0x00000000
        /*0070*/ 	.short	0x0002
        /*0072*/ 	.short	0x0010
        /*0074*/ 	.byte	0x00, 0xf5, 0x21, 0x00


	//----- nvinfo : EIATTR_KPARAM_INFO
	.align		4
.L_1167:
        /*0078*/ 	.byte	0x04, 0x17
        /*007a*/ 	.short	(.L_1169 - .L_1168)
.L_1168:
        /*007c*/ 	.word	0x00000000
        /*0080*/ 	.short	0x0001
        /*0082*/ 	.short	0x0008
        /*0084*/ 	.byte	0x00, 0xf5, 0x21, 0x00


	//----- nvinfo : EIATTR_KPARAM_INFO
	.align		4
.L_1169:
        /*0088*/ 	.byte	0x04, 0x17
        /*008a*/ 	.short	(.L_1171 - .L_1170)
.L_1170:
        /*008c*/ 	.word	0x00000000
        /*0090*/ 	.short	0x0000
        /*0092*/ 	.short	0x0000
        /*0094*/ 	.byte	0x00, 0xf5, 0x21, 0x00


	//----- nvinfo : EIATTR_SPARSE_MMA_MASK
	.align		4
.L_1171:
        /*0098*/ 	.byte	0x03, 0x50
        /*009a*/ 	.short	0x0000


	//----- nvinfo : EIATTR_MAXREG_COUNT
	.align		4
        /*009c*/ 	.byte	0x03, 0x1b
        /*009e*/ 	.short	0x00ff


	//----- nvinfo : EIATTR_MERCURY_ISA_VERSION
	.align		4
        /*00a0*/ 	.byte	0x03, 0x5f
        /*00a2*/ 	.short	0x0101


	//----- nvinfo : EIATTR_VRC_CTA_INIT_COUNT
	.align		4
        /*00a4*/ 	.byte	0x02, 0x4a
	.zero		1
	.zero		1


	//----- nvinfo : EIATTR_EXIT_INSTR_OFFSETS
	.align		4
        /*00a8*/ 	.byte	0x04, 0x1c
        /*00aa*/ 	.short	(.L_1173 - .L_1172)


	//   ....[0]....
.L_1172:
        /*00ac*/ 	.word	0x000001a0


	//   ....[1]....
        /*00b0*/ 	.word	0x00000f50


	//----- nvinfo : EIATTR_CRS_STACK_SIZE
	.align		4
.L_1173:
        /*00b4*/ 	.byte	0x04, 0x1e
        /*00b6*/ 	.short	(.L_1175 - .L_1174)
.L_1174:
        /*00b8*/ 	.word	0x00000000


	//----- nvinfo : EIATTR_CBANK_PARAM_SIZE
	.align		4
.L_1175:
        /*00bc*/ 	.byte	0x03, 0x19
        /*00be*/ 	.short	0x003c


	//----- nvinfo : EIATTR_PARAM_CBANK
	.align		4
        /*00c0*/ 	.byte	0x04, 0x0a
        /*00c2*/ 	.short	(.L_1177 - .L_1176)
	.align		4
.L_1176:
        /*00c4*/ 	.word	index@(.nv.constant0.sparse_matvec_csr)
        /*00c8*/ 	.short	0x0380
        /*00ca*/ 	.short	0x003c


	//----- nvinfo : EIATTR_SW_WAR
	.align		4
.L_1177:
        /*00cc*/ 	.byte	0x04, 0x36
        /*00ce*/ 	.short	(.L_1179 - .L_1178)
.L_1178:
        /*00d0*/ 	.word	0x00000008
.L_1179:


//--------------------- .nv.info.modular_solve_multi_rhs_tiled --------------------------
	.section	.nv.info.modular_solve_multi_rhs_tiled,"",@"SHT_CUDA_INFO"
	.sectionflags	@""
	.align	4


	//----- nvinfo : EIATTR_CUDA_API_VERSION
	.align		4
        /*0000*/ 	.byte	0x04, 0x37
        /*0002*/ 	.short	(.L_1181 - .L_1180)
.L_1180:
        /*0004*/ 	.word	0x00000082


	//----- nvinfo : EIATTR_KPARAM_INFO
	.align		4
.L_1181:
        /*0008*/ 	.byte	0x04, 0x17
        /*000a*/ 	.short	(.L_1183 - .L_1182)
.L_1182:
        /*000c*/ 	.word	0x00000000
        /*0010*/ 	.short	0x0007
        /*0012*/ 	.short	0x0030
        /*0014*/ 	.byte	0x00, 0xf0, 0x11, 0x00


	//----- nvinfo : EIATTR_KPARAM_INFO
	.align		4
.L_1183:
        /*0018*/ 	.byte	0x04, 0x17
        /*001a*/ 	.short	(.L_1185 - .L_1184)
.L_1184:
        /*001c*/ 	.word	0x00000000
        /*0020*/ 	.short	0x0006
        /*0022*/ 	.short	0x002c
        /*0024*/ 	.byte	0x00, 0xf0, 0x11, 0x00


	//----- nvinfo : EIATTR_KPARAM_INFO
	.align		4
.L_1185:
        /*0028*/ 	.byte	0x04, 0x17
        /*002a*/ 	.short	(.L_1187 - .L_1186)
.L_1186:
        /*002c*/ 	.word	0x00000000
        /*0030*/ 	.short	0x0005
        /*0032*/ 	.short	0x0028
        /*0034*/ 	.byte	0x00, 0xf0, 0x11, 0x00


	//----- nvinfo : EIATTR_KPARAM_INFO
	.align		4
.L_1187:
        /*0038*/ 	.byte	0x04, 0x17
        /*003a*/ 	.short	(.L_1189 - .L_1188)
.L_1188:
        /*003c*/ 	.word	0x00000000
        /*0040*/ 	.short	0x0004
        /*0042*/ 	.short	0x0020
        /*0044*/ 	.byte	0x00, 0xf5, 0x21, 0x00


	//----- nvinfo : EIATTR_KPARAM_INFO
	.align		4
.L_1189:
        /*0048*/ 	.byte	0x04, 0x17
        /*004a*/ 	.short	(.L_1191 - .L_1190)
.L_1190:
        /*004c*/ 	.word	0x00000000
        /*0050*/ 	.short	0x0003
        /*0052*/ 	.short	0x0018
        /*0054*/ 	.byte	0x00, 0xf5, 0x21, 0x00


	//----- nvinfo : EIATTR_KPARAM_INFO
	.align		4
.L_1191:
        /*0058*/ 	.byte	0x04, 0x17
        /*005a*/ 	.short	(.L_1193 - .L_1192)
.L_1192:
        /*005c*/ 	.word	0x00000000
        /*0060*/ 	.short	0x0002
        /*0062*/ 	.short	0x0010
        /*0064*/ 	.byte	0x00, 0xf5, 0x21, 0x00


	//----- nvinfo : EIATTR_KPARAM_INFO
	.align		4
.L_1193:
        /*0068*/ 	.byte	0x04, 0x17
        /*006a*/ 	.short	(.L_1195 - .L_1194)
.L_1194:
        /*006c*/ 	.word	0x00000000
        /*0070*/ 	.short	0x0001
        /*0072*/ 	.short	0x0008
        /*0074*/ 	.byte	0x00, 0xf5, 0x21, 0x00


	//----- nvinfo : EIATTR_KPARAM_INFO
	.align		4
.L_1195:
        /*0078*/ 	.byte	0x04, 0x17
        /*007a*/ 	.short	(.L_1197 - .L_1196)
.L_1196:
        /*007c*/ 	.word	0x00000000
        /*0080*/ 	.short	0x0000
        /*0082*/ 	.short	0x0000
        /*0084*/ 	.byte	0x00, 0xf5, 0x21, 0x00


	//----- nvinfo : EIATTR_SPARSE_MMA_MASK
	.align		4
.L_1197:
        /*0088*/ 	.byte	0x03, 0x50
        /*008a*/ 	.short	0x0000


	//----- nvinfo : EIATTR_MAXREG_COUNT
	.align		4
        /*008c*/ 	.byte	0x03, 0x1b
        /*008e*/ 	.short	0x00ff


	//----- nvinfo : EIATTR_NUM_BARRIERS
	.align		4
        /*0090*/ 	.byte	0x02, 0x4c
        /*0092*/ 	.byte	0x01
	.zero		1


	//----- nvinfo : EIATTR_MERCURY_ISA_VERSION
	.align		4
        /*0094*/ 	.byte	0x03, 0x5f
        /*0096*/ 	.short	0x0101


	//----- nvinfo : EIATTR_VRC_CTA_INIT_COUNT
	.align		4
        /*0098*/ 	.byte	0x02, 0x4a
	.zero		1
	.zero		1


	//----- nvinfo : EIATTR_EXIT_INSTR_OFFSETS
	.align		4
        /*009c*/ 	.byte	0x04, 0x1c
        /*009e*/ 	.short	(.L_1199 - .L_1198)


	//   ....[0]....
.L_1198:
        /*00a0*/ 	.word	0x00000040


	//   ....[1]....
        /*00a4*/ 	.word	0x00003610


	//   ....[2]....
        /*00a8*/ 	.word	0x00003680


	//----- nvinfo : EIATTR_CRS_STACK_SIZE
	.align		4
.L_1199:
        /*00ac*/ 	.byte	0x04, 0x1e
        /*00ae*/ 	.short	(.L_1201 - .L_1200)
.L_1200:
        /*00b0*/ 	.word	0x00000000


	//----- nvinfo : EIATTR_CBANK_PARAM_SIZE
	.align		4
.L_1201:
        /*00b4*/ 	.byte	0x03, 0x19
        /*00b6*/ 	.short	0x0034


	//----- nvinfo : EIATTR_PARAM_CBANK
	.align		4
        /*00b8*/ 	.byte	0x04, 0x0a
        /*00ba*/ 	.short	(.L_1203 - .L_1202)
	.align		4
.L_1202:
        /*00bc*/ 	.word	index@(.nv.constant0.modular_solve_multi_rhs_tiled)
        /*00c0*/ 	.short	0x0380
        /*00c2*/ 	.short	0x0034


	//----- nvinfo : EIATTR_SW_WAR
	.align		4
.L_1203:
        /*00c4*/ 	.byte	0x04, 0x36
        /*00c6*/ 	.short	(.L_1205 - .L_1204)
.L_1204:
        /*00c8*/ 	.word	0x00000008
.L_1205:


//--------------------- .nv.info.modular_solve_multi_rhs --------------------------
	.section	.nv.info.modular_solve_multi_rhs,"",@"SHT_CUDA_INFO"
	.sectionflags	@""
	.align	4


	//----- nvinfo : EIATTR_CUDA_API_VERSION
	.align		4
        /*0000*/ 	.byte	0x04, 0x37
        /*0002*/ 	.short	(.L_1207 - .L_1206)
.L_1206:
        /*0004*/ 	.word	0x00000082


	//----- nvinfo : EIATTR_KPARAM_INFO
	.align		4
.L_1207:
        /*0008*/ 	.byte	0x04, 0x17
        /*000a*/ 	.short	(.L_1209 - .L_1208)
.L_1208:
        /*000c*/ 	.word	0x00000000
        /*0010*/ 	.short	0x0007
        /*0012*/ 	.short	0x0030
        /*0014*/ 	.byte	0x00, 0xf0, 0x11, 0x00


	//----- nvinfo : EIATTR_KPARAM_INFO
	.align		4
.L_1209:
        /*0018*/ 	.byte	0x04, 0x17
        /*001a*/ 	.short	(.L_1211 - .L_1210)
.L_1210:
        /*001c*/ 	.word	0x00000000
        /*0020*/ 	.short	0x0006
        /*0022*/ 	.short	0x002c
        /*0024*/ 	.byte	0x00, 0xf0, 0x11, 0x00


	//----- nvinfo : EIATTR_KPARAM_INFO
	.align		4
.L_1211:
        /*0028*/ 	.byte	0x04, 0x17
        /*002a*/ 	.short	(.L_1213 - .L_1212)
.L_1212:
        /*002c*/ 	.word	0x00000000
        /*0030*/ 	.short	0x0005
        /*0032*/ 	.short	0x0028
        /*0034*/ 	.byte	0x00, 0xf0, 0x11, 0x00


	//----- nvinfo : EIATTR_KPARAM_INFO
	.align		4
.L_1213:
        /*0038*/ 	.byte	0x04, 0x17
        /*003a*/ 	.short	(.L_1215 - .L_1214)
.L_1214:
        /*003c*/ 	.word	0x00000000
        /*0040*/ 	.short	0x0004
        /*0042*/ 	.short	0x0020
        /*0044*/ 	.byte	0x00, 0xf5, 0x21, 0x00


	//----- nvinfo : EIATTR_KPARAM_INFO
	.align		4
.L_1215:
        /*0048*/ 	.byte	0x04, 0x17
        /*004a*/ 	.short	(.L_1217 - .L_1216)
.L_1216:
        /*004c*/ 	.word	0x00000000
        /*0050*/ 	.short	0x0003
        /*0052*/ 	.short	0x0018
        /*0054*/ 	.byte	0x00, 0xf5, 0x21, 0x00


	//----- nvinfo : EIATTR_KPARAM_INFO
	.align		4
.L_1217:
        /*0058*/ 	.byte	0x04, 0x17
        /*005a*/ 	.short	(.L_1219 - .L_1218)
.L_1218:
        /*005c*/ 	.word	0x00000000
        /*0060*/ 	.short	0x0002
        /*0062*/ 	.short	0x0010
        /*0064*/ 	.byte	0x00, 0xf5, 0x21, 0x00


	//----- nvinfo : EIATTR_KPARAM_INFO
	.align		4
.L_1219:
        /*0068*/ 	.byte	0x04, 0x17
        /*006a*/ 	.short	(.L_1221 - .L_1220)
.L_1220:
        /*006c*/ 	.word	0x00000000
        /*0070*/ 	.short	0x0001
        /*0072*/ 	.short	0x0008
        /*0074*/ 	.byte	0x00, 0xf5, 0x21, 0x00


	//----- nvinfo : EIATTR_KPARAM_INFO
	.align		4
.L_1221:
        /*0078*/ 	.byte	0x04, 0x17
        /*007a*/ 	.short	(.L_1223 - .L_1222)
.L_1222:
        /*007c*/ 	.word	0x00000000
        /*0080*/ 	.short	0x0000
        /*0082*/ 	.short	0x0000
        /*0084*/ 	.byte	0x00, 0xf5, 0x21, 0x00


	//----- nvinfo : EIATTR_SPARSE_MMA_MASK
	.align		4
.L_1223:
        /*0088*/ 	.byte	0x03, 0x50
        /*008a*/ 	.short	0x0000


	//----- nvinfo : EIATTR_MAXREG_COUNT
	.align		4
        /*008c*/ 	.byte	0x03, 0x1b
        /*008e*/ 	.short	0x00ff


	//----- nvinfo : EIATTR_MERCURY_ISA_VERSION
	.align		4
        /*0090*/ 	.byte	0x03, 0x5f
        /*0092*/ 	.short	0x0101


	//----- nvinfo : EIATTR_INT_WARP_WIDE_INSTR_OFFSETS
	.align		4
        /*0094*/ 	.byte	0x04, 0x31
        /*0096*/ 	.short	(.L_1225 - .L_1224)


	//   ....[0]....
.L_1224:
        /*0098*/ 	.word	0x00006ea0


	//   ....[1]....
        /*009c*/ 	.word	0x00007190


	//----- nvinfo : EIATTR_VRC_CTA_INIT_COUNT
	.align		4
.L_1225:
        /*00a0*/ 	.byte	0x02, 0x4a
	.zero		1
	.zero		1


	//----- nvinfo : EIATTR_EXIT_INSTR_OFFSETS
	.align		4
        /*00a4*/ 	.byte	0x04, 0x1c
        /*00a6*/ 	.short	(.L_1227 - .L_1226)


	//   ....[0]....
.L_1226:
        /*00a8*/ 	.word	0x00000070


	//   ....[1]....
        /*00ac*/ 	.word	0x000074a0


	//----- nvinfo : EIATTR_CRS_STACK_SIZE
	.align		4
.L_1227:
        /*00b0*/ 	.byte	0x04, 0x1e
        /*00b2*/ 	.short	(.L_1229 - .L_1228)
.L_1228:
        /*00b4*/ 	.word	0x00000000


	//----- nvinfo : EIATTR_CBANK_PARAM_SIZE
	.align		4
.L_1229:
        /*00b8*/ 	.byte	0x03, 0x19
        /*00ba*/ 	.short	0x0034


	//----- nvinfo : EIATTR_PARAM_CBANK
	.align		4
        /*00bc*/ 	.byte	0x04, 0x0a
        /*00be*/ 	.short	(.L_1231 - .L_1230)
	.align		4
.L_1230:
        /*00c0*/ 	.word	index@(.nv.constant0.modular_solve_multi_rhs)
        /*00c4*/ 	.short	0x0380
        /*00c6*/ 	.short	0x0034


	//----- nvinfo : EIATTR_SW_WAR
	.align		4
.L_1231:
        /*00c8*/ 	.byte	0x04, 0x36
        /*00ca*/ 	.short	(.L_1233 - .L_1232)
.L_1232:
        /*00cc*/ 	.word	0x00000008
.L_1233:


//--------------------- .nv.info.modular_solve    --------------------------
	.section	.nv.info.modular_solve,"",@"SHT_CUDA_INFO"
	.sectionflags	@""
	.align	4


	//----- nvinfo : EIATTR_CUDA_API_VERSION
	.align		4
        /*0000*/ 	.byte	0x04, 0x37
        /*0002*/ 	.short	(.L_1235 - .L_1234)
.L_1234:
        /*0004*/ 	.word	0x00000082


	//----- nvinfo : EIATTR_KPARAM_INFO
	.align		4
.L_1235:
        /*0008*/ 	.byte	0x04, 0x17
        /*000a*/ 	.short	(.L_1237 - .L_1236)
.L_1236:
        /*000c*/ 	.word	0x00000000
        /*0010*/ 	.short	0x0006
        /*0012*/ 	.short	0x002c
        /*0014*/ 	.byte	0x00, 0xf0, 0x11, 0x00


	//----- nvinfo : EIATTR_KPARAM_INFO
	.align		4
.L_1237:
        /*0018*/ 	.byte	0x04, 0x17
        /*001a*/ 	.short	(.L_1239 - .L_1238)
.L_1238:
        /*001c*/ 	.word	0x00000000
        /*0020*/ 	.short	0x0005
        /*0022*/ 	.short	0x0028
        /*0024*/ 	.byte	0x00, 0xf0, 0x11, 0x00


	//----- nvinfo : EIATTR_KPARAM_INFO
	.align		4
.L_1239:
        /*0028*/ 	.byte	0x04, 0x17
        /*002a*/ 	.short	(.L_1241 - .L_1240)
.L_1240:
        /*002c*/ 	.word	0x00000000
        /*0030*/ 	.short	0x0004
        /*0032*/ 	.short	0x0020
        /*0034*/ 	.byte	0x00, 0xf5, 0x21, 0x00


	//----- nvinfo : EIATTR_KPARAM_INFO
	.align		4
.L_1241:
        /*0038*/ 	.byte	0x04, 0x17
        /*003a*/ 	.short	(.L_1243 - .L_1242)
.L_1242:
        /*003c*/ 	.word	0x00000000
        /*0040*/ 	.short	0x0003
        /*0042*/ 	.short	0x0018
        /*0044*/ 	.byte	0x00, 0xf5, 0x21, 0x00


	//----- nvinfo : EIATTR_KPARAM_INFO
	.align		4
.L_1243:
        /*0048*/ 	.byte	0x04, 0x17
        /*004a*/ 	.short	(.L_1245 - .L_1244)
.L_1244:
        /*004c*/ 	.word	0x00000000
        /*0050*/ 	.short	0x0002
        /*0052*/ 	.short	0x0010
        /*0054*/ 	.byte	0x00, 0xf5, 0x21, 0x00


	//----- nvinfo : EIATTR_KPARAM_INFO
	.align		4
.L_1245:
        /*0058*/ 	.byte	0x04, 0x17
        /*005a*/ 	.short	(.L_1247 - .L_1246)
.L_1246:
        /*005c*/ 	.word	0x00000000
        /*0060*/ 	.short	0x0001
        /*0062*/ 	.short	0x0008
        /*0064*/ 	.byte	0x00, 0xf5, 0x21, 0x00


	//----- nvinfo : EIATTR_KPARAM_INFO
	.align		4
.L_1247:
        /*0068*/ 	.byte	0x04, 0x17
        /*006a*/ 	.short	(.L_1249 - .L_1248)
.L_1248:
        /*006c*/ 	.word	0x00000000
        /*0070*/ 	.short	0x0000
        /*0072*/ 	.short	0x0000
        /*0074*/ 	.byte	0x00, 0xf5, 0x21, 0x00


	//----- nvinfo : EIATTR_SPARSE_MMA_MASK
	.align		4
.L_1249:
        /*0078*/ 	.byte	0x03, 0x50
        /*007a*/ 	.short	0x0000


	//----- nvinfo : EIATTR_MAXREG_COUNT
	.align		4
        /*007c*/ 	.byte	0x03, 0x1b
        /*007e*/ 	.short	0x00ff


	//----- nvinfo : EIATTR_MERCURY_ISA_VERSION
	.align		4
        /*0080*/ 	.byte	0x03, 0x5f
        /*0082*/ 	.short	0x0101


	//----- nvinfo : EIATTR_INT_WARP_WIDE_INSTR_OFFSETS
	.align		4
        /*0084*/ 	.byte	0x04, 0x31
        /*0086*/ 	.short	(.L_1251 - .L_1250)


	//   ....[0]....
.L_1250:
        /*0088*/ 	.word	0x00006dc0


	//   ....[1]....
        /*008c*/ 	.word	0x000070a0


	//----- nvinfo : EIATTR_VRC_CTA_INIT_COUNT
	.align		4
.L_1251:
        /*0090*/ 	.byte	0x02, 0x4a
	.zero		1
	.zero		1


	//----- nvinfo : EIATTR_EXIT_INSTR_OFFSETS
	.align		4
        /*0094*/ 	.byte	0x04, 0x1c
        /*0096*/ 	.short	(.L_1253 - .L_1252)


	//   ....[0]....
.L_1252:
        /*0098*/ 	.word	0x00000070


	//   ....[1]....
        /*009c*/ 	.word	0x00007360


	//----- nvinfo : EIATTR_CRS_STACK_SIZE
	.align		4
.L_1253:
        /*00a0*/ 	.byte	0x04, 0x1e
        /*00a2*/ 	.short	(.L_1255 - .L_1254)
.L_1254:
        /*00a4*/ 	.word	0x00000000


	//----- nvinfo : EIATTR_CBANK_PARAM_SIZE
	.align		4
.L_1255:
        /*00a8*/ 	.byte	0x03, 0x19
        /*00aa*/ 	.short	0x0030


	//----- nvinfo : EIATTR_PARAM_CBANK
	.align		4
        /*00ac*/ 	.byte	0x04, 0x0a
        /*00ae*/ 	.short	(.L_1257 - .L_1256)
	.align		4
.L_1256:
        /*00b0*/ 	.word	index@(.nv.constant0.modular_solve)
        /*00b4*/ 	.short	0x0380
        /*00b6*/ 	.short	0x0030


	//----- nvinfo : EIATTR_SW_WAR
	.align		4
.L_1257:
        /*00b8*/ 	.byte	0x04, 0x36
        /*00ba*/ 	.short	(.L_1259 - .L_1258)
.L_1258:
        /*00bc*/ 	.word	0x00000008
.L_1259:


//--------------------- .nv.info.modular_determinant_tiled --------------------------
	.section	.nv.info.modular_determinant_tiled,"",@"SHT_CUDA_INFO"
	.sectionflags	@""
	.align	4


	//----- nvinfo : EIATTR_CUDA_API_VERSION
	.align		4
        /*0000*/ 	.byte	0x04, 0x37
        /*0002*/ 	.short	(.L_1261 - .L_1260)
.L_1260:
        /*0004*/ 	.word	0x00000082


	//----- nvinfo : EIATTR_KPARAM_INFO
	.align		4
.L_1261:
        /*0008*/ 	.byte	0x04, 0x17
        /*000a*/ 	.short	(.L_1263 - .L_1262)
.L_1262:
        /*000c*/ 	.word	0x00000000
        /*0010*/ 	.short	0x0006
        /*0012*/ 	.short	0x002c
        /*0014*/ 	.byte	0x00, 0xf0, 0x11, 0x00


	//----- nvinfo : EIATTR_KPARAM_INFO
	.align		4
.L_1263:
        /*0018*/ 	.byte	0x04, 0x17
        /*001a*/ 	.short	(.L_1265 - .L_1264)
.L_1264:
        /*001c*/ 	.word	0x00000000
        /*0020*/ 	.short	0x0005
        /*0022*/ 	.short	0x0028
        /*0024*/ 	.byte	0x00, 0xf0, 0x11, 0x00


	//----- nvinfo : EIATTR_KPARAM_INFO
	.align		4
.L_1265:
        /*0028*/ 	.byte	0x04, 0x17
        /*002a*/ 	.short	(.L_1267 - .L_1266)
.L_1266:
        /*002c*/ 	.word	0x00000000
        /*0030*/ 	.short	0x0004
        /*0032*/ 	.short	0x0020
        /*0034*/ 	.byte	0x00, 0xf5, 0x21, 0x00


	//----- nvinfo : EIATTR_KPARAM_INFO
	.align		4
.L_1267:
        /*0038*/ 	.byte	0x04, 0x17
        /*003a*/ 	.short	(.L_1269 - .L_1268)
.L_1268:
        /*003c*/ 	.word	0x00000000
        /*0040*/ 	.short	0x0003
        /*0042*/ 	.short	0x0018
        /*0044*/ 	.byte	0x00, 0xf5, 0x21, 0x00


	//----- nvinfo : EIATTR_KPARAM_INFO
	.align		4
.L_1269:
        /*0048*/ 	.byte	0x04, 0x17
        /*004a*/ 	.short	(.L_1271 - .L_1270)
.L_1270:
        /*004c*/ 	.word	0x00000000
        /*0050*/ 	.short	0x0002
        /*0052*/ 	.short	0x0010
        /*0054*/ 	.byte	0x00, 0xf5, 0x21, 0x00


	//----- nvinfo : EIATTR_KPARAM_INFO
	.align		4
.L_1271:
        /*0058*/ 	.byte	0x04, 0x17
        /*005a*/ 	.short	(.L_1273 - .L_1272)
.L_1272:
        /*005c*/ 	.word	0x00000000
        /*0060*/ 	.short	0x0001
        /*0062*/ 	.short	0x0008
        /*0064*/ 	.byte	0x00, 0xf5, 0x21, 0x00


	//----- nvinfo : EIATTR_KPARAM_INFO
	.align		4
.L_1273:
        /*0068*/ 	.byte	0x04, 0x17
        /*006a*/ 	.short	(.L_1275 - .L_1274)
.L_1274:
        /*006c*/ 	.word	0x00000000
        /*0070*/ 	.short	0x0000
        /*0072*/ 	.short	0x0000
        /*0074*/ 	.byte	0x00, 0xf5, 0x21, 0x00


	//----- nvinfo : EIATTR_SPARSE_MMA_MASK
	.align		4
.L_1275:
        /*0078*/ 	.byte	0x03, 0x50
        /*007a*/ 	.short	0x0000


	//----- nvinfo : EIATTR_MAXREG_COUNT
	.align		4
        /*007c*/ 	.byte	0x03, 0x1b
        /*007e*/ 	.short	0x00ff


	//----- nvinfo : EIATTR_NUM_BARRIERS
	.align		4
        /*0080*/ 	.byte	0x02, 0x4c
        /*0082*/ 	.byte	0x01
	.zero		1


	//----- nvinfo : EIATTR_MERCURY_ISA_VERSION
	.align		4
        /*0084*/ 	.byte	0x03, 0x5f
        /*0086*/ 	.short	0x0101


	//----- nvinfo : EIATTR_VRC_CTA_INIT_COUNT
	.align		4
        /*0088*/ 	.byte	0x02, 0x4a
	.zero		1
	.zero		1


	//----- nvinfo : EIATTR_EXIT_INSTR_OFFSETS
	.align		4
        /*008c*/ 	.byte	0x04, 0x1c
        /*008e*/ 	.short	(.L_1277 - .L_1276)


	//   ....[0]....
.L_1276:
        /*0090*/ 	.word	0x00000040


	//   ....[1]....
        /*0094*/ 	.word	0x00001f30


	//   ....[2]....
        /*0098*/ 	.word	0x00001fe0


	//   ....[3]....
        /*009c*/ 	.word	0x000020a0


	//----- nvinfo : EIATTR_CRS_STACK_SIZE
	.align		4
.L_1277:
        /*00a0*/ 	.byte	0x04, 0x1e
        /*00a2*/ 	.short	(.L_1279 - .L_1278)
.L_1278:
        /*00a4*/ 	.word	0x00000000


	//----- nvinfo : EIATTR_CBANK_PARAM_SIZE
	.align		4
.L_1279:
        /*00a8*/ 	.byte	0x03, 0x19
        /*00aa*/ 	.short	0x0030


	//----- nvinfo : EIATTR_PARAM_CBANK
	.align		4
        /*00ac*/ 	.byte	0x04, 0x0a
        /*00ae*/ 	.short	(.L_1281 - .L_1280)
	.align		4
.L_1280:
        /*00b0*/ 	.word	index@(.nv.constant0.modular_determinant_tiled)
        /*00b4*/ 	.short	0x0380
        /*00b6*/ 	.short	0x0030


	//----- nvinfo : EIATTR_SW_WAR
	.align		4
.L_1281:
        /*00b8*/ 	.byte	0x04, 0x36
        /*00ba*/ 	.short	(.L_1283 - .L_1282)
.L_1282:
        /*00bc*/ 	.word	0x00000008
.L_1283:


//--------------------- .nv.info.modular_determinant_small --------------------------
	.section	.nv.info.modular_determinant_small,"",@"SHT_CUDA_INFO"
	.sectionflags	@""
	.align	4


	//----- nvinfo : EIATTR_CUDA_API_VERSION
	.align		4
        /*0000*/ 	.byte	0x04, 0x37
        /*0002*/ 	.short	(.L_1285 - .L_1284)
.L_1284:
        /*0004*/ 	.word	0x00000082


	//----- nvinfo : EIATTR_KPARAM_INFO
	.align		4
.L_1285:
        /*0008*/ 	.byte	0x04, 0x17
        /*000a*/ 	.short	(.L_1287 - .L_1286)
.L_1286:
        /*000c*/ 	.word	0x00000000
        /*0010*/ 	.short	0x0005
        /*0012*/ 	.short	0x0024
        /*0014*/ 	.byte	0x00, 0xf0, 0x11, 0x00


	//----- nvinfo : EIATTR_KPARAM_INFO
	.align		4
.L_1287:
        /*0018*/ 	.byte	0x04, 0x17
        /*001a*/ 	.short	(.L_1289 - .L_1288)
.L_1288:
        /*001c*/ 	.word	0x00000000
        /*0020*/ 	.short	0x0004
        /*0022*/ 	.short	0x0020
        /*0024*/ 	.byte	0x00, 0xf0, 0x11, 0x00


	//----- nvinfo : EIATTR_KPARAM_INFO
	.align		4
.L_1289:
        /*0028*/ 	.byte	0x04, 0x17
        /*002a*/ 	.short	(.L_1291 - .L_1290)
.L_1290:
        /*002c*/ 	.word	0x00000000
        /*0030*/ 	.short	0x0003
        /*0032*/ 	.short	0x0018
        /*0034*/ 	.byte	0x00, 0xf5, 0x21, 0x00


	//----- nvinfo : EIATTR_KPARAM_INFO
	.align		4
.L_1291:
        /*0038*/ 	.byte	0x04, 0x17
        /*003a*/ 	.short	(.L_1293 - .L_1292)
.L_1292:
        /*003c*/ 	.word	0x00000000
        /*0040*/ 	.short	0x0002
        /*0042*/ 	.short	0x0010
        /*0044*/ 	.byte	0x00, 0xf5, 0x21, 0x00


	//----- nvinfo : EIATTR_KPARAM_INFO
	.align		4
.L_1293:
        /*0048*/ 	.byte	0x04, 0x17
        /*004a*/ 	.short	(.L_1295 - .L_1294)
.L_1294:
        /*004c*/ 	.word	0x00000000
        /*0050*/ 	.short	0x0001
        /*0052*/ 	.short	0x0008
        /*0054*/ 	.byte	0x00, 0xf5, 0x21, 0x00


	//----- nvinfo : EIATTR_KPARAM_INFO
	.align		4
.L_1295:
        /*0058*/ 	.byte	0x04, 0x17
        /*005a*/ 	.short	(.L_1297 - .L_1296)
.L_1296:
        /*005c*/ 	.word	0x00000000
        /*0060*/ 	.short	0x0000
        /*0062*/ 	.short	0x0000
        /*0064*/ 	.byte	0x00, 0xf5, 0x21, 0x00


	//----- nvinfo : EIATTR_SPARSE_MMA_MASK
	.align		4
.L_1297:
        /*0068*/ 	.byte	0x03, 0x50
        /*006a*/ 	.short	0x0000


	//----- nvinfo : EIATTR_MAXREG_COUNT
	.align		4
        /*006c*/ 	.byte	0x03, 0x1b
        /*006e*/ 	.short	0x00ff


	//----- nvinfo : EIATTR_MERCURY_ISA_VERSION
	.align		4
        /*0070*/ 	.byte	0x03, 0x5f
        /*0072*/ 	.short	0x0101


	//----- nvinfo : EIATTR_VRC_CTA_INIT_COUNT
	.align		4
        /*0074*/ 	.byte	0x02, 0x4a
	.zero		1
	.zero		1


	//----- nvinfo : EIATTR_EXIT_INSTR_OFFSETS
	.align		4
        /*0078*/ 	.byte	0x04, 0x1c
        /*007a*/ 	.short	(.L_1299 - .L_1298)


	//   ....[0]....
.L_1298:
        /*007c*/ 	.word	0x00000080


	//   ....[1]....
        /*0080*/ 	.word	0x00004ef0


	//----- nvinfo : EIATTR_CRS_STACK_SIZE
	.align		4
.L_1299:
        /*0084*/ 	.byte	0x04, 0x1e
        /*0086*/ 	.short	(.L_1301 - .L_1300)
.L_1300:
        /*0088*/ 	.word	0x00000000


	//----- nvinfo : EIATTR_CBANK_PARAM_SIZE
	.align		4
.L_1301:
        /*008c*/ 	.byte	0x03, 0x19
        /*008e*/ 	.short	0x0028


	//----- nvinfo : EIATTR_PARAM_CBANK
	.align		4
        /*0090*/ 	.byte	0x04, 0x0a
        /*0092*/ 	.short	(.L_1303 - .L_1302)
	.align		4
.L_1302:
        /*0094*/ 	.word	index@(.nv.constant0.modular_determinant_small)
        /*0098*/ 	.short	0x0380
        /*009a*/ 	.short	0x0028


	//----- nvinfo : EIATTR_SW_WAR
	.align		4
.L_1303:
        /*009c*/ 	.byte	0x04, 0x36
        /*009e*/ 	.short	(.L_1305 - .L_1304)
.L_1304:
        /*00a0*/ 	.word	0x00000008
.L_1305:


//--------------------- .nv.info.modular_determinant --------------------------
	.section	.nv.info.modular_determinant,"",@"SHT_CUDA_INFO"
	.sectionflags	@""
	.align	4


	//----- nvinfo : EIATTR_CUDA_API_VERSION
	.align		4
        /*0000*/ 	.byte	0x04, 0x37
        /*0002*/ 	.short	(.L_1307 - .L_1306)
.L_1306:
        /*0004*/ 	.word	0x00000082


	//----- nvinfo : EIATTR_KPARAM_INFO
	.align		4
.L_1307:
        /*0008*/ 	.byte	0x04, 0x17
        /*000a*/ 	.short	(.L_1309 - .L_1308)
.L_1308:
        /*000c*/ 	.word	0x00000000
        /*0010*/ 	.short	0x0006
        /*0012*/ 	.short	0x002c
        /*0014*/ 	.byte	0x00, 0xf0, 0x11, 0x00


	//----- nvinfo : EIATTR_KPARAM_INFO
	.align		4
.L_1309:
        /*0018*/ 	.byte	0x04, 0x17
        /*001a*/ 	.short	(.L_1311 - .L_1310)
.L_1310:
        /*001c*/ 	.word	0x00000000
        /*0020*/ 	.short	0x0005
        /*0022*/ 	.short	0x0028
        /*0024*/ 	.byte	0x00, 0xf0, 0x11, 0x00


	//----- nvinfo : EIATTR_KPARAM_INFO
	.align		4
.L_1311:
        /*0028*/ 	.byte	0x04, 0x17
        /*002a*/ 	.short	(.L_1313 - .L_1312)
.L_1312:
        /*002c*/ 	.word	0x00000000
        /*0030*/ 	.short	0x0004
        /*0032*/ 	.short	0x0020
        /*0034*/ 	.byte	0x00, 0xf5, 0x21, 0x00


	//----- nvinfo : EIATTR_KPARAM_INFO
	.align		4
.L_1313:
        /*0038*/ 	.byte	0x04, 0x17
        /*003a*/ 	.short	(.L_1315 - .L_1314)
.L_1314:
        /*003c*/ 	.word	0x00000000
        /*0040*/ 	.short	0x0003
        /*0042*/ 	.short	0x0018
        /*0044*/ 	.byte	0x00, 0xf5, 0x21, 0x00


	//----- nvinfo : EIATTR_KPARAM_INFO
	.align		4
.L_1315:
        /*0048*/ 	.byte	0x04, 0x17
        /*004a*/ 	.short	(.L_1317 - .L_1316)
.L_1316:
        /*004c*/ 	.word	0x00000000
        /*0050*/ 	.short	0x0002
        /*0052*/ 	.short	0x0010
        /*0054*/ 	.byte	0x00, 0xf5, 0x21, 0x00


	//----- nvinfo : EIATTR_KPARAM_INFO
	.align		4
.L_1317:
        /*0058*/ 	.byte	0x04, 0x17
        /*005a*/ 	.short	(.L_1319 - .L_1318)
.L_1318:
        /*005c*/ 	.word	0x00000000
        /*0060*/ 	.short	0x0001
        /*0062*/ 	.short	0x0008
        /*0064*/ 	.byte	0x00, 0xf5, 0x21, 0x00


	//----- nvinfo : EIATTR_KPARAM_INFO
	.align		4
.L_1319:
        /*0068*/ 	.byte	0x04, 0x17
        /*006a*/ 	.short	(.L_1321 - .L_1320)
.L_1320:
        /*006c*/ 	.word	0x00000000
        /*0070*/ 	.short	0x0000
        /*0072*/ 	.short	0x0000
        /*0074*/ 	.byte	0x00, 0xf5, 0x21, 0x00


	//----- nvinfo : EIATTR_SPARSE_MMA_MASK
	.align		4
.L_1321:
        /*0078*/ 	.byte	0x03, 0x50
        /*007a*/ 	.short	0x0000


	//----- nvinfo : EIATTR_MAXREG_COUNT
	.align		4
        /*007c*/ 	.byte	0x03, 0x1b
        /*007e*/ 	.short	0x00ff


	//----- nvinfo : EIATTR_MERCURY_ISA_VERSION
	.align		4
        /*0080*/ 	.byte	0x03, 0x5f
        /*0082*/ 	.short	0x0101


	//----- nvinfo : EIATTR_VRC_CTA_INIT_COUNT
	.align		4
        /*0084*/ 	.byte	0x02, 0x4a
	.zero		1
	.zero		1


	//----- nvinfo : EIATTR_EXIT_INSTR_OFFSETS
	.align		4
        /*0088*/ 	.byte	0x04, 0x1c
        /*008a*/ 	.short	(.L_1323 - .L_1322)


	//   ....[0]....
.L_1322:
        /*008c*/ 	.word	0x00000070


	//   ....[1]....
        /*0090*/ 	.word	0x00004fb0


	//----- nvinfo : EIATTR_CRS_STACK_SIZE
	.align		4
.L_1323:
        /*0094*/ 	.byte	0x04, 0x1e
        /*0096*/ 	.short	(.L_1325 - .L_1324)
.L_1324:
        /*0098*/ 	.word	0x00000000


	//----- nvinfo : EIATTR_CBANK_PARAM_SIZE
	.align		4
.L_1325:
        /*009c*/ 	.byte	0x03, 0x19
        /*009e*/ 	.short	0x0030


	//----- nvinfo : EIATTR_PARAM_CBANK
	.align		4
        /*00a0*/ 	.byte	0x04, 0x0a
        /*00a2*/ 	.short	(.L_1327 - .L_1326)
	.align		4
.L_1326:
        /*00a4*/ 	.word	index@(.nv.constant0.modular_determinant)
        /*00a8*/ 	.short	0x0380
        /*00aa*/ 	.short	0x0030


	//----- nvinfo : EIATTR_SW_WAR
	.align		4
.L_1327:
        /*00ac*/ 	.byte	0x04, 0x36
        /*00ae*/ 	.short	(.L_1329 - .L_1328)
.L_1328:
        /*00b0*/ 	.word	0x00000008
.L_1329:


//--------------------- .nv.callgraph             --------------------------
	.section	.nv.callgraph,"",@"SHT_CUDA_CALLGRAPH"
	.align	4
	.sectionentsize	8
	.align		4
        /*0000*/ 	.word	0x00000000
	.align		4
        /*0004*/ 	.word	0xffffffff
	.align		4
        /*0008*/ 	.word	0x00000000
	.align		4
        /*000c*/ 	.word	0xfffffffe
	.align		4
        /*0010*/ 	.word	0x00000000
	.align		4
        /*0014*/ 	.word	0xfffffffd
	.align		4
        /*0018*/ 	.word	0x00000000
	.align		4
        /*001c*/ 	.word	0xfffffffc


//--------------------- .text.hensel_gpu_lift_all_fused --------------------------
	.section	.text.hensel_gpu_lift_all_fused,"ax",@progbits
	.align	128
        .global         hensel_gpu_lift_all_fused
        .type           hensel_gpu_lift_all_fused,@function
        .size           hensel_gpu_lift_all_fused,(.L_x_2062 - hensel_gpu_lift_all_fused)
        .other          hensel_gpu_lift_all_fused,@"STO_CUDA_ENTRY STV_DEFAULT"
hensel_gpu_lift_all_fused:
.text.hensel_gpu_lift_all_fused:
[----:B------:R-:W-:Y:S01]  /*0000*/  LDC R1, c[0x0][0x37c] ;  /* 0x0000df00ff017b82 */ /* 0x000fe20000000800 */
[----:B------:R-:W0:Y:S07]  /*0010*/  S2R R7, SR_TID.X ;  /* 0x0000000000077919 */ /* 0x000e2e0000002100 */
[----:B------:R-:W1:Y:S08]  /*0020*/  S2UR UR4, SR_CTAID.X ;  /* 0x00000000000479c3 */ /* 0x000e700000002500 */
[----:B------:R-:W1:Y:S08]  /*0030*/  LDC R0, c[0x0][0x3a8] ;  /* 0x0000ea00ff007b82 */ /* 0x000e700000000800 */
[----:B------:R-:W0:Y:S01]  /*0040*/  LDC R5, c[0x0][0x3a4] ;  /* 0x0000e900ff057b82 */ /* 0x000e220000000800 */
[----:B-1----:R-:W-:-:S04]  /*0050*/  ISETP.LE.U32.AND P0, PT, R0, UR4, PT ;  /* 0x0000000400007c0c */ /* 0x002fc8000bf03070 */
[----:B0-----:R-:W-:-:S13]  /*0060*/  ISETP.GE.U32.OR P0, PT, R7, R5, P0 ;  /* 0x000000050700720c */ /* 0x001fda0000706470 */
[----:B------:R-:W-:Y:S05]  /*0070*/  @P0 EXIT ;  /* 0x000000000000094d */ /* 0x000fea0003800000 */
[----:B------:R-:W0:Y:S01]  /*0080*/  LDCU UR5, c[0x0][0x3ac] ;  /* 0x00007580ff0577ac */ /* 0x000e220008000800 */
[----:B------:R-:W-:Y:S01]  /*0090*/  IMAD R7, R5, UR4, R7 ;  /* 0x0000000405077c24 */ /* 0x000fe2000f8e0207 */
[----:B0-----:R-:W-:-:S13]  /*00a0*/  ISETP.NE.AND P0, PT, RZ, UR5, PT ;  /* 0x00000005ff007c0c */ /* 0x001fda000bf05270 */
[----:B------:R-:W-:Y:S05]  /*00b0*/  @!P0 EXIT ;  /* 0x000000000000894d */ /* 0x000fea0003800000 */
[----:B------:R-:W0:Y:S01]  /*00c0*/  LDC.64 R18, c[0x0][0x390] ;  /* 0x0000e400ff127b82 */ /* 0x000e220000000a00 */
[----:B------:R-:W1:Y:S01]  /*00d0*/  LDCU.64 UR8, c[0x0][0x358] ;  /* 0x00006b00ff0877ac */ /* 0x000e620008000a00 */
[----:B0-----:R-:W-:-:S06]  /*00e0*/  IMAD.WIDE.U32 R18, R7, 0x8, R18 ;  /* 0x0000000807127825 */ /* 0x001fcc00078e0012 */
[----:B-1----:R-:W5:Y:S01]  /*00f0*/  LDG.E.64.CONSTANT R18, desc[UR8][R18.64] ;  /* 0x0000000812127981 */ /* 0x002f62000c1e9b00 */
[----:B------:R-:W-:Y:S01]  /*0100*/  MOV R2, 0x400 ;  /* 0x0000040000027802 */ /* 0x000fe20000000f00 */
[----:B------:R-:W-:Y:S01]  /*0110*/  IMAD R0, R0, R5, RZ ;  /* 0x0000000500007224 */ /* 0x000fe200078e02ff */
[----:B------:R-:W-:Y:S01]  /*0120*/  LOP3.LUT R4, R5, 0xfffffff0, RZ, 0xc0, !PT ;  /* 0xfffffff005047812 */ /* 0x000fe200078ec0ff */
[----:B------:R-:W0:Y:S01]  /*0130*/  S2R R3, SR_CgaCtaId ;  /* 0x0000000000037919 */ /* 0x000e220000008800 */
[----:B------:R-:W-:Y:S01]  /*0140*/  UMOV UR4, URZ ;  /* 0x000000ff00047c82 */ /* 0x000fe20008000000 */
[----:B0-----:R-:W-:Y:S02]  /*0150*/  LEA R6, R3, R2, 0x18 ;  /* 0x0000000203067211 */ /* 0x001fe400078ec0ff */
[C---:B------:R-:W-:Y:S02]  /*0160*/  LOP3.LUT R2, R5.reuse, 0xf, RZ, 0xc0, !PT ;  /* 0x0000000f05027812 */ /* 0x040fe400078ec0ff */
[----:B------:R-:W-:-:S02]  /*0170*/  LOP3.LUT R3, R5, 0x7, RZ, 0xc0, !PT ;  /* 0x0000000705037812 */ /* 0x000fc400078ec0ff */
[C---:B------:R-:W-:Y:S02]  /*0180*/  LEA R6, R5.reuse, R6, 0x2 ;  /* 0x0000000605067211 */ /* 0x040fe400078e10ff */
[----:B------:R-:W-:-:S07]  /*0190*/  LOP3.LUT R5, R5, 0x3, RZ, 0xc0, !PT ;  /* 0x0000000305057812 */ /* 0x000fce00078ec0ff */
.L_x_22:
[----:B-----5:R-:W-:Y:S01]  /*01a0*/  ISETP.NE.U32.AND P0, PT, R19, RZ, PT ;  /* 0x000000ff1300720c */ /* 0x020fe20003f05070 */
[----:B------:R-:W0:Y:S01]  /*01b0*/  LDCU UR10, c[0x0][0x3a0] ;  /* 0x00007400ff0a77ac */ /* 0x000e220008000800 */
[----:B------:R-:W-:Y:S01]  /*01c0*/  BSSY.RECONVERGENT B0, `(.L_x_0) ;  /* 0x000001c000007945 */ /* 0x000fe20003800200 */
[----:B------:R-:W-:-:S10]  /*01d0*/  UMOV UR5, URZ ;  /* 0x000000ff00057c82 */ /* 0x000fd40008000000 */
[----:B------:R-:W-:Y:S05]  /*01e0*/  @P0 BRA `(.L_x_1) ;  /* 0x0000000000540947 */ /* 0x000fea0003800000 */
[----:B------:R-:W1:Y:S02]  /*01f0*/  LDCU UR6, c[0x0][0x3a0] ;  /* 0x00007400ff0677ac */ /* 0x000e640008000800 */
[----:B-1----:R-:W1:Y:S01]  /*0200*/  I2F.U32.RP R10, UR6 ;  /* 0x00000006000a7d06 */ /* 0x002e620008209000 */
[----:B------:R-:W-:-:S07]  /*0210*/  ISETP.NE.U32.AND P1, PT, RZ, UR6, PT ;  /* 0x00000006ff007c0c */ /* 0x000fce000bf25070 */
[----:B-1----:R-:W1:Y:S02]  /*0220*/  MUFU.RCP R10, R10 ;  /* 0x0000000a000a7308 */ /* 0x002e640000001000 */
[----:B-1----:R-:W-:-:S06]  /*0230*/  IADD3 R8, PT, PT, R10, 0xffffffe, RZ ;  /* 0x0ffffffe0a087810 */ /* 0x002fcc0007ffe0ff */
[----:B------:R1:W2:Y:S02]  /*0240*/  F2I.FTZ.U32.TRUNC.NTZ R9, R8 ;  /* 0x0000000800097305 */ /* 0x0002a4000021f000 */
[----:B-1----:R-:W-:Y:S01]  /*0250*/  IMAD.MOV.U32 R8, RZ, RZ, RZ ;  /* 0x000000ffff087224 */ /* 0x002fe200078e00ff */
[----:B--2---:R-:W-:-:S05]  /*0260*/  IADD3 R11, PT, PT, RZ, -R9, RZ ;  /* 0x80000009ff0b7210 */ /* 0x004fca0007ffe0ff */
[----:B------:R-:W-:-:S04]  /*0270*/  IMAD R11, R11, UR6, RZ ;  /* 0x000000060b0b7c24 */ /* 0x000fc8000f8e02ff */
[----:B------:R-:W-:-:S06]  /*0280*/  IMAD.HI.U32 R9, R9, R11, R8 ;  /* 0x0000000b09097227 */ /* 0x000fcc00078e0008 */
[----:B------:R-:W-:-:S05]  /*0290*/  IMAD.HI.U32 R9, R9, R18, RZ ;  /* 0x0000001209097227 */ /* 0x000fca00078e00ff */
[----:B------:R-:W-:-:S05]  /*02a0*/  IADD3 R9, PT, PT, -R9, RZ, RZ ;  /* 0x000000ff09097210 */ /* 0x000fca0007ffe1ff */
[----:B------:R-:W-:Y:S02]  /*02b0*/  IMAD R11, R9, UR6, R18 ;  /* 0x00000006090b7c24 */ /* 0x000fe4000f8e0212 */
[----:B------:R-:W-:-:S03]  /*02c0*/  HFMA2 R9, -RZ, RZ, 0, 0 ;  /* 0x00000000ff097431 */ /* 0x000fc600000001ff */
[----:B------:R-:W-:-:S13]  /*02d0*/  ISETP.GE.U32.AND P0, PT, R11, UR6, PT ;  /* 0x000000060b007c0c */ /* 0x000fda000bf06070 */
[----:B------:R-:W-:-:S04]  /*02e0*/  @P0 IADD3 R11, PT, PT, R11, -UR6, RZ ;  /* 0x800000060b0b0c10 */ /* 0x000fc8000fffe0ff */
[----:B------:R-:W-:-:S13]  /*02f0*/  ISETP.GE.U32.AND P0, PT, R11, UR6, PT ;  /* 0x000000060b007c0c */ /* 0x000fda000bf06070 */
[----:B------:R-:W-:Y:S02]  /*0300*/  @P0 IADD3 R11, PT, PT, R11, -UR6, RZ ;  /* 0x800000060b0b0c10 */ /* 0x000fe4000fffe0ff */
[----:B------:R-:W-:-:S05]  /*0310*/  @!P1 LOP3.LUT R11, RZ, UR6, RZ, 0x33, !PT ;  /* 0x00000006ff0b9c12 */ /* 0x000fca000f8e33ff */
[----:B------:R-:W-:Y:S01]  /*0320*/  IMAD.MOV.U32 R8, RZ, RZ, R11 ;  /* 0x000000ffff087224 */ /* 0x000fe200078e000b */
[----:B------:R-:W-:Y:S06]  /*0330*/  BRA `(.L_x_2) ;  /* 0x0000000000107947 */ /* 0x000fec0003800000 */
.L_x_1:
[----:B------:R-:W-:Y:S02]  /*0340*/  MOV R14, R18 ;  /* 0x00000012000e7202 */ /* 0x000fe40000000f00 */
[----:B------:R-:W-:Y:S02]  /*0350*/  MOV R13, R19 ;  /* 0x00000013000d7202 */ /* 0x000fe40000000f00 */
[----:B------:R-:W-:-:S07]  /*0360*/  MOV R12, 0x380 ;  /* 0x00000380000c7802 */ /* 0x000fce0000000f00 */
[----:B0-----:R-:W-:Y:S05]  /*0370*/  CALL.REL.NOINC `($__internal_1_$__cuda_sm20_rem_s64) ;  /* 0x00000024007c7944 */ /* 0x001fea0003c00000 */
.L_x_2:
[----:B0-----:R-:W-:Y:S05]  /*0380*/  BSYNC.RECONVERGENT B0 ;  /* 0x0000000000007941 */ /* 0x001fea0003800200 */
.L_x_0:
[----:B------:R-:W0:Y:S01]  /*0390*/  LDCU UR11, c[0x0][0x3a0] ;  /* 0x00007400ff0b77ac */ /* 0x000e220008000800 */
[----:B------:R-:W-:Y:S01]  /*03a0*/  BSSY.RECONVERGENT B0, `(.L_x_3) ;  /* 0x000001b000007945 */ /* 0x000fe20003800200 */
[----:B0-----:R-:W-:-:S05]  /*03b0*/  IADD3 R14, P0, PT, R8, UR11, RZ ;  /* 0x0000000b080e7c10 */ /* 0x001fca000ff1e0ff */
[----:B------:R-:W-:-:S05]  /*03c0*/  IMAD.X R13, RZ, RZ, R9, P0 ;  /* 0x000000ffff0d7224 */ /* 0x000fca00000e0609 */
[----:B------:R-:W-:-:S13]  /*03d0*/  ISETP.NE.U32.AND P0, PT, R13, RZ, PT ;  /* 0x000000ff0d00720c */ /* 0x000fda0003f05070 */
[----:B------:R-:W-:Y:S05]  /*03e0*/  @P0 BRA `(.L_x_4) ;  /* 0x00000000004c0947 */ /* 0x000fea0003800000 */
[----:B------:R-:W0:Y:S01]  /*03f0*/  I2F.U32.RP R10, UR11 ;  /* 0x0000000b000a7d06 */ /* 0x000e220008209000 */
[----:B------:R-:W-:Y:S01]  /*0400*/  HFMA2 R8, -RZ, RZ, 0, 0 ;  /* 0x00000000ff087431 */ /* 0x000fe200000001ff */
[----:B------:R-:W-:-:S06]  /*0410*/  ISETP.NE.U32.AND P1, PT, RZ, UR11, PT ;  /* 0x0000000bff007c0c */ /* 0x000fcc000bf25070 */
[----:B0-----:R-:W0:Y:S02]  /*0420*/  MUFU.RCP R10, R10 ;  /* 0x0000000a000a7308 */ /* 0x001e240000001000 */
[----:B0-----:R-:W-:-:S06]  /*0430*/  IADD3 R9, PT, PT, R10, 0xffffffe, RZ ;  /* 0x0ffffffe0a097810 */ /* 0x001fcc0007ffe0ff */
[----:B------:R-:W0:Y:S02]  /*0440*/  F2I.FTZ.U32.TRUNC.NTZ R9, R9 ;  /* 0x0000000900097305 */ /* 0x000e24000021f000 */
[----:B0-----:R-:W-:-:S05]  /*0450*/  IADD3 R11, PT, PT, RZ, -R9, RZ ;  /* 0x80000009ff0b7210 */ /* 0x001fca0007ffe0ff */
[----:B------:R-:W-:-:S04]  /*0460*/  IMAD R11, R11, UR11, RZ ;  /* 0x0000000b0b0b7c24 */ /* 0x000fc8000f8e02ff */
[----:B------:R-:W-:-:S06]  /*0470*/  IMAD.HI.U32 R11, R9, R11, R8 ;  /* 0x0000000b090b7227 */ /* 0x000fcc00078e0008 */
[----:B------:R-:W-:-:S04]  /*0480*/  IMAD.HI.U32 R8, R11, R14, RZ ;  /* 0x0000000e0b087227 */ /* 0x000fc800078e00ff */
[----:B------:R-:W-:-:S04]  /*0490*/  IMAD.MOV R8, RZ, RZ, -R8 ;  /* 0x000000ffff087224 */ /* 0x000fc800078e0a08 */
[----:B------:R-:W-:-:S05]  /*04a0*/  IMAD R8, R8, UR11, R14 ;  /* 0x0000000b08087c24 */ /* 0x000fca000f8e020e */
[----:B------:R-:W-:-:S13]  /*04b0*/  ISETP.GE.U32.AND P0, PT, R8, UR11, PT ;  /* 0x0000000b08007c0c */ /* 0x000fda000bf06070 */
[----:B------:R-:W-:-:S04]  /*04c0*/  @P0 IADD3 R8, PT, PT, R8, -UR11, RZ ;  /* 0x8000000b08080c10 */ /* 0x000fc8000fffe0ff */
[----:B------:R-:W-:-:S13]  /*04d0*/  ISETP.GE.U32.AND P0, PT, R8, UR11, PT ;  /* 0x0000000b08007c0c */ /* 0x000fda000bf06070 */
[----:B------:R-:W-:Y:S02]  /*04e0*/  @P0 IADD3 R8, PT, PT, R8, -UR11, RZ ;  /* 0x8000000b08080c10 */ /* 0x000fe4000fffe0ff */
[----:B------:R-:W-:-:S04]  /*04f0*/  @!P1 LOP3.LUT R8, RZ, UR11, RZ, 0x33, !PT ;  /* 0x0000000bff089c12 */ /* 0x000fc8000f8e33ff */
[----:B------:R-:W-:Y:S01]  /*0500*/  MOV R9, R8 ;  /* 0x0000000800097202 */ /* 0x000fe20000000f00 */
[----:B------:R-:W-:Y:S06]  /*0510*/  BRA `(.L_x_5) ;  /* 0x00000000000c7947 */ /* 0x000fec0003800000 */
.L_x_4:
[----:B------:R-:W-:-:S07]  /*0520*/  MOV R12, 0x540 ;  /* 0x00000540000c7802 */ /* 0x000fce0000000f00 */
[----:B------:R-:W-:Y:S05]  /*0530*/  CALL.REL.NOINC `($__internal_1_$__cuda_sm20_rem_s64) ;  /* 0x00000024000c7944 */ /* 0x000fea0003c00000 */
[----:B------:R-:W-:-:S07]  /*0540*/  IMAD.MOV.U32 R9, RZ, RZ, R8 ;  /* 0x000000ffff097224 */ /* 0x000fce00078e0008 */
.L_x_5:
[----:B------:R-:W-:Y:S05]  /*0550*/  BSYNC.RECONVERGENT B0 ;  /* 0x0000000000007941 */ /* 0x000fea0003800200 */
.L_x_3:
[----:B------:R-:W0:Y:S01]  /*0560*/  S2R R17, SR_TID.X ;  /* 0x0000000000117919 */ /* 0x000e220000002100 */
[----:B------:R-:W1:Y:S01]  /*0570*/  LDCU UR5, c[0x0][0x3a4] ;  /* 0x00007480ff0577ac */ /* 0x000e620008000800 */
[----:B------:R-:W-:Y:S01]  /*0580*/  HFMA2 R8, -RZ, RZ, 0, 0 ;  /* 0x00000000ff087431 */ /* 0x000fe200000001ff */
[----:B------:R-:W-:Y:S01]  /*0590*/  CS2R R12, SRZ ;  /* 0x00000000000c7805 */ /* 0x000fe2000001ff00 */
[----:B-1----:R-:W-:Y:S01]  /*05a0*/  UISETP.GE.U32.AND UP0, UPT, UR5, 0x10, UPT ;  /* 0x000000100500788c */ /* 0x002fe2000bf06070 */
[----:B0-----:R-:W-:-:S05]  /*05b0*/  LEA R10, R17, R6, 0x2 ;  /* 0x00000006110a7211 */ /* 0x001fca00078e10ff */
[----:B------:R0:W-:Y:S01]  /*05c0*/  STS [R10], R9 ;  /* 0x000000090a007388 */ /* 0x0001e20000000800 */
[----:B------:R-:W-:Y:S06]  /*05d0*/  BAR.SYNC.DEFER_BLOCKING 0x0 ;  /* 0x0000000000007b1d */ /* 0x000fec0000010000 */
[----:B------:R-:W-:Y:S05]  /*05e0*/  BRA.U !UP0, `(.L_x_6) ;  /* 0x0000000508607547 */ /* 0x000fea000b800000 */
[----:B0-----:R-:W0:Y:S01]  /*05f0*/  LDC.64 R10, c[0x0][0x380] ;  /* 0x0000e000ff0a7b82 */ /* 0x001e220000000a00 */
[----:B------:R-:W-:Y:S02]  /*0600*/  MOV R9, RZ ;  /* 0x000000ff00097202 */ /* 0x000fe40000000f00 */
[----:B------:R-:W-:-:S07]  /*0610*/  CS2R R12, SRZ ;  /* 0x00000000000c7805 */ /* 0x000fce000001ff00 */
.L_x_7:
[----:B------:R-:W-:-:S04]  /*0620*/  IMAD R8, R17, UR5, R9 ;  /* 0x0000000511087c24 */ /* 0x000fc8000f8e0209 */
[----:B0-----:R-:W-:-:S05]  /*0630*/  IMAD.WIDE.U32 R20, R8, 0x4, R10 ;  /* 0x0000000408147825 */ /* 0x001fca00078e000a */
[----:B------:R0:W2:Y:S01]  /*0640*/  LDG.E.CONSTANT R29, desc[UR8][R20.64] ;  /* 0x00000008141d7981 */ /* 0x0000a2000c1e9900 */
[----:B------:R-:W-:-:S04]  /*0650*/  VIADD R25, R8, 0x1 ;  /* 0x0000000108197836 */ /* 0x000fc80000000000 */
[----:B------:R-:W-:-:S05]  /*0660*/  IMAD.WIDE.U32 R24, R25, 0x4, R10 ;  /* 0x0000000419187825 */ /* 0x000fca00078e000a */
[----:B------:R1:W3:Y:S01]  /*0670*/  LDG.E.CONSTANT R22, desc[UR8][R24.64] ;  /* 0x0000000818167981 */ /* 0x0002e2000c1e9900 */
[----:B------:R-:W-:-:S05]  /*0680*/  IADD3 R27, PT, PT, R8, 0x2, RZ ;  /* 0x00000002081b7810 */ /* 0x000fca0007ffe0ff */
[----:B------:R-:W-:-:S06]  /*0690*/  IMAD.WIDE.U32 R26, R27, 0x4, R10 ;  /* 0x000000041b1a7825 */ /* 0x000fcc00078e000a */
[----:B------:R4:W5:Y:S01]  /*06a0*/  LDG.E.CONSTANT R27, desc[UR8][R26.64] ;  /* 0x000000081a1b7981 */ /* 0x000962000c1e9900 */
[C---:B------:R-:W-:Y:S01]  /*06b0*/  IADD3 R15, PT, PT, R8.reuse, 0x3, RZ ;  /* 0x00000003080f7810 */ /* 0x040fe20007ffe0ff */
[----:B0-----:R-:W-:Y:S01]  /*06c0*/  VIADD R21, R8, 0x4 ;  /* 0x0000000408157836 */ /* 0x001fe20000000000 */
[----:B------:R-:W-:-:S03]  /*06d0*/  LEA R16, R9, R6, 0x2 ;  /* 0x0000000609107211 */ /* 0x000fc600078e10ff */
[--C-:B------:R-:W-:Y:S02]  /*06e0*/  IMAD.WIDE.U32 R14, R15, 0x4, R10.reuse ;  /* 0x000000040f0e7825 */ /* 0x100fe400078e000a */
[----:B------:R-:W2:Y:S02]  /*06f0*/  LDS R28, [R16] ;  /* 0x00000000101c7984 */ /* 0x000ea40000000800 */
[----:B------:R-:W-:Y:S02]  /*0700*/  IMAD.WIDE.U32 R20, R21, 0x4, R10 ;  /* 0x0000000415147825 */ /* 0x000fe400078e000a */
[----:B------:R0:W5:Y:S04]  /*0710*/  LDG.E.CONSTANT R23, desc[UR8][R14.64] ;  /* 0x000000080e177981 */ /* 0x000168000c1e9900 */
[----:B------:R-:W5:Y:S01]  /*0720*/  LDG.E.CONSTANT R21, desc[UR8][R20.64] ;  /* 0x0000000814157981 */ /* 0x000f62000c1e9900 */
[----:B-1----:R-:W-:-:S02]  /*0730*/  IADD3 R25, PT, PT, R8, 0x5, RZ ;  /* 0x0000000508197810 */ /* 0x002fc40007ffe0ff */
[----:B----4-:R-:W-:-:S03]  /*0740*/  IADD3 R26, PT, PT, R8, 0x6, RZ ;  /* 0x00000006081a7810 */ /* 0x010fc60007ffe0ff */
[----:B------:R-:W-:Y:S01]  /*0750*/  IMAD.WIDE.U32 R24, R25, 0x4, R10 ;  /* 0x0000000419187825 */ /* 0x000fe200078e000a */
[----:B0-----:R-:W-:-:S05]  /*0760*/  IADD3 R15, PT, PT, R8, 0x7, RZ ;  /* 0x00000007080f7810 */ /* 0x001fca0007ffe0ff */
[----:B------:R0:W4:Y:S01]  /*0770*/  LDG.E.CONSTANT R25, desc[UR8][R24.64] ;  /* 0x0000000818197981 */ /* 0x000122000c1e9900 */
[----:B------:R-:W-:-:S06]  /*0780*/  IMAD.WIDE.U32 R14, R15, 0x4, R10 ;  /* 0x000000040f0e7825 */ /* 0x000fcc00078e000a */
[----:B------:R1:W4:Y:S04]  /*0790*/  LDG.E.CONSTANT R15, desc[UR8][R14.64] ;  /* 0x000000080e0f7981 */ /* 0x000328000c1e9900 */
[----:B0-----:R-:W-:Y:S04]  /*07a0*/  LDS R24, [R16+0xc] ;  /* 0x00000c0010187984 */ /* 0x001fe80000000800 */
[----:B-1----:R-:W-:Y:S01]  /*07b0*/  LDS R14, [R16+0x1c] ;  /* 0x00001c00100e7984 */ /* 0x002fe20000000800 */
[----:B--2---:R-:W-:-:S04]  /*07c0*/  IMAD.WIDE.U32 R12, R29, R28, R12 ;  /* 0x0000001c1d0c7225 */ /* 0x004fc800078e000c */
[----:B------:R-:W-:Y:S02]  /*07d0*/  IMAD.WIDE.U32 R28, R26, 0x4, R10 ;  /* 0x000000041a1c7825 */ /* 0x000fe400078e000a */
[----:B------:R-:W3:Y:S04]  /*07e0*/  LDS R26, [R16+0x4] ;  /* 0x00000400101a7984 */ /* 0x000ee80000000800 */
[----:B------:R0:W2:Y:S01]  /*07f0*/  LDG.E.CONSTANT R20, desc[UR8][R28.64] ;  /* 0x000000081c147981 */ /* 0x0000a2000c1e9900 */
[----:B---3--:R-:W-:-:S03]  /*0800*/  IMAD.WIDE.U32 R12, R22, R26, R12 ;  /* 0x0000001a160c7225 */ /* 0x008fc600078e000c */
[----:B------:R-:W5:Y:S02]  /*0810*/  LDS R22, [R16+0x8] ;  /* 0x0000080010167984 */ /* 0x000f640000000800 */
[----:B-----5:R-:W-:Y:S02]  /*0820*/  IMAD.WIDE.U32 R12, R27, R22, R12 ;  /* 0x000000161b0c7225 */ /* 0x020fe400078e000c */
[----:B------:R-:W1:Y:S02]  /*0830*/  LDS R22, [R16+0x10] ;  /* 0x0000100010167984 */ /* 0x000e640000000800 */
[----:B------:R-:W-:-:S04]  /*0840*/  VIADD R27, R8, 0x8 ;  /* 0x00000008081b7836 */ /* 0x000fc80000000000 */
[----:B0-----:R-:W-:-:S05]  /*0850*/  IMAD.WIDE.U32 R28, R27, 0x4, R10 ;  /* 0x000000041b1c7825 */ /* 0x001fca00078e000a */
[----:B------:R0:W3:Y:S01]  /*0860*/  LDG.E.CONSTANT R27, desc[UR8][R28.64] ;  /* 0x000000081c1b7981 */ /* 0x0000e2000c1e9900 */
[----:B------:R-:W-:Y:S01]  /*0870*/  IMAD.WIDE.U32 R12, R23, R24, R12 ;  /* 0x00000018170c7225 */ /* 0x000fe200078e000c */
[----:B------:R-:W-:Y:S02]  /*0880*/  IADD3 R23, PT, PT, R8, 0x9, RZ ;  /* 0x0000000908177810 */ /* 0x000fe40007ffe0ff */
[----:B------:R-:W4:Y:S01]  /*0890*/  LDS R24, [R16+0x14] ;  /* 0x0000140010187984 */ /* 0x000f220000000800 */
[----:B-1----:R-:W-:-:S03]  /*08a0*/  IMAD.WIDE.U32 R12, R21, R22, R12 ;  /* 0x00000016150c7225 */ /* 0x002fc600078e000c */
[----:B------:R-:W2:Y:S01]  /*08b0*/  LDS R21, [R16+0x18] ;  /* 0x0000180010157984 */ /* 0x000ea20000000800 */
[----:B------:R-:W-:-:S05]  /*08c0*/  IMAD.WIDE.U32 R22, R23, 0x4, R10 ;  /* 0x0000000417167825 */ /* 0x000fca00078e000a */
[----:B------:R1:W5:Y:S01]  /*08d0*/  LDG.E.CONSTANT R26, desc[UR8][R22.64] ;  /* 0x00000008161a7981 */ /* 0x000362000c1e9900 */
[C---:B0-----:R-:W-:Y:S01]  /*08e0*/  IADD3 R29, PT, PT, R8.reuse, 0xa, RZ ;  /* 0x0000000a081d7810 */ /* 0x041fe20007ffe0ff */
[----:B----4-:R-:W-:Y:S01]  /*08f0*/  IMAD.WIDE.U32 R12, R25, R24, R12 ;  /* 0x00000018190c7225 */ /* 0x010fe200078e000c */
[----:B------:R-:W-:-:S03]  /*0900*/  IADD3 R25, PT, PT, R8, 0xb, RZ ;  /* 0x0000000b08197810 */ /* 0x000fc60007ffe0ff */
[----:B------:R-:W-:-:S04]  /*0910*/  IMAD.WIDE.U32 R28, R29, 0x4, R10 ;  /* 0x000000041d1c7825 */ /* 0x000fc800078e000a */
[----:B------:R-:W-:Y:S02]  /*0920*/  IMAD.WIDE.U32 R24, R25, 0x4, R10 ;  /* 0x0000000419187825 */ /* 0x000fe400078e000a */
[----:B------:R0:W4:Y:S04]  /*0930*/  LDG.E.CONSTANT R28, desc[UR8][R28.64] ;  /* 0x000000081c1c7981 */ /* 0x000128000c1e9900 */
[----:B------:R-:W4:Y:S01]  /*0940*/  LDG.E.CONSTANT R24, desc[UR8][R24.64] ;  /* 0x0000000818187981 */ /* 0x000f22000c1e9900 */
[----:B-1----:R-:W-:-:S05]  /*0950*/  IADD3 R23, PT, PT, R8, 0xe, RZ ;  /* 0x0000000e08177810 */ /* 0x002fca0007ffe0ff */
[----:B------:R-:W-:Y:S01]  /*0960*/  IMAD.WIDE.U32 R22, R23, 0x4, R10 ;  /* 0x0000000417167825 */ /* 0x000fe200078e000a */
[----:B0-----:R-:W-:-:S05]  /*0970*/  IADD3 R29, PT, PT, R8, 0xf, RZ ;  /* 0x0000000f081d7810 */ /* 0x001fca0007ffe0ff */
[----:B------:R0:W4:Y:S04]  /*0980*/  LDG.E.CONSTANT R22, desc[UR8][R22.64] ;  /* 0x0000000816167981 */ /* 0x000128000c1e9900 */
[----:B0-----:R-:W-:Y:S01]  /*0990*/  LDS R23, [R16+0x34] ;  /* 0x0000340010177984 */ /* 0x001fe20000000800 */
[----:B--2---:R-:W-:-:S04]  /*09a0*/  IMAD.WIDE.U32 R12, R20, R21, R12 ;  /* 0x00000015140c7225 */ /* 0x004fc800078e000c */
[----:B------:R-:W-:Y:S02]  /*09b0*/  VIADD R21, R8, 0xc ;  /* 0x0000000c08157836 */ /* 0x000fe40000000000 */
[----:B------:R-:W-:-:S04]  /*09c0*/  IMAD.WIDE.U32 R12, R15, R14, R12 ;  /* 0x0000000e0f0c7225 */ /* 0x000fc800078e000c */
[----:B------:R-:W-:Y:S01]  /*09d0*/  IMAD.WIDE.U32 R14, R21, 0x4, R10 ;  /* 0x00000004150e7825 */ /* 0x000fe200078e000a */
[----:B------:R-:W-:-:S04]  /*09e0*/  IADD3 R21, PT, PT, R8, 0xd, RZ ;  /* 0x0000000d08157810 */ /* 0x000fc80007ffe0ff */
[----:B------:R0:W2:Y:S01]  /*09f0*/  LDG.E.CONSTANT R25, desc[UR8][R14.64] ;  /* 0x000000080e197981 */ /* 0x0000a2000c1e9900 */
[----:B------:R-:W-:-:S06]  /*0a00*/  IMAD.WIDE.U32 R20, R21, 0x4, R10 ;  /* 0x0000000415147825 */ /* 0x000fcc00078e000a */
[----:B------:R1:W2:Y:S01]  /*0a10*/  LDG.E.CONSTANT R20, desc[UR8][R20.64] ;  /* 0x0000000814147981 */ /* 0x0002a2000c1e9900 */
[----:B0-----:R-:W-:-:S03]  /*0a20*/  IMAD.WIDE.U32 R14, R29, 0x4, R10 ;  /* 0x000000041d0e7825 */ /* 0x001fc600078e000a */
[----:B------:R-:W3:Y:S04]  /*0a30*/  LDS R29, [R16+0x20] ;  /* 0x00002000101d7984 */ /* 0x000ee80000000800 */
[----:B------:R0:W2:Y:S04]  /*0a40*/  LDG.E.CONSTANT R8, desc[UR8][R14.64] ;  /* 0x000000080e087981 */ /* 0x0000a8000c1e9900 */
[----:B-1----:R-:W-:Y:S04]  /*0a50*/  LDS R21, [R16+0x38] ;  /* 0x0000380010157984 */ /* 0x002fe80000000800 */
[----:B0-----:R-:W-:Y:S01]  /*0a60*/  LDS R15, [R16+0x3c] ;  /* 0x00003c00100f7984 */ /* 0x001fe20000000800 */
[----:B---3--:R-:W-:-:S03]  /*0a70*/  IMAD.WIDE.U32 R12, R27, R29, R12 ;  /* 0x0000001d1b0c7225 */ /* 0x008fc600078e000c */
[----:B------:R-:W5:Y:S04]  /*0a80*/  LDS R27, [R16+0x24] ;  /* 0x00002400101b7984 */ /* 0x000f680000000800 */
[----:B------:R-:W4:Y:S01]  /*0a90*/  LDS R29, [R16+0x28] ;  /* 0x00002800101d7984 */ /* 0x000f220000000800 */
[----:B-----5:R-:W-:-:S03]  /*0aa0*/  IMAD.WIDE.U32 R12, R26, R27, R12 ;  /* 0x0000001b1a0c7225 */ /* 0x020fc600078e000c */
[----:B------:R-:W0:Y:S04]  /*0ab0*/  LDS R27, [R16+0x2c] ;  /* 0x00002c00101b7984 */ /* 0x000e280000000800 */
[----:B------:R-:W2:Y:S01]  /*0ac0*/  LDS R26, [R16+0x30] ;  /* 0x00003000101a7984 */ /* 0x000ea20000000800 */
[----:B----4-:R-:W-:-:S04]  /*0ad0*/  IMAD.WIDE.U32 R12, R28, R29, R12 ;  /* 0x0000001d1c0c7225 */ /* 0x010fc800078e000c */
[----:B------:R-:W-:-:S05]  /*0ae0*/  VIADD R9, R9, 0x10 ;  /* 0x0000001009097836 */ /* 0x000fca0000000000 */
[----:B------:R-:W-:Y:S01]  /*0af0*/  ISETP.NE.AND P0, PT, R9, R4, PT ;  /* 0x000000040900720c */ /* 0x000fe20003f05270 */
[----:B0-----:R-:W-:-:S04]  /*0b00*/  IMAD.WIDE.U32 R12, R24, R27, R12 ;  /* 0x0000001b180c7225 */ /* 0x001fc800078e000c */
[----:B--2---:R-:W-:-:S04]  /*0b10*/  IMAD.WIDE.U32 R12, R25, R26, R12 ;  /* 0x0000001a190c7225 */ /* 0x004fc800078e000c */
[----:B------:R-:W-:-:S04]  /*0b20*/  IMAD.WIDE.U32 R12, R20, R23, R12 ;  /* 0x00000017140c7225 */ /* 0x000fc800078e000c */
[----:B------:R-:W-:-:S04]  /*0b30*/  IMAD.WIDE.U32 R12, R22, R21, R12 ;  /* 0x00000015160c7225 */ /* 0x000fc800078e000c */
[----:B------:R-:W-:Y:S01]  /*0b40*/  IMAD.WIDE.U32 R12, R8, R15, R12 ;  /* 0x0000000f080c7225 */ /* 0x000fe200078e000c */
[----:B------:R-:W-:Y:S06]  /*0b50*/  @P0 BRA `(.L_x_7) ;  /* 0xfffffff800b00947 */ /* 0x000fec000383ffff */
[----:B------:R-:W-:-:S07]  /*0b60*/  MOV R8, R4 ;  /* 0x0000000400087202 */ /* 0x000fce0000000f00 */
.L_x_6:
[----:B------:R-:W-:-:S13]  /*0b70*/  ISETP.NE.AND P0, PT, R2, RZ, PT ;  /* 0x000000ff0200720c */ /* 0x000fda0003f05270 */
[----:B------:R-:W-:Y:S05]  /*0b80*/  @!P0 BRA `(.L_x_8) ;  /* 0x0000000400808947 */ /* 0x000fea0003800000 */
[----:B0-----:R-:W-:Y:S02]  /*0b90*/  IADD3 R9, PT, PT, R2, -0x1, RZ ;  /* 0xffffffff02097810 */ /* 0x001fe40007ffe0ff */
[----:B------:R-:W-:Y:S02]  /*0ba0*/  ISETP.NE.AND P1, PT, R3, RZ, PT ;  /* 0x000000ff0300720c */ /* 0x000fe40003f25270 */
[----:B------:R-:W-:-:S13]  /*0bb0*/  ISETP.GE.U32.AND P0, PT, R9, 0x7, PT ;  /* 0x000000070900780c */ /* 0x000fda0003f06070 */
[----:B------:R-:W-:Y:S05]  /*0bc0*/  @!P0 BRA `(.L_x_9) ;  /* 0x0000000000ac8947 */ /* 0x000fea0003800000 */
[----:B------:R-:W0:Y:S01]  /*0bd0*/  LDC.64 R10, c[0x0][0x380] ;  /* 0x0000e000ff0a7b82 */ /* 0x000e220000000a00 */
[----:B------:R-:W-:-:S04]  /*0be0*/  IMAD R27, R17, UR5, R8 ;  /* 0x00000005111b7c24 */ /* 0x000fc8000f8e0208 */
[----:B0-----:R-:W-:-:S05]  /*0bf0*/  IMAD.WIDE.U32 R22, R27, 0x4, R10 ;  /* 0x000000041b167825 */ /* 0x001fca00078e000a */
[----:B------:R0:W2:Y:S01]  /*0c00*/  LDG.E.CONSTANT R9, desc[UR8][R22.64] ;  /* 0x0000000816097981 */ /* 0x0000a2000c1e9900 */
[----:B------:R-:W-:-:S05]  /*0c10*/  IADD3 R25, PT, PT, R27, 0x1, RZ ;  /* 0x000000011b197810 */ /* 0x000fca0007ffe0ff */
[----:B------:R-:W-:-:S05]  /*0c20*/  IMAD.WIDE.U32 R24, R25, 0x4, R10 ;  /* 0x0000000419187825 */ /* 0x000fca00078e000a */
[----:B------:R1:W3:Y:S01]  /*0c30*/  LDG.E.CONSTANT R16, desc[UR8][R24.64] ;  /* 0x0000000818107981 */ /* 0x0002e2000c1e9900 */
[C---:B------:R-:W-:Y:S01]  /*0c40*/  VIADD R15, R27.reuse, 0x2 ;  /* 0x000000021b0f7836 */ /* 0x040fe20000000000 */
[----:B------:R-:W-:-:S03]  /*0c50*/  IADD3 R21, PT, PT, R27, 0x3, RZ ;  /* 0x000000031b157810 */ /* 0x000fc60007ffe0ff */
[----:B------:R-:W-:Y:S01]  /*0c60*/  IMAD.WIDE.U32 R14, R15, 0x4, R10 ;  /* 0x000000040f0e7825 */ /* 0x000fe200078e000a */
[----:B------:R-:W-:-:S03]  /*0c70*/  IADD3 R29, PT, PT, R27, 0x4, RZ ;  /* 0x000000041b1d7810 */ /* 0x000fc60007ffe0ff */
[--C-:B------:R-:W-:Y:S01]  /*0c80*/  IMAD.WIDE.U32 R20, R21, 0x4, R10.reuse ;  /* 0x0000000415147825 */ /* 0x100fe200078e000a */
[----:B------:R4:W5:Y:S03]  /*0c90*/  LDG.E.CONSTANT R26, desc[UR8][R14.64] ;  /* 0x000000080e1a7981 */ /* 0x000966000c1e9900 */
[--C-:B0-----:R-:W-:Y:S01]  /*0ca0*/  IMAD.WIDE.U32 R22, R29, 0x4, R10.reuse ;  /* 0x000000041d167825 */ /* 0x101fe200078e000a */
[----:B------:R-:W-:Y:S01]  /*0cb0*/  IADD3 R29, PT, PT, R27, 0x5, RZ ;  /* 0x000000051b1d7810 */ /* 0x000fe20007ffe0ff */
[----:B------:R0:W5:Y:S04]  /*0cc0*/  LDG.E.CONSTANT R20, desc[UR8][R20.64] ;  /* 0x0000000814147981 */ /* 0x000168000c1e9900 */
[----:B------:R-:W5:Y:S01]  /*0cd0*/  LDG.E.CONSTANT R22, desc[UR8][R22.64] ;  /* 0x0000000816167981 */ /* 0x000f62000c1e9900 */
[----:B-1----:R-:W-:-:S04]  /*0ce0*/  IMAD.WIDE.U32 R24, R29, 0x4, R10 ;  /* 0x000000041d187825 */ /* 0x002fc800078e000a */
[C---:B------:R-:W-:Y:S01]  /*0cf0*/  VIADD R29, R27.reuse, 0x6 ;  /* 0x000000061b1d7836 */ /* 0x040fe20000000000 */
[----:B------:R-:W-:Y:S01]  /*0d00*/  IADD3 R27, PT, PT, R27, 0x7, RZ ;  /* 0x000000071b1b7810 */ /* 0x000fe20007ffe0ff */
[----:B------:R1:W5:Y:S02]  /*0d10*/  LDG.E.CONSTANT R24, desc[UR8][R24.64] ;  /* 0x0000000818187981 */ /* 0x000364000c1e9900 */
[----:B----4-:R-:W-:-:S04]  /*0d20*/  IMAD.WIDE.U32 R14, R29, 0x4, R10 ;  /* 0x000000041d0e7825 */ /* 0x010fc800078e000a */
[----:B------:R-:W-:Y:S02]  /*0d30*/  IMAD.WIDE.U32 R10, R27, 0x4, R10 ;  /* 0x000000041b0a7825 */ /* 0x000fe400078e000a */
[----:B------:R4:W5:Y:S04]  /*0d40*/  LDG.E.CONSTANT R14, desc[UR8][R14.64] ;  /* 0x000000080e0e7981 */ /* 0x000968000c1e9900 */
[----:B------:R4:W5:Y:S01]  /*0d50*/  LDG.E.CONSTANT R10, desc[UR8][R10.64] ;  /* 0x000000080a0a7981 */ /* 0x000962000c1e9900 */
[C---:B0-----:R-:W-:Y:S02]  /*0d60*/  LEA R21, R8.reuse, R6, 0x2 ;  /* 0x0000000608157211 */ /* 0x041fe400078e10ff */
[----:B------:R-:W-:-:S03]  /*0d70*/  IADD3 R8, PT, PT, R8, 0x8, RZ ;  /* 0x0000000808087810 */ /* 0x000fc60007ffe0ff */
[----:B------:R-:W2:Y:S04]  /*0d80*/  LDS R27, [R21] ;  /* 0x00000000151b7984 */ /* 0x000ea80000000800 */
[----:B-1----:R-:W-:Y:S04]  /*0d90*/  LDS R25, [R21+0xc] ;  /* 0x00000c0015197984 */ /* 0x002fe80000000800 */
[----:B------:R-:W-:Y:S04]  /*0da0*/  LDS R23, [R21+0x10] ;  /* 0x0000100015177984 */ /* 0x000fe80000000800 */
[----:B----4-:R-:W-:Y:S04]  /*0db0*/  LDS R15, [R21+0x14] ;  /* 0x00001400150f7984 */ /* 0x010fe80000000800 */
[----:B------:R-:W-:Y:S01]  /*0dc0*/  LDS R11, [R21+0x18] ;  /* 0x00001800150b7984 */ /* 0x000fe20000000800 */
[----:B--2---:R-:W-:-:S03]  /*0dd0*/  IMAD.WIDE.U32 R12, R9, R27, R12 ;  /* 0x0000001b090c7225 */ /* 0x004fc600078e000c */
[----:B------:R-:W3:Y:S04]  /*0de0*/  LDS R9, [R21+0x4] ;  /* 0x0000040015097984 */ /* 0x000ee80000000800 */
[----:B------:R-:W5:Y:S01]  /*0df0*/  LDS R27, [R21+0x8] ;  /* 0x00000800151b7984 */ /* 0x000f620000000800 */
[----:B---3--:R-:W-:-:S03]  /*0e00*/  IMAD.WIDE.U32 R12, R16, R9, R12 ;  /* 0x00000009100c7225 */ /* 0x008fc600078e000c */
[----:B------:R-:W0:Y:S01]  /*0e10*/  LDS R9, [R21+0x1c] ;  /* 0x00001c0015097984 */ /* 0x000e220000000800 */
[----:B-----5:R-:W-:-:S04]  /*0e20*/  IMAD.WIDE.U32 R12, R26, R27, R12 ;  /* 0x0000001b1a0c7225 */ /* 0x020fc800078e000c */
[----:B------:R-:W-:-:S04]  /*0e30*/  IMAD.WIDE.U32 R12, R20, R25, R12 ;  /* 0x00000019140c7225 */ /* 0x000fc800078e000c */
[----:B------:R-:W-:-:S04]  /*0e40*/  IMAD.WIDE.U32 R12, R22, R23, R12 ;  /* 0x00000017160c7225 */ /* 0x000fc800078e000c */
[----:B------:R-:W-:-:S04]  /*0e50*/  IMAD.WIDE.U32 R12, R24, R15, R12 ;  /* 0x0000000f180c7225 */ /* 0x000fc800078e000c */
[----:B------:R-:W-:-:S04]  /*0e60*/  IMAD.WIDE.U32 R12, R14, R11, R12 ;  /* 0x0000000b0e0c7225 */ /* 0x000fc800078e000c */
[----:B0-----:R-:W-:-:S07]  /*0e70*/  IMAD.WIDE.U32 R12, R10, R9, R12 ;  /* 0x000000090a0c7225 */ /* 0x001fce00078e000c */
.L_x_9:
[----:B------:R-:W-:Y:S05]  /*0e80*/  @!P1 BRA `(.L_x_8) ;  /* 0x0000000000c09947 */ /* 0x000fea0003800000 */
[----:B------:R-:W-:Y:S01]  /*0e90*/  VIADD R9, R3, 0xffffffff ;  /* 0xffffffff03097836 */ /* 0x000fe20000000000 */
[----:B------:R-:W-:-:S04]  /*0ea0*/  ISETP.NE.AND P1, PT, R5, RZ, PT ;  /* 0x000000ff0500720c */ /* 0x000fc80003f25270 */
[----:B------:R-:W-:-:S13]  /*0eb0*/  ISETP.GE.U32.AND P0, PT, R9, 0x3, PT ;  /* 0x000000030900780c */ /* 0x000fda0003f06070 */
[----:B------:R-:W-:Y:S05]  /*0ec0*/  @!P0 BRA `(.L_x_10) ;  /* 0x00000000005c8947 */ /* 0x000fea0003800000 */
[----:B------:R-:W0:Y:S01]  /*0ed0*/  LDC.64 R10, c[0x0][0x380] ;  /* 0x0000e000ff0a7b82 */ /* 0x000e220000000a00 */
[----:B------:R-:W-:-:S05]  /*0ee0*/  IMAD R9, R17, UR5, R8 ;  /* 0x0000000511097c24 */ /* 0x000fca000f8e0208 */
[C---:B------:R-:W-:Y:S02]  /*0ef0*/  IADD3 R21, PT, PT, R9.reuse, 0x1, RZ ;  /* 0x0000000109157810 */ /* 0x040fe40007ffe0ff */
[C---:B------:R-:W-:Y:S01]  /*0f00*/  IADD3 R15, PT, PT, R9.reuse, 0x2, RZ ;  /* 0x00000002090f7810 */ /* 0x040fe20007ffe0ff */
[----:B0-----:R-:W-:-:S04]  /*0f10*/  IMAD.WIDE.U32 R22, R9, 0x4, R10 ;  /* 0x0000000409167825 */ /* 0x001fc800078e000a */
[--C-:B------:R-:W-:Y:S02]  /*0f20*/  IMAD.WIDE.U32 R20, R21, 0x4, R10.reuse ;  /* 0x0000000415147825 */ /* 0x100fe400078e000a */
[----:B------:R0:W2:Y:S01]  /*0f30*/  LDG.E.CONSTANT R23, desc[UR8][R22.64] ;  /* 0x0000000816177981 */ /* 0x0000a2000c1e9900 */
[----:B------:R-:W-:Y:S01]  /*0f40*/  IADD3 R9, PT, PT, R9, 0x3, RZ ;  /* 0x0000000309097810 */ /* 0x000fe20007ffe0ff */
[--C-:B------:R-:W-:Y:S02]  /*0f50*/  IMAD.WIDE.U32 R14, R15, 0x4, R10.reuse ;  /* 0x000000040f0e7825 */ /* 0x100fe400078e000a */
[----:B------:R-:W3:Y:S02]  /*0f60*/  LDG.E.CONSTANT R20, desc[UR8][R20.64] ;  /* 0x0000000814147981 */ /* 0x000ee4000c1e9900 */
[----:B------:R-:W-:Y:S02]  /*0f70*/  IMAD.WIDE.U32 R10, R9, 0x4, R10 ;  /* 0x00000004090a7825 */ /* 0x000fe400078e000a */
[----:B------:R-:W4:Y:S04]  /*0f80*/  LDG.E.CONSTANT R14, desc[UR8][R14.64] ;  /* 0x000000080e0e7981 */ /* 0x000f28000c1e9900 */
[----:B------:R-:W5:Y:S01]  /*0f90*/  LDG.E.CONSTANT R11, desc[UR8][R10.64] ;  /* 0x000000080a0b7981 */ /* 0x000f62000c1e9900 */
[C---:B------:R-:W-:Y:S01]  /*0fa0*/  IMAD R9, R8.reuse, 0x4, R6 ;  /* 0x0000000408097824 */ /* 0x040fe200078e0206 */
[----:B------:R-:W-:-:S04]  /*0fb0*/  IADD3 R8, PT, PT, R8, 0x4, RZ ;  /* 0x0000000408087810 */ /* 0x000fc80007ffe0ff */
[----:B------:R-:W2:Y:S04]  /*0fc0*/  LDS R16, [R9] ;  /* 0x0000000009107984 */ /* 0x000ea80000000800 */
[----:B------:R-:W3:Y:S04]  /*0fd0*/  LDS R25, [R9+0x4] ;  /* 0x0000040009197984 */ /* 0x000ee80000000800 */
[----:B------:R-:W4:Y:S04]  /*0fe0*/  LDS R27, [R9+0x8] ;  /* 0x00000800091b7984 */ /* 0x000f280000000800 */
[----:B0-----:R-:W5:Y:S01]  /*0ff0*/  LDS R22, [R9+0xc] ;  /* 0x00000c0009167984 */ /* 0x001f620000000800 */
[----:B--2---:R-:W-:-:S04]  /*1000*/  IMAD.WIDE.U32 R12, R23, R16, R12 ;  /* 0x00000010170c7225 */ /* 0x004fc800078e000c */
[----:B---3--:R-:W-:-:S04]  /*1010*/  IMAD.WIDE.U32 R12, R20, R25, R12 ;  /* 0x00000019140c7225 */ /* 0x008fc800078e000c */
[----:B----4-:R-:W-:-:S04]  /*1020*/  IMAD.WIDE.U32 R12, R14, R27, R12 ;  /* 0x0000001b0e0c7225 */ /* 0x010fc800078e000c */
[----:B-----5:R-:W-:-:S07]  /*1030*/  IMAD.WIDE.U32 R12, R11, R22, R12 ;  /* 0x000000160b0c7225 */ /* 0x020fce00078e000c */
.L_x_10:
[----:B------:R-:W-:Y:S05]  /*1040*/  @!P1 BRA `(.L_x_8) ;  /* 0x0000000000509947 */ /* 0x000fea0003800000 */
[----:B------:R-:W0:Y:S01]  /*1050*/  LDC.64 R10, c[0x0][0x380] ;  /* 0x0000e000ff0a7b82 */ /* 0x000e220000000a00 */
[----:B------:R-:W-:-:S04]  /*1060*/  IMAD R21, R17, UR5, R8 ;  /* 0x0000000511157c24 */ /* 0x000fc8000f8e0208 */
[----:B0-----:R-:W-:-:S06]  /*1070*/  IMAD.WIDE.U32 R14, R21, 0x4, R10 ;  /* 0x00000004150e7825 */ /* 0x001fcc00078e000a */
[----:B------:R-:W2:Y:S01]  /*1080*/  LDG.E.CONSTANT R15, desc[UR8][R14.64] ;  /* 0x000000080e0f7981 */ /* 0x000ea2000c1e9900 */
[----:B------:R-:W-:Y:S02]  /*1090*/  LEA R16, R8, R6, 0x2 ;  /* 0x0000000608107211 */ /* 0x000fe400078e10ff */
[----:B------:R-:W-:-:S03]  /*10a0*/  ISETP.NE.AND P0, PT, R5, 0x1, PT ;  /* 0x000000010500780c */ /* 0x000fc60003f05270 */
[----:B------:R-:W2:Y:S02]  /*10b0*/  LDS R8, [R16] ;  /* 0x0000000010087984 */ /* 0x000ea40000000800 */
[----:B--2---:R-:W-:-:S08]  /*10c0*/  IMAD.WIDE.U32 R12, R15, R8, R12 ;  /* 0x000000080f0c7225 */ /* 0x004fd000078e000c */
[----:B------:R-:W-:Y:S05]  /*10d0*/  @!P0 BRA `(.L_x_8) ;  /* 0x00000000002c8947 */ /* 0x000fea0003800000 */
[----:B------:R-:W-:Y:S01]  /*10e0*/  ISETP.NE.AND P0, PT, R5, 0x2, PT ;  /* 0x000000020500780c */ /* 0x000fe20003f05270 */
[----:B------:R-:W0:Y:S01]  /*10f0*/  LDS R14, [R16+0x4] ;  /* 0x00000400100e7984 */ /* 0x000e220000000800 */
[----:B------:R-:W-:-:S05]  /*1100*/  IADD3 R9, PT, PT, R21, 0x1, RZ ;  /* 0x0000000115097810 */ /* 0x000fca0007ffe0ff */
[----:B------:R-:W-:-:S06]  /*1110*/  IMAD.WIDE.U32 R8, R9, 0x4, R10 ;  /* 0x0000000409087825 */ /* 0x000fcc00078e000a */
[----:B------:R-:W-:Y:S01]  /*1120*/  @P0 VIADD R15, R21, 0x2 ;  /* 0x00000002150f0836 */ /* 0x000fe20000000000 */
[----:B------:R-:W0:Y:S03]  /*1130*/  LDG.E.CONSTANT R9, desc[UR8][R8.64] ;  /* 0x0000000808097981 */ /* 0x000e26000c1e9900 */
[----:B------:R-:W-:Y:S02]  /*1140*/  @P0 IMAD.WIDE.U32 R10, R15, 0x4, R10 ;  /* 0x000000040f0a0825 */ /* 0x000fe400078e000a */
[----:B------:R-:W1:Y:S04]  /*1150*/  @P0 LDS R15, [R16+0x8] ;  /* 0x00000800100f0984 */ /* 0x000e680000000800 */
[----:B------:R-:W1:Y:S01]  /*1160*/  @P0 LDG.E.CONSTANT R11, desc[UR8][R10.64] ;  /* 0x000000080a0b0981 */ /* 0x000e62000c1e9900 */
[----:B0-----:R-:W-:-:S04]  /*1170*/  IMAD.WIDE.U32 R12, R9, R14, R12 ;  /* 0x0000000e090c7225 */ /* 0x001fc800078e000c */
[----:B-1----:R-:W-:-:S07]  /*1180*/  @P0 IMAD.WIDE.U32 R12, R11, R15, R12 ;  /* 0x0000000f0b0c0225 */ /* 0x002fce00078e000c */
.L_x_8:
[----:B------:R-:W-:Y:S01]  /*1190*/  ISETP.NE.U32.AND P0, PT, R13, RZ, PT ;  /* 0x000000ff0d00720c */ /* 0x000fe20003f05070 */
[----:B------:R-:W-:-:S12]  /*11a0*/  BSSY.RECONVERGENT B0, `(.L_x_11) ;  /* 0x0000018000007945 */ /* 0x000fd80003800200 */
[----:B------:R-:W-:Y:S05]  /*11b0*/  @P0 BRA `(.L_x_12) ;  /* 0x0000000000500947 */ /* 0x000fea0003800000 */
[----:B------:R-:W0:Y:S01]  /*11c0*/  LDCU UR5, c[0x0][0x3a0] ;  /* 0x00007400ff0577ac */ /* 0x000e220008000800 */
[----:B------:R-:W-:Y:S01]  /*11d0*/  HFMA2 R8, -RZ, RZ, 0, 0 ;  /* 0x00000000ff087431 */ /* 0x000fe200000001ff */
[----:B0-----:R-:W0:Y:S01]  /*11e0*/  I2F.U32.RP R10, UR5 ;  /* 0x00000005000a7d06 */ /* 0x001e220008209000 */
[----:B------:R-:W-:-:S07]  /*11f0*/  ISETP.NE.U32.AND P1, PT, RZ, UR5, PT ;  /* 0x00000005ff007c0c */ /* 0x000fce000bf25070 */
        /* <DEDUP_REMOVED lines=16> */
.L_x_12:
[----:B------:R-:W-:-:S07]  /*1300*/  MOV R14, 0x1320 ;  /* 0x00001320000e7802 */ /* 0x000fce0000000f00 */
[----:B0-----:R-:W-:Y:S05]  /*1310*/  CALL.REL.NOINC `($__internal_2_$__cuda_sm20_rem_u64) ;  /* 0x0000001800c87944 */ /* 0x001fea0003c00000 */
.L_x_13:
[----:B------:R-:W-:Y:S05]  /*1320*/  BSYNC.RECONVERGENT B0 ;  /* 0x0000000000007941 */ /* 0x000fea0003800200 */
.L_x_11:
[----:B------:R-:W0:Y:S01]  /*1330*/  S2UR UR6, SR_CgaCtaId ;  /* 0x00000000000679c3 */ /* 0x000e220000008800 */
[----:B------:R-:W-:Y:S01]  /*1340*/  UMOV UR5, 0x400 ;  /* 0x0000040000057882 */ /* 0x000fe20000000000 */
[----:B------:R-:W-:Y:S02]  /*1350*/  IMAD R13, R0, UR4, R7 ;  /* 0x00000004000d7c24 */ /* 0x000fe4000f8e0207 */
[----:B------:R-:W-:-:S04]  /*1360*/  IMAD.MOV.U32 R16, RZ, RZ, RZ ;  /* 0x000000ffff107224 */ /* 0x000fc800078e00ff */
[----:B------:R-:W1:Y:S01]  /*1370*/  LDC.64 R8, c[0x0][0x398] ;  /* 0x0000e600ff087b82 */ /* 0x000e620000000a00 */
[----:B0-----:R-:W-:Y:S01]  /*1380*/  ULEA UR5, UR6, UR5, 0x18 ;  /* 0x0000000506057291 */ /* 0x001fe2000f8ec0ff */
[----:B------:R-:W0:Y:S05]  /*1390*/  LDCU UR6, c[0x0][0x3a4] ;  /* 0x00007480ff0677ac */ /* 0x000e2a0008000800 */
[----:B------:R-:W-:Y:S01]  /*13a0*/  LEA R10, R17, UR5, 0x2 ;  /* 0x00000005110a7c11 */ /* 0x000fe2000f8e10ff */
[----:B-1----:R-:W-:Y:S01]  /*13b0*/  IMAD.WIDE.U32 R8, R13, 0x4, R8 ;  /* 0x000000040d087825 */ /* 0x002fe200078e0008 */
[----:B------:R-:W-:-:S03]  /*13c0*/  CS2R R12, SRZ ;  /* 0x00000000000c7805 */ /* 0x000fc6000001ff00 */
[----:B------:R1:W-:Y:S04]  /*13d0*/  STS [R10], R11 ;  /* 0x0000000b0a007388 */ /* 0x0003e80000000800 */
[----:B------:R1:W-:Y:S01]  /*13e0*/  STG.E desc[UR8][R8.64], R11 ;  /* 0x0000000b08007986 */ /* 0x0003e2000c101908 */
[----:B0-----:R-:W-:Y:S01]  /*13f0*/  UISETP.GE.U32.AND UP0, UPT, UR6, 0x10, UPT ;  /* 0x000000100600788c */ /* 0x001fe2000bf06070 */
[----:B------:R-:W-:Y:S08]  /*1400*/  BAR.SYNC.DEFER_BLOCKING 0x0 ;  /* 0x0000000000007b1d */ /* 0x000ff00000010000 */
[----:B------:R-:W-:Y:S05]  /*1410*/  BRA.U !UP0, `(.L_x_14) ;  /* 0x0000000508b87547 */ /* 0x000fea000b800000 */
[----:B------:R-:W-:Y:S01]  /*1420*/  HFMA2 R16, -RZ, RZ, 0, 0 ;  /* 0x00000000ff107431 */ /* 0x000fe200000001ff */
[----:B------:R-:W-:-:S07]  /*1430*/  CS2R R12, SRZ ;  /* 0x00000000000c7805 */ /* 0x000fce000001ff00 */
.L_x_15:
[----:B------:R-:W0:Y:S01]  /*1440*/  LDC.64 R20, c[0x0][0x388] ;  /* 0x0000e200ff147b82 */ /* 0x000e220000000a00 */
[----:B------:R-:W-:-:S04]  /*1450*/  IMAD R23, R17, UR6, R16 ;  /* 0x0000000611177c24 */ /* 0x000fc8000f8e0210 */
[----:B0-----:R-:W-:-:S06]  /*1460*/  IMAD.WIDE.U32 R24, R23, 0x8, R20 ;  /* 0x0000000817187825 */ /* 0x001fcc00078e0014 */
[----:B------:R-:W2:Y:S01]  /*1470*/  LDG.E.64.CONSTANT R24, desc[UR8][R24.64] ;  /* 0x0000000818187981 */ /* 0x000ea2000c1e9b00 */
[----:B------:R-:W-:Y:S02]  /*1480*/  IADD3 R15, PT, PT, R23, 0x1, RZ ;  /* 0x00000001170f7810 */ /* 0x000fe40007ffe0ff */
[----:B------:R-:W-:-:S03]  /*1490*/  LEA R22, R16, UR5, 0x2 ;  /* 0x0000000510167c11 */ /* 0x000fc6000f8e10ff */
[----:B------:R-:W-:Y:S02]  /*14a0*/  IMAD.WIDE.U32 R14, R15, 0x8, R20 ;  /* 0x000000080f0e7825 */ /* 0x000fe400078e0014 */
[----:B-1----:R-:W2:Y:S04]  /*14b0*/  LDS.128 R8, [R22] ;  /* 0x0000000016087984 */ /* 0x002ea80000000c00 */
[----:B------:R-:W3:Y:S01]  /*14c0*/  LDG.E.64.CONSTANT R14, desc[UR8][R14.64] ;  /* 0x000000080e0e7981 */ /* 0x000ee2000c1e9b00 */
[----:B------:R-:W-:-:S05]  /*14d0*/  IADD3 R27, PT, PT, R23, 0x2, RZ ;  /* 0x00000002171b7810 */ /* 0x000fca0007ffe0ff */
[----:B------:R-:W-:-:S06]  /*14e0*/  IMAD.WIDE.U32 R26, R27, 0x8, R20 ;  /* 0x000000081b1a7825 */ /* 0x000fcc00078e0014 */
[----:B------:R-:W4:Y:S01]  /*14f0*/  LDG.E.64.CONSTANT R26, desc[UR8][R26.64] ;  /* 0x000000081a1a7981 */ /* 0x000f22000c1e9b00 */
[-C--:B--2---:R-:W-:Y:S01]  /*1500*/  IMAD R29, R25, R8.reuse, RZ ;  /* 0x00000008191d7224 */ /* 0x084fe200078e02ff */
[----:B------:R-:W-:Y:S01]  /*1510*/  IADD3 R25, PT, PT, R23, 0x3, RZ ;  /* 0x0000000317197810 */ /* 0x000fe20007ffe0ff */
[----:B------:R-:W-:-:S04]  /*1520*/  IMAD.WIDE.U32 R12, R24, R8, R12 ;  /* 0x00000008180c7225 */ /* 0x000fc800078e000c */
[----:B------:R-:W-:-:S06]  /*1530*/  IMAD.WIDE.U32 R24, R25, 0x8, R20 ;  /* 0x0000000819187825 */ /* 0x000fcc00078e0014 */
[----:B------:R-:W2:Y:S01]  /*1540*/  LDG.E.64.CONSTANT R24, desc[UR8][R24.64] ;  /* 0x0000000818187981 */ /* 0x000ea2000c1e9b00 */
[----:B------:R-:W-:Y:S02]  /*1550*/  IMAD.IADD R13, R13, 0x1, R29 ;  /* 0x000000010d0d7824 */ /* 0x000fe400078e021d */
[----:B---3--:R-:W-:-:S04]  /*1560*/  IMAD.WIDE.U32 R12, R9, R14, R12 ;  /* 0x0000000e090c7225 */ /* 0x008fc800078e000c */
[----:B------:R-:W-:Y:S01]  /*1570*/  IMAD R9, R15, R9, RZ ;  /* 0x000000090f097224 */ /* 0x000fe200078e02ff */
[----:B------:R-:W-:-:S05]  /*1580*/  IADD3 R15, PT, PT, R23, 0x4, RZ ;  /* 0x00000004170f7810 */ /* 0x000fca0007ffe0ff */
[----:B------:R-:W-:-:S06]  /*1590*/  IMAD.WIDE.U32 R14, R15, 0x8, R20 ;  /* 0x000000080f0e7825 */ /* 0x000fcc00078e0014 */
[----:B------:R-:W3:Y:S01]  /*15a0*/  LDG.E.64.CONSTANT R14, desc[UR8][R14.64] ;  /* 0x000000080e0e7981 */ /* 0x000ee2000c1e9b00 */
[----:B------:R-:W-:Y:S01]  /*15b0*/  IADD3 R13, PT, PT, R13, R9, RZ ;  /* 0x000000090d0d7210 */ /* 0x000fe20007ffe0ff */
[----:B------:R-:W-:Y:S02]  /*15c0*/  VIADD R29, R23, 0x5 ;  /* 0x00000005171d7836 */ /* 0x000fe40000000000 */
[----:B----4-:R-:W-:-:S04]  /*15d0*/  IMAD.WIDE.U32 R8, R10, R26, R12 ;  /* 0x0000001a0a087225 */ /* 0x010fc800078e000c */
[----:B------:R-:W-:Y:S02]  /*15e0*/  IMAD R13, R27, R10, RZ ;  /* 0x0000000a1b0d7224 */ /* 0x000fe400078e02ff */
[----:B------:R-:W-:-:S03]  /*15f0*/  IMAD.WIDE.U32 R26, R29, 0x8, R20 ;  /* 0x000000081d1a7825 */ /* 0x000fc600078e0014 */
[----:B------:R-:W-:-:S03]  /*1600*/  IADD3 R9, PT, PT, R9, R13, RZ ;  /* 0x0000000d09097210 */ /* 0x000fc60007ffe0ff */
[----:B------:R-:W4:Y:S01]  /*1610*/  LDG.E.64.CONSTANT R26, desc[UR8][R26.64] ;  /* 0x000000081a1a7981 */ /* 0x000f22000c1e9b00 */
[----:B--2---:R-:W-:-:S04]  /*1620*/  IMAD.WIDE.U32 R12, R11, R24, R8 ;  /* 0x000000180b0c7225 */ /* 0x004fc800078e0008 */
[----:B------:R-:W-:Y:S02]  /*1630*/  IMAD R25, R25, R11, RZ ;  /* 0x0000000b19197224 */ /* 0x000fe400078e02ff */
[----:B------:R-:W3:Y:S03]  /*1640*/  LDS.128 R8, [R22+0x10] ;  /* 0x0000100016087984 */ /* 0x000ee60000000c00 */
[----:B------:R-:W-:Y:S02]  /*1650*/  IADD3 R13, PT, PT, R13, R25, RZ ;  /* 0x000000190d0d7210 */ /* 0x000fe40007ffe0ff */
[----:B------:R-:W-:Y:S01]  /*1660*/  IADD3 R25, PT, PT, R23, 0x6, RZ ;  /* 0x0000000617197810 */ /* 0x000fe20007ffe0ff */
[----:B---3--:R-:W-:-:S04]  /*1670*/  IMAD.WIDE.U32 R12, R14, R8, R12 ;  /* 0x000000080e0c7225 */ /* 0x008fc800078e000c */
[----:B------:R-:W-:Y:S02]  /*1680*/  IMAD R29, R15, R8, RZ ;  /* 0x000000080f1d7224 */ /* 0x000fe400078e02ff */
[----:B------:R-:W-:Y:S01]  /*1690*/  IMAD.WIDE.U32 R14, R25, 0x8, R20 ;  /* 0x00000008190e7825 */ /* 0x000fe200078e0014 */
[----:B------:R-:W-:-:S05]  /*16a0*/  IADD3 R25, PT, PT, R23, 0x7, RZ ;  /* 0x0000000717197810 */ /* 0x000fca0007ffe0ff */
[----:B------:R-:W2:Y:S01]  /*16b0*/  LDG.E.64.CONSTANT R14, desc[UR8][R14.64] ;  /* 0x000000080e0e7981 */ /* 0x000ea2000c1e9b00 */
[----:B------:R-:W-:-:S06]  /*16c0*/  IMAD.WIDE.U32 R24, R25, 0x8, R20 ;  /* 0x0000000819187825 */ /* 0x000fcc00078e0014 */
[----:B------:R-:W3:Y:S01]  /*16d0*/  LDG.E.64.CONSTANT R24, desc[UR8][R24.64] ;  /* 0x0000000818187981 */ /* 0x000ee2000c1e9b00 */
[----:B------:R-:W-:Y:S02]  /*16e0*/  IMAD.IADD R13, R13, 0x1, R29 ;  /* 0x000000010d0d7824 */ /* 0x000fe400078e021d */
[----:B----4-:R-:W-:Y:S02]  /*16f0*/  IMAD R27, R27, R9, RZ ;  /* 0x000000091b1b7224 */ /* 0x010fe400078e02ff */
[----:B------:R-:W-:Y:S01]  /*1700*/  IMAD.WIDE.U32 R12, R9, R26, R12 ;  /* 0x0000001a090c7225 */ /* 0x000fe200078e000c */
[----:B------:R-:W-:-:S05]  /*1710*/  IADD3 R9, PT, PT, R23, 0x8, RZ ;  /* 0x0000000817097810 */ /* 0x000fca0007ffe0ff */
[----:B------:R-:W-:-:S06]  /*1720*/  IMAD.WIDE.U32 R8, R9, 0x8, R20 ;  /* 0x0000000809087825 */ /* 0x000fcc00078e0014 */
[----:B------:R-:W4:Y:S01]  /*1730*/  LDG.E.64.CONSTANT R8, desc[UR8][R8.64] ;  /* 0x0000000808087981 */ /* 0x000f22000c1e9b00 */
[----:B------:R-:W-:-:S03]  /*1740*/  IADD3 R13, PT, PT, R13, R27, RZ ;  /* 0x0000001b0d0d7210 */ /* 0x000fc60007ffe0ff */
[----:B--2---:R-:W-:-:S04]  /*1750*/  IMAD.WIDE.U32 R26, R10, R14, R12 ;  /* 0x0000000e0a1a7225 */ /* 0x004fc800078e000c */
[----:B------:R-:W-:-:S04]  /*1760*/  IMAD R15, R15, R10, RZ ;  /* 0x0000000a0f0f7224 */ /* 0x000fc800078e02ff */
[----:B------:R-:W-:Y:S02]  /*1770*/  IMAD.IADD R27, R27, 0x1, R15 ;  /* 0x000000011b1b7824 */ /* 0x000fe400078e020f */
[----:B---3--:R-:W-:Y:S01]  /*1780*/  IMAD R25, R25, R11, RZ ;  /* 0x0000000b19197224 */ /* 0x008fe200078e02ff */
[----:B------:R-:W4:Y:S01]  /*1790*/  LDS.128 R12, [R22+0x20] ;  /* 0x00002000160c7984 */ /* 0x000f220000000c00 */
[----:B------:R-:W-:Y:S01]  /*17a0*/  IMAD.WIDE.U32 R26, R11, R24, R26 ;  /* 0x000000180b1a7225 */ /* 0x000fe200078e001a */
[----:B------:R-:W-:-:S05]  /*17b0*/  IADD3 R11, PT, PT, R23, 0x9, RZ ;  /* 0x00000009170b7810 */ /* 0x000fca0007ffe0ff */
[----:B------:R-:W-:Y:S01]  /*17c0*/  IMAD.WIDE.U32 R10, R11, 0x8, R20 ;  /* 0x000000080b0a7825 */ /* 0x000fe200078e0014 */
[----:B------:R-:W-:Y:S02]  /*17d0*/  IADD3 R27, PT, PT, R27, R25, RZ ;  /* 0x000000191b1b7210 */ /* 0x000fe40007ffe0ff */
[----:B------:R-:W-:-:S03]  /*17e0*/  IADD3 R25, PT, PT, R23, 0xa, RZ ;  /* 0x0000000a17197810 */ /* 0x000fc60007ffe0ff */
[----:B------:R-:W2:Y:S02]  /*17f0*/  LDG.E.64.CONSTANT R10, desc[UR8][R10.64] ;  /* 0x000000080a0a7981 */ /* 0x000ea4000c1e9b00 */
[----:B------:R-:W-:-:S06]  /*1800*/  IMAD.WIDE.U32 R24, R25, 0x8, R20 ;  /* 0x0000000819187825 */ /* 0x000fcc00078e0014 */
[----:B------:R-:W3:Y:S01]  /*1810*/  LDG.E.64.CONSTANT R24, desc[UR8][R24.64] ;  /* 0x0000000818187981 */ /* 0x000ee2000c1e9b00 */
[----:B----4-:R-:W-:-:S04]  /*1820*/  IMAD.WIDE.U32 R26, R8, R12, R26 ;  /* 0x0000000c081a7225 */ /* 0x010fc800078e001a */
[----:B------:R-:W-:-:S05]  /*1830*/  IMAD R9, R9, R12, RZ ;  /* 0x0000000c09097224 */ /* 0x000fca00078e02ff */
[----:B------:R-:W-:Y:S01]  /*1840*/  IADD3 R27, PT, PT, R27, R9, RZ ;  /* 0x000000091b1b7210 */ /* 0x000fe20007ffe0ff */
[----:B------:R-:W-:-:S04]  /*1850*/  VIADD R9, R23, 0xb ;  /* 0x0000000b17097836 */ /* 0x000fc80000000000 */
[----:B------:R-:W-:-:S06]  /*1860*/  IMAD.WIDE.U32 R8, R9, 0x8, R20 ;  /* 0x0000000809087825 */ /* 0x000fcc00078e0014 */
[----:B------:R-:W4:Y:S01]  /*1870*/  LDG.E.64.CONSTANT R8, desc[UR8][R8.64] ;  /* 0x0000000808087981 */ /* 0x000f22000c1e9b00 */
[----:B------:R-:W-:-:S05]  /*1880*/  IADD3 R29, PT, PT, R23, 0xc, RZ ;  /* 0x0000000c171d7810 */ /* 0x000fca0007ffe0ff */
[----:B------:R-:W-:-:S04]  /*1890*/  IMAD.WIDE.U32 R28, R29, 0x8, R20 ;  /* 0x000000081d1c7825 */ /* 0x000fc800078e0014 */
[----:B--2---:R-:W-:-:S04]  /*18a0*/  IMAD.WIDE.U32 R26, R13, R10, R26 ;  /* 0x0000000a0d1a7225 */ /* 0x004fc800078e001a */
[----:B------:R-:W-:Y:S01]  /*18b0*/  IMAD R11, R11, R13, RZ ;  /* 0x0000000d0b0b7224 */ /* 0x000fe200078e02ff */
[----:B------:R-:W-:Y:S02]  /*18c0*/  MOV R10, R26 ;  /* 0x0000001a000a7202 */ /* 0x000fe40000000f00 */
[----:B------:R-:W-:Y:S02]  /*18d0*/  IADD3 R13, PT, PT, R23, 0xd, RZ ;  /* 0x0000000d170d7810 */ /* 0x000fe40007ffe0ff */
[----:B------:R-:W-:Y:S02]  /*18e0*/  IADD3 R11, PT, PT, R27, R11, RZ ;  /* 0x0000000b1b0b7210 */ /* 0x000fe40007ffe0ff */
[----:B------:R-:W2:Y:S01]  /*18f0*/  LDG.E.64.CONSTANT R26, desc[UR8][R28.64] ;  /* 0x000000081c1a7981 */ /* 0x000ea2000c1e9b00 */
[----:B---3--:R-:W-:-:S04]  /*1900*/  IMAD.WIDE.U32 R10, R14, R24, R10 ;  /* 0x000000180e0a7225 */ /* 0x008fc800078e000a */
[----:B------:R-:W-:Y:S02]  /*1910*/  IMAD R14, R25, R14, RZ ;  /* 0x0000000e190e7224 */ /* 0x000fe400078e02ff */
[----:B------:R-:W-:Y:S01]  /*1920*/  IMAD.WIDE.U32 R24, R13, 0x8, R20 ;  /* 0x000000080d187825 */ /* 0x000fe200078e0014 */
[----:B------:R-:W-:-:S05]  /*1930*/  IADD3 R13, PT, PT, R23, 0xe, RZ ;  /* 0x0000000e170d7810 */ /* 0x000fca0007ffe0ff */
[----:B------:R-:W3:Y:S01]  /*1940*/  LDG.E.64.CONSTANT R24, desc[UR8][R24.64] ;  /* 0x0000000818187981 */ /* 0x000ee2000c1e9b00 */
[----:B------:R-:W-:Y:S01]  /*1950*/  IMAD.WIDE.U32 R12, R13, 0x8, R20 ;  /* 0x000000080d0c7825 */ /* 0x000fe200078e0014 */
[----:B------:R-:W-:-:S05]  /*1960*/  IADD3 R23, PT, PT, R23, 0xf, RZ ;  /* 0x0000000f17177810 */ /* 0x000fca0007ffe0ff */
[----:B------:R-:W5:Y:S01]  /*1970*/  LDG.E.64.CONSTANT R12, desc[UR8][R12.64] ;  /* 0x000000080c0c7981 */ /* 0x000f62000c1e9b00 */
[----:B------:R-:W-:-:S06]  /*1980*/  IMAD.WIDE.U32 R20, R23, 0x8, R20 ;  /* 0x0000000817147825 */ /* 0x000fcc00078e0014 */
[----:B------:R-:W5:Y:S01]  /*1990*/  LDG.E.64.CONSTANT R20, desc[UR8][R20.64] ;  /* 0x0000000814147981 */ /* 0x000f62000c1e9b00 */
[----:B------:R-:W-:Y:S02]  /*19a0*/  IMAD.IADD R11, R11, 0x1, R14 ;  /* 0x000000010b0b7824 */ /* 0x000fe400078e020e */
[----:B----4-:R-:W-:-:S04]  /*19b0*/  IMAD.WIDE.U32 R10, R15, R8, R10 ;  /* 0x000000080f0a7225 */ /* 0x010fc800078e000a */
[----:B------:R-:W-:Y:S01]  /*19c0*/  IMAD R15, R9, R15, RZ ;  /* 0x0000000f090f7224 */ /* 0x000fe200078e02ff */
[----:B------:R-:W-:-:S04]  /*19d0*/  MOV R14, R10 ;  /* 0x0000000a000e7202 */ /* 0x000fc80000000f00 */
[----:B------:R-:W-:Y:S02]  /*19e0*/  IADD3 R15, PT, PT, R11, R15, RZ ;  /* 0x0000000f0b0f7210 */ /* 0x000fe40007ffe0ff */
[----:B------:R-:W2:Y:S01]  /*19f0*/  LDS.128 R8, [R22+0x30] ;  /* 0x0000300016087984 */ /* 0x000ea20000000c00 */
[----:B------:R-:W-:-:S04]  /*1a00*/  IADD3 R16, PT, PT, R16, 0x10, RZ ;  /* 0x0000001010107810 */ /* 0x000fc80007ffe0ff */
[----:B------:R-:W-:Y:S01]  /*1a10*/  ISETP.NE.AND P0, PT, R16, R4, PT ;  /* 0x000000041000720c */ /* 0x000fe20003f05270 */
[----:B--2---:R-:W-:-:S04]  /*1a20*/  IMAD.WIDE.U32 R14, R26, R8, R14 ;  /* 0x000000081a0e7225 */ /* 0x004fc800078e000e */
[----:B------:R-:W-:-:S04]  /*1a30*/  IMAD R27, R27, R8, RZ ;  /* 0x000000081b1b7224 */ /* 0x000fc800078e02ff */
[----:B------:R-:W-:Y:S02]  /*1a40*/  IMAD.IADD R15, R15, 0x1, R27 ;  /* 0x000000010f0f7824 */ /* 0x000fe400078e021b */
[----:B---3--:R-:W-:Y:S02]  /*1a50*/  IMAD R23, R25, R9, RZ ;  /* 0x0000000919177224 */ /* 0x008fe400078e02ff */
[----:B------:R-:W-:-:S05]  /*1a60*/  IMAD.WIDE.U32 R14, R9, R24, R14 ;  /* 0x00000018090e7225 */ /* 0x000fca00078e000e */
[----:B------:R-:W-:Y:S01]  /*1a70*/  IADD3 R15, PT, PT, R15, R23, RZ ;  /* 0x000000170f0f7210 */ /* 0x000fe20007ffe0ff */
[----:B-----5:R-:W-:Y:S02]  /*1a80*/  IMAD R9, R13, R10, RZ ;  /* 0x0000000a0d097224 */ /* 0x020fe400078e02ff */
[----:B------:R-:W-:-:S05]  /*1a90*/  IMAD.WIDE.U32 R12, R10, R12, R14 ;  /* 0x0000000c0a0c7225 */ /* 0x000fca00078e000e */
[----:B------:R-:W-:Y:S01]  /*1aa0*/  IADD3 R13, PT, PT, R13, R9, RZ ;  /* 0x000000090d0d7210 */ /* 0x000fe20007ffe0ff */
[----:B------:R-:W-:Y:S02]  /*1ab0*/  IMAD R9, R21, R11, RZ ;  /* 0x0000000b15097224 */ /* 0x000fe400078e02ff */
[----:B------:R-:W-:-:S05]  /*1ac0*/  IMAD.WIDE.U32 R12, R11, R20, R12 ;  /* 0x000000140b0c7225 */ /* 0x000fca00078e000c */
[----:B------:R-:W-:Y:S01]  /*1ad0*/  IADD3 R13, PT, PT, R13, R9, RZ ;  /* 0x000000090d0d7210 */ /* 0x000fe20007ffe0ff */
[----:B------:R-:W-:Y:S06]  /*1ae0*/  @P0 BRA `(.L_x_15) ;  /* 0xfffffff800540947 */ /* 0x000fec000383ffff */
[----:B------:R-:W-:-:S07]  /*1af0*/  IMAD.MOV.U32 R16, RZ, RZ, R4 ;  /* 0x000000ffff107224 */ /* 0x000fce00078e0004 */
.L_x_14:
[----:B------:R-:W-:-:S13]  /*1b00*/  ISETP.NE.AND P0, PT, R2, RZ, PT ;  /* 0x000000ff0200720c */ /* 0x000fda0003f05270 */
[----:B------:R-:W-:Y:S05]  /*1b10*/  @!P0 BRA `(.L_x_16) ;  /* 0x0000000400dc8947 */ /* 0x000fea0003800000 */
[----:B-1----:R-:W-:Y:S02]  /*1b20*/  IADD3 R8, PT, PT, R2, -0x1, RZ ;  /* 0xffffffff02087810 */ /* 0x002fe40007ffe0ff */
[----:B------:R-:W-:Y:S02]  /*1b30*/  ISETP.NE.AND P1, PT, R3, RZ, PT ;  /* 0x000000ff0300720c */ /* 0x000fe40003f25270 */
[----:B------:R-:W-:-:S13]  /*1b40*/  ISETP.GE.U32.AND P0, PT, R8, 0x7, PT ;  /* 0x000000070800780c */ /* 0x000fda0003f06070 */
[----:B------:R-:W-:Y:S05]  /*1b50*/  @!P0 BRA `(.L_x_17) ;  /* 0x0000000000e08947 */ /* 0x000fea0003800000 */
[----:B------:R-:W0:Y:S01]  /*1b60*/  LDC.64 R14, c[0x0][0x388] ;  /* 0x0000e200ff0e7b82 */ /* 0x000e220000000a00 */
[----:B------:R-:W-:-:S04]  /*1b70*/  IMAD R27, R17, UR6, R16 ;  /* 0x00000006111b7c24 */ /* 0x000fc8000f8e0210 */
[----:B0-----:R-:W-:-:S06]  /*1b80*/  IMAD.WIDE.U32 R22, R27, 0x8, R14 ;  /* 0x000000081b167825 */ /* 0x001fcc00078e000e */
[----:B------:R-:W2:Y:S01]  /*1b90*/  LDG.E.64.CONSTANT R22, desc[UR8][R22.64] ;  /* 0x0000000816167981 */ /* 0x000ea2000c1e9b00 */
[----:B------:R-:W-:Y:S02]  /*1ba0*/  LEA R26, R16, UR5, 0x2 ;  /* 0x00000005101a7c11 */ /* 0x000fe4000f8e10ff */
[----:B------:R-:W-:-:S03]  /*1bb0*/  IADD3 R21, PT, PT, R27, 0x1, RZ ;  /* 0x000000011b157810 */ /* 0x000fc60007ffe0ff */
[----:B------:R-:W2:Y:S02]  /*1bc0*/  LDS.128 R8, [R26] ;  /* 0x000000001a087984 */ /* 0x000ea40000000c00 */
[----:B------:R-:W-:Y:S01]  /*1bd0*/  IMAD.WIDE.U32 R20, R21, 0x8, R14 ;  /* 0x0000000815147825 */ /* 0x000fe200078e000e */
[----:B------:R-:W-:-:S05]  /*1be0*/  IADD3 R29, PT, PT, R27, 0x2, RZ ;  /* 0x000000021b1d7810 */ /* 0x000fca0007ffe0ff */
[----:B------:R-:W3:Y:S01]  /*1bf0*/  LDG.E.64.CONSTANT R20, desc[UR8][R20.64] ;  /* 0x0000000814147981 */ /* 0x000ee2000c1e9b00 */
[----:B--2---:R-:W-:-:S04]  /*1c00*/  IMAD.WIDE.U32 R24, R22, R8, R12 ;  /* 0x0000000816187225 */ /* 0x004fc800078e000c */
[----:B------:R-:W-:-:S04]  /*1c10*/  IMAD.WIDE.U32 R12, R29, 0x8, R14 ;  /* 0x000000081d0c7825 */ /* 0x000fc800078e000e */
[----:B------:R-:W-:Y:S02]  /*1c20*/  IMAD R8, R23, R8, RZ ;  /* 0x0000000817087224 */ /* 0x000fe400078e02ff */
[----:B------:R-:W2:Y:S01]  /*1c30*/  LDG.E.64.CONSTANT R12, desc[UR8][R12.64] ;  /* 0x000000080c0c7981 */ /* 0x000ea2000c1e9b00 */
[----:B------:R-:W-:Y:S02]  /*1c40*/  MOV R22, R24 ;  /* 0x0000001800167202 */ /* 0x000fe40000000f00 */
[----:B------:R-:W-:Y:S01]  /*1c50*/  IADD3 R23, PT, PT, R25, R8, RZ ;  /* 0x0000000819177210 */ /* 0x000fe20007ffe0ff */
[----:B------:R-:W-:-:S04]  /*1c60*/  VIADD R25, R27, 0x3 ;  /* 0x000000031b197836 */ /* 0x000fc80000000000 */
[----:B------:R-:W-:-:S06]  /*1c70*/  IMAD.WIDE.U32 R24, R25, 0x8, R14 ;  /* 0x0000000819187825 */ /* 0x000fcc00078e000e */
[----:B------:R-:W4:Y:S01]  /*1c80*/  LDG.E.64.CONSTANT R24, desc[UR8][R24.64] ;  /* 0x0000000818187981 */ /* 0x000f22000c1e9b00 */
[----:B------:R-:W-:Y:S01]  /*1c90*/  IADD3 R29, PT, PT, R27, 0x4, RZ ;  /* 0x000000041b1d7810 */ /* 0x000fe20007ffe0ff */
[----:B---3--:R-:W-:-:S04]  /*1ca0*/  IMAD.WIDE.U32 R22, R20, R9, R22 ;  /* 0x0000000914167225 */ /* 0x008fc800078e0016 */
[----:B------:R-:W-:Y:S01]  /*1cb0*/  IMAD R9, R21, R9, RZ ;  /* 0x0000000915097224 */ /* 0x000fe200078e02ff */
[----:B------:R-:W-:Y:S01]  /*1cc0*/  MOV R8, R22 ;  /* 0x0000001600087202 */ /* 0x000fe20000000f00 */
[----:B------:R-:W-:-:S03]  /*1cd0*/  IMAD.WIDE.U32 R28, R29, 0x8, R14 ;  /* 0x000000081d1c7825 */ /* 0x000fc600078e000e */
[----:B------:R-:W-:Y:S01]  /*1ce0*/  IADD3 R9, PT, PT, R23, R9, RZ ;  /* 0x0000000917097210 */ /* 0x000fe20007ffe0ff */
[----:B------:R-:W-:Y:S01]  /*1cf0*/  VIADD R21, R27, 0x5 ;  /* 0x000000051b157836 */ /* 0x000fe20000000000 */
[----:B------:R-:W3:Y:S03]  /*1d00*/  LDG.E.64.CONSTANT R22, desc[UR8][R28.64] ;  /* 0x000000081c167981 */ /* 0x000ee6000c1e9b00 */
[----:B------:R-:W-:-:S06]  /*1d10*/  IMAD.WIDE.U32 R20, R21, 0x8, R14 ;  /* 0x0000000815147825 */ /* 0x000fcc00078e000e */
[----:B------:R-:W5:Y:S01]  /*1d20*/  LDG.E.64.CONSTANT R20, desc[UR8][R20.64] ;  /* 0x0000000814147981 */ /* 0x000f62000c1e9b00 */
[----:B--2---:R-:W-:-:S04]  /*1d30*/  IMAD.WIDE.U32 R8, R12, R10, R8 ;  /* 0x0000000a0c087225 */ /* 0x004fc800078e0008 */
[----:B------:R-:W-:-:S05]  /*1d40*/  IMAD R13, R13, R10, RZ ;  /* 0x0000000a0d0d7224 */ /* 0x000fca00078e02ff */
[----:B------:R-:W-:Y:S02]  /*1d50*/  IADD3 R9, PT, PT, R9, R13, RZ ;  /* 0x0000000d09097210 */ /* 0x000fe40007ffe0ff */
[----:B------:R-:W-:-:S05]  /*1d60*/  IADD3 R13, PT, PT, R27, 0x6, RZ ;  /* 0x000000061b0d7810 */ /* 0x000fca0007ffe0ff */
[----:B------:R-:W-:Y:S01]  /*1d70*/  IMAD.WIDE.U32 R12, R13, 0x8, R14 ;  /* 0x000000080d0c7825 */ /* 0x000fe200078e000e */
[----:B------:R-:W-:-:S05]  /*1d80*/  IADD3 R27, PT, PT, R27, 0x7, RZ ;  /* 0x000000071b1b7810 */ /* 0x000fca0007ffe0ff */
[----:B------:R-:W2:Y:S01]  /*1d90*/  LDG.E.64.CONSTANT R12, desc[UR8][R12.64] ;  /* 0x000000080c0c7981 */ /* 0x000ea2000c1e9b00 */
[----:B------:R-:W-:-:S06]  /*1da0*/  IMAD.WIDE.U32 R14, R27, 0x8, R14 ;  /* 0x000000081b0e7825 */ /* 0x000fcc00078e000e */
[----:B------:R-:W2:Y:S01]  /*1db0*/  LDG.E.64.CONSTANT R14, desc[UR8][R14.64] ;  /* 0x000000080e0e7981 */ /* 0x000ea2000c1e9b00 */
[----:B----4-:R-:W-:-:S04]  /*1dc0*/  IMAD.WIDE.U32 R8, R24, R11, R8 ;  /* 0x0000000b18087225 */ /* 0x010fc800078e0008 */
[----:B------:R-:W-:Y:S02]  /*1dd0*/  IMAD R25, R25, R11, RZ ;  /* 0x0000000b19197224 */ /* 0x000fe400078e02ff */
[----:B------:R-:W-:-:S03]  /*1de0*/  IMAD.MOV.U32 R24, RZ, RZ, R8 ;  /* 0x000000ffff187224 */ /* 0x000fc600078e0008 */
[----:B------:R-:W-:Y:S02]  /*1df0*/  IADD3 R25, PT, PT, R9, R25, RZ ;  /* 0x0000001909197210 */ /* 0x000fe40007ffe0ff */
[----:B------:R-:W3:Y:S01]  /*1e00*/  LDS.128 R8, [R26+0x10] ;  /* 0x000010001a087984 */ /* 0x000ee20000000c00 */
[----:B------:R-:W-:Y:S01]  /*1e10*/  IADD3 R16, PT, PT, R16, 0x8, RZ ;  /* 0x0000000810107810 */ /* 0x000fe20007ffe0ff */
[----:B---3--:R-:W-:-:S04]  /*1e20*/  IMAD.WIDE.U32 R24, R22, R8, R24 ;  /* 0x0000000816187225 */ /* 0x008fc800078e0018 */
[----:B------:R-:W-:-:S05]  /*1e30*/  IMAD R23, R23, R8, RZ ;  /* 0x0000000817177224 */ /* 0x000fca00078e02ff */
[----:B------:R-:W-:Y:S01]  /*1e40*/  IADD3 R25, PT, PT, R25, R23, RZ ;  /* 0x0000001719197210 */ /* 0x000fe20007ffe0ff */
[-C--:B-----5:R-:W-:Y:S02]  /*1e50*/  IMAD R23, R21, R9.reuse, RZ ;  /* 0x0000000915177224 */ /* 0x0a0fe400078e02ff */
[----:B------:R-:W-:-:S05]  /*1e60*/  IMAD.WIDE.U32 R20, R20, R9, R24 ;  /* 0x0000000914147225 */ /* 0x000fca00078e0018 */
[----:B------:R-:W-:Y:S01]  /*1e70*/  IADD3 R21, PT, PT, R21, R23, RZ ;  /* 0x0000001715157210 */ /* 0x000fe20007ffe0ff */
[-C--:B--2---:R-:W-:Y:S02]  /*1e80*/  IMAD R9, R13, R10.reuse, RZ ;  /* 0x0000000a0d097224 */ /* 0x084fe400078e02ff */
[----:B------:R-:W-:-:S05]  /*1e90*/  IMAD.WIDE.U32 R12, R12, R10, R20 ;  /* 0x0000000a0c0c7225 */ /* 0x000fca00078e0014 */
[----:B------:R-:W-:Y:S01]  /*1ea0*/  IADD3 R13, PT, PT, R13, R9, RZ ;  /* 0x000000090d0d7210 */ /* 0x000fe20007ffe0ff */
[-C--:B------:R-:W-:Y:S02]  /*1eb0*/  IMAD R9, R15, R11.reuse, RZ ;  /* 0x0000000b0f097224 */ /* 0x080fe400078e02ff */
[----:B------:R-:W-:-:S04]  /*1ec0*/  IMAD.WIDE.U32 R12, R14, R11, R12 ;  /* 0x0000000b0e0c7225 */ /* 0x000fc800078e000c */
[----:B------:R-:W-:-:S07]  /*1ed0*/  IMAD.IADD R13, R13, 0x1, R9 ;  /* 0x000000010d0d7824 */ /* 0x000fce00078e0209 */
.L_x_17:
[----:B------:R-:W-:Y:S05]  /*1ee0*/  @!P1 BRA `(.L_x_16) ;  /* 0x0000000000e89947 */ /* 0x000fea0003800000 */
[----:B------:R-:W-:Y:S02]  /*1ef0*/  IADD3 R8, PT, PT, R3, -0x1, RZ ;  /* 0xffffffff03087810 */ /* 0x000fe40007ffe0ff */
[----:B------:R-:W-:Y:S02]  /*1f00*/  ISETP.NE.AND P1, PT, R5, RZ, PT ;  /* 0x000000ff0500720c */ /* 0x000fe40003f25270 */
        /* <DEDUP_REMOVED lines=8> */
[----:B------:R-:W2:Y:S04]  /*1f90*/  LDG.E.64.CONSTANT R24, desc[UR8][R24.64] ;  /* 0x0000000818187981 */ /* 0x000ea8000c1e9b00 */
[----:B------:R-:W3:Y:S01]  /*1fa0*/  LDG.E.64.CONSTANT R22, desc[UR8][R22.64] ;  /* 0x0000000816167981 */ /* 0x000ee2000c1e9b00 */
[----:B------:R-:W-:Y:S01]  /*1fb0*/  IMAD.WIDE.U32 R20, R21, 0x8, R14 ;  /* 0x0000000815147825 */ /* 0x000fe200078e000e */
[----:B------:R-:W-:-:S05]  /*1fc0*/  IADD3 R9, PT, PT, R9, 0x3, RZ ;  /* 0x0000000309097810 */ /* 0x000fca0007ffe0ff */
[----:B------:R-:W4:Y:S01]  /*1fd0*/  LDG.E.64.CONSTANT R20, desc[UR8][R20.64] ;  /* 0x0000000814147981 */ /* 0x000f22000c1e9b00 */
[----:B------:R-:W-:-:S06]  /*1fe0*/  IMAD.WIDE.U32 R14, R9, 0x8, R14 ;  /* 0x00000008090e7825 */ /* 0x000fcc00078e000e */
[----:B------:R-:W5:Y:S01]  /*1ff0*/  LDG.E.64.CONSTANT R14, desc[UR8][R14.64] ;  /* 0x000000080e0e7981 */ /* 0x000f62000c1e9b00 */
[C---:B------:R-:W-:Y:S02]  /*2000*/  LEA R8, R16.reuse, UR5, 0x2 ;  /* 0x0000000510087c11 */ /* 0x040fe4000f8e10ff */
[----:B------:R-:W-:-:S04]  /*2010*/  IADD3 R16, PT, PT, R16, 0x4, RZ ;  /* 0x0000000410107810 */ /* 0x000fc80007ffe0ff */
[----:B------:R-:W2:Y:S02]  /*2020*/  LDS.128 R8, [R8] ;  /* 0x0000000008087984 */ /* 0x000ea40000000c00 */
[----:B--2---:R-:W-:-:S04]  /*2030*/  IMAD.WIDE.U32 R12, R24, R8, R12 ;  /* 0x00000008180c7225 */ /* 0x004fc800078e000c */
[----:B------:R-:W-:Y:S02]  /*2040*/  IMAD R25, R25, R8, RZ ;  /* 0x0000000819197224 */ /* 0x000fe400078e02ff */
[-C--:B---3--:R-:W-:Y:S02]  /*2050*/  IMAD R23, R23, R9.reuse, RZ ;  /* 0x0000000917177224 */ /* 0x088fe400078e02ff */
[----:B------:R-:W-:Y:S02]  /*2060*/  IMAD.IADD R13, R13, 0x1, R25 ;  /* 0x000000010d0d7824 */ /* 0x000fe400078e0219 */
[----:B------:R-:W-:-:S04]  /*2070*/  IMAD.WIDE.U32 R12, R22, R9, R12 ;  /* 0x00000009160c7225 */ /* 0x000fc800078e000c */
[----:B----4-:R-:W-:Y:S01]  /*2080*/  IMAD R9, R21, R10, RZ ;  /* 0x0000000a15097224 */ /* 0x010fe200078e02ff */
[----:B------:R-:W-:-:S03]  /*2090*/  IADD3 R13, PT, PT, R13, R23, RZ ;  /* 0x000000170d0d7210 */ /* 0x000fc60007ffe0ff */
[----:B------:R-:W-:-:S05]  /*20a0*/  IMAD.WIDE.U32 R12, R20, R10, R12 ;  /* 0x0000000a140c7225 */ /* 0x000fca00078e000c */
[----:B------:R-:W-:Y:S01]  /*20b0*/  IADD3 R13, PT, PT, R13, R9, RZ ;  /* 0x000000090d0d7210 */ /* 0x000fe20007ffe0ff */
[-C--:B-----5:R-:W-:Y:S02]  /*20c0*/  IMAD R9, R15, R11.reuse, RZ ;  /* 0x0000000b0f097224 */ /* 0x0a0fe400078e02ff */
[----:B------:R-:W-:-:S05]  /*20d0*/  IMAD.WIDE.U32 R12, R14, R11, R12 ;  /* 0x0000000b0e0c7225 */ /* 0x000fca00078e000c */
[----:B------:R-:W-:-:S07]  /*20e0*/  IADD3 R13, PT, PT, R13, R9, RZ ;  /* 0x000000090d0d7210 */ /* 0x000fce0007ffe0ff */
.L_x_18:
[----:B------:R-:W-:Y:S05]  /*20f0*/  @!P1 BRA `(.L_x_16) ;  /* 0x0000000000649947 */ /* 0x000fea0003800000 */
[----:B------:R-:W0:Y:S01]  /*2100*/  LDC.64 R14, c[0x0][0x388] ;  /* 0x0000e200ff0e7b82 */ /* 0x000e220000000a00 */
[----:B------:R-:W-:-:S04]  /*2110*/  IMAD R23, R17, UR6, R16 ;  /* 0x0000000611177c24 */ /* 0x000fc8000f8e0210 */
[----:B0-----:R-:W-:-:S06]  /*2120*/  IMAD.WIDE.U32 R20, R23, 0x8, R14 ;  /* 0x0000000817147825 */ /* 0x001fcc00078e000e */
[----:B------:R-:W2:Y:S01]  /*2130*/  LDG.E.64.CONSTANT R20, desc[UR8][R20.64] ;  /* 0x0000000814147981 */ /* 0x000ea2000c1e9b00 */
[----:B------:R-:W-:Y:S02]  /*2140*/  LEA R8, R16, UR5, 0x2 ;  /* 0x0000000510087c11 */ /* 0x000fe4000f8e10ff */
[----:B------:R-:W-:-:S04]  /*2150*/  ISETP.NE.AND P0, PT, R5, 0x1, PT ;  /* 0x000000010500780c */ /* 0x000fc80003f05270 */
[----:B------:R-:W2:Y:S02]  /*2160*/  LDS.128 R8, [R8] ;  /* 0x0000000008087984 */ /* 0x000ea40000000c00 */
[----:B--2---:R-:W-:-:S04]  /*2170*/  IMAD.WIDE.U32 R12, R20, R8, R12 ;  /* 0x00000008140c7225 */ /* 0x004fc800078e000c */
[----:B------:R-:W-:-:S04]  /*2180*/  IMAD R11, R21, R8, RZ ;  /* 0x00000008150b7224 */ /* 0x000fc800078e02ff */
[----:B------:R-:W-:Y:S01]  /*2190*/  IMAD.IADD R13, R13, 0x1, R11 ;  /* 0x000000010d0d7824 */ /* 0x000fe200078e020b */
[----:B------:R-:W-:Y:S06]  /*21a0*/  @!P0 BRA `(.L_x_16) ;  /* 0x0000000000388947 */ /* 0x000fec0003800000 */
[----:B------:R-:W-:Y:S02]  /*21b0*/  ISETP.NE.AND P0, PT, R5, 0x2, PT ;  /* 0x000000020500780c */ /* 0x000fe40003f05270 */
[----:B------:R-:W-:-:S05]  /*21c0*/  IADD3 R17, PT, PT, R23, 0x1, RZ ;  /* 0x0000000117117810 */ /* 0x000fca0007ffe0ff */
[----:B------:R-:W-:-:S06]  /*21d0*/  IMAD.WIDE.U32 R16, R17, 0x8, R14 ;  /* 0x0000000811107825 */ /* 0x000fcc00078e000e */
[----:B------:R-:W-:Y:S01]  /*21e0*/  @P0 IADD3 R23, PT, PT, R23, 0x2, RZ ;  /* 0x0000000217170810 */ /* 0x000fe20007ffe0ff */
[----:B------:R-:W2:Y:S04]  /*21f0*/  LDG.E.64.CONSTANT R16, desc[UR8][R16.64] ;  /* 0x0000000810107981 */ /* 0x000ea8000c1e9b00 */
[----:B------:R-:W-:-:S06]  /*2200*/  @P0 IMAD.WIDE.U32 R14, R23, 0x8, R14 ;  /* 0x00000008170e0825 */ /* 0x000fcc00078e000e */
[----:B------:R-:W3:Y:S01]  /*2210*/  @P0 LDG.E.64.CONSTANT R14, desc[UR8][R14.64] ;  /* 0x000000080e0e0981 */ /* 0x000ee2000c1e9b00 */
[----:B--2---:R-:W-:-:S04]  /*2220*/  IMAD.WIDE.U32 R12, R16, R9, R12 ;  /* 0x00000009100c7225 */ /* 0x004fc800078e000c */
[----:B------:R-:W-:-:S05]  /*2230*/  IMAD R9, R17, R9, RZ ;  /* 0x0000000911097224 */ /* 0x000fca00078e02ff */
[----:B------:R-:W-:Y:S01]  /*2240*/  IADD3 R13, PT, PT, R13, R9, RZ ;  /* 0x000000090d0d7210 */ /* 0x000fe20007ffe0ff */
[-C--:B---3--:R-:W-:Y:S02]  /*2250*/  @P0 IMAD R9, R15, R10.reuse, RZ ;  /* 0x0000000a0f090224 */ /* 0x088fe400078e02ff */
[----:B------:R-:W-:-:S04]  /*2260*/  @P0 IMAD.WIDE.U32 R10, R14, R10, R12 ;  /* 0x0000000a0e0a0225 */ /* 0x000fc800078e000c */
[----:B------:R-:W-:Y:S01]  /*2270*/  @P0 IMAD.MOV.U32 R12, RZ, RZ, R10 ;  /* 0x000000ffff0c0224 */ /* 0x000fe200078e000a */
[----:B------:R-:W-:-:S07]  /*2280*/  @P0 IADD3 R13, PT, PT, R11, R9, RZ ;  /* 0x000000090b0d0210 */ /* 0x000fce0007ffe0ff */
.L_x_16:
[----:B------:R-:W-:Y:S01]  /*2290*/  IADD3 R12, P0, PT, R18, -R12, RZ ;  /* 0x8000000c120c7210 */ /* 0x000fe20007f1e0ff */
[----:B------:R-:W-:Y:S03]  /*22a0*/  BSSY.RECONVERGENT B0, `(.L_x_19) ;  /* 0x000001b000007945 */ /* 0x000fe60003800200 */
[----:B------:R-:W-:-:S04]  /*22b0*/  IADD3.X R13, PT, PT, R19, ~R13, RZ, P0, !PT ;  /* 0x8000000d130d7210 */ /* 0x000fc800007fe4ff */
[----:B------:R-:W-:-:S13]  /*22c0*/  ISETP.NE.U32.AND P0, PT, R13, RZ, PT ;  /* 0x000000ff0d00720c */ /* 0x000fda0003f05070 */
[----:B------:R-:W-:Y:S05]  /*22d0*/  @P0 BRA `(.L_x_20) ;  /* 0x0000000000540947 */ /* 0x000fea0003800000 */
[----:B------:R-:W1:Y:S01]  /*22e0*/  LDCU UR5, c[0x0][0x3a0] ;  /* 0x00007400ff0577ac */ /* 0x000e620008000800 */
[----:B------:R-:W-:Y:S01]  /*22f0*/  MOV R19, RZ ;  /* 0x000000ff00137202 */ /* 0x000fe20000000f00 */
[----:B-1----:R-:W0:Y:S01]  /*2300*/  I2F.U32.RP R10, UR5 ;  /* 0x00000005000a7d06 */ /* 0x002e220008209000 */
[----:B------:R-:W-:-:S07]  /*2310*/  ISETP.NE.U32.AND P2, PT, RZ, UR5, PT ;  /* 0x00000005ff007c0c */ /* 0x000fce000bf45070 */
[----:B0-----:R-:W0:Y:S02]  /*2320*/  MUFU.RCP R10, R10 ;  /* 0x0000000a000a7308 */ /* 0x001e240000001000 */
[----:B0-----:R-:W-:-:S06]  /*2330*/  IADD3 R8, PT, PT, R10, 0xffffffe, RZ ;  /* 0x0ffffffe0a087810 */ /* 0x001fcc0007ffe0ff */
[----:B------:R0:W1:Y:S02]  /*2340*/  F2I.FTZ.U32.TRUNC.NTZ R9, R8 ;  /* 0x0000000800097305 */ /* 0x000064000021f000 */
[----:B0-----:R-:W-:Y:S01]  /*2350*/  HFMA2 R8, -RZ, RZ, 0, 0 ;  /* 0x00000000ff087431 */ /* 0x001fe200000001ff */
[----:B-1----:R-:W-:-:S05]  /*2360*/  IADD3 R11, PT, PT, RZ, -R9, RZ ;  /* 0x80000009ff0b7210 */ /* 0x002fca0007ffe0ff */
[----:B------:R-:W-:-:S04]  /*2370*/  IMAD R11, R11, UR5, RZ ;  /* 0x000000050b0b7c24 */ /* 0x000fc8000f8e02ff */
[----:B------:R-:W-:-:S06]  /*2380*/  IMAD.HI.U32 R11, R9, R11, R8 ;  /* 0x0000000b090b7227 */ /* 0x000fcc00078e0008 */
[----:B------:R-:W-:-:S04]  /*2390*/  IMAD.HI.U32 R18, R11, R12, RZ ;  /* 0x0000000c0b127227 */ /* 0x000fc800078e00ff */
[----:B------:R-:W-:-:S04]  /*23a0*/  IMAD.MOV R9, RZ, RZ, -R18 ;  /* 0x000000ffff097224 */ /* 0x000fc800078e0a12 */
[----:B------:R-:W-:-:S05]  /*23b0*/  IMAD R12, R9, UR5, R12 ;  /* 0x00000005090c7c24 */ /* 0x000fca000f8e020c */
[----:B------:R-:W-:-:S13]  /*23c0*/  ISETP.GE.U32.AND P0, PT, R12, UR5, PT ;  /* 0x000000050c007c0c */ /* 0x000fda000bf06070 */
[----:B------:R-:W-:Y:S02]  /*23d0*/  @P0 IADD3 R12, PT, PT, R12, -UR5, RZ ;  /* 0x800000050c0c0c10 */ /* 0x000fe4000fffe0ff */
[----:B------:R-:W-:Y:S02]  /*23e0*/  @P0 IADD3 R18, PT, PT, R18, 0x1, RZ ;  /* 0x0000000112120810 */ /* 0x000fe40007ffe0ff */
[----:B------:R-:W-:-:S13]  /*23f0*/  ISETP.GE.U32.AND P1, PT, R12, UR5, PT ;  /* 0x000000050c007c0c */ /* 0x000fda000bf26070 */
[----:B------:R-:W-:Y:S02]  /*2400*/  @P1 IADD3 R18, PT, PT, R18, 0x1, RZ ;  /* 0x0000000112121810 */ /* 0x000fe40007ffe0ff */
[----:B------:R-:W-:Y:S01]  /*2410*/  @!P2 LOP3.LUT R18, RZ, UR5, RZ, 0x33, !PT ;  /* 0x00000005ff12ac12 */ /* 0x000fe2000f8e33ff */
[----:B------:R-:W-:Y:S06]  /*2420*/  BRA `(.L_x_21) ;  /* 0x0000000000087947 */ /* 0x000fec0003800000 */
.L_x_20:
[----:B-1----:R-:W-:-:S07]  /*2430*/  MOV R10, 0x2450 ;  /* 0x00002450000a7802 */ /* 0x002fce0000000f00 */
[----:B------:R-:W-:Y:S05]  /*2440*/  CALL.REL.NOINC `($__internal_0_$__cuda_sm20_div_s64) ;  /* 0x00000000001c7944 */ /* 0x000fea0003c00000 */
.L_x_21:
[----:B------:R-:W-:Y:S05]  /*2450*/  BSYNC.RECONVERGENT B0 ;  /* 0x0000000000007941 */ /* 0x000fea0003800200 */
.L_x_19:
[----:B------:R-:W0:Y:S01]  /*2460*/  LDCU UR5, c[0x0][0x3ac] ;  /* 0x00007580ff0577ac */ /* 0x000e220008000800 */
[----:B------:R-:W-:-:S04]  /*2470*/  UIADD3 UR4, UPT, UPT, UR4, 0x1, URZ ;  /* 0x0000000104047890 */ /* 0x000fc8000fffe0ff */
[----:B0-----:R-:W-:Y:S01]  /*2480*/  UISETP.NE.AND UP0, UPT, UR4, UR5, UPT ;  /* 0x000000050400728c */ /* 0x001fe2000bf05270 */
[----:B------:R-:W-:Y:S08]  /*2490*/  BAR.SYNC.DEFER_BLOCKING 0x0 ;  /* 0x0000000000007b1d */ /* 0x000ff00000010000 */
[----:B------:R-:W-:Y:S05]  /*24a0*/  BRA.U UP0, `(.L_x_22) ;  /* 0xffffffdd003c7547 */ /* 0x000fea000b83ffff */
[----:B------:R-:W-:Y:S05]  /*24b0*/  EXIT ;  /* 0x000000000000794d */ /* 0x000fea0003800000 */
        .weak           $__internal_0_$__cuda_sm20_div_s64
        .type           $__internal_0_$__cuda_sm20_div_s64,@function
        .size           $__internal_0_$__cuda_sm20_div_s64,($__internal_1_$__cuda_sm20_rem_s64 - $__internal_0_$__cuda_sm20_div_s64)
$__internal_0_$__cuda_sm20_div_s64:
[----:B------:R-:W0:Y:S01]  /*24c0*/  LDCU UR6, c[0x0][0x3a0] ;  /* 0x00007400ff0677ac */ /* 0x000e220008000800 */
[----:B------:R-:W-:Y:S02]  /*24d0*/  UMOV UR7, URZ ;  /* 0x000000ff00077c82 */ /* 0x000fe40008000000 */
[----:B0-----:R-:W0:Y:S08]  /*24e0*/  I2F.U64.RP R11, UR6 ;  /* 0x00000006000b7d12 */ /* 0x001e300008309000 */
[----:B0-----:R-:W0:Y:S02]  /*24f0*/  MUFU.RCP R11, R11 ;  /* 0x0000000b000b7308 */ /* 0x001e240000001000 */
[----:B0-----:R-:W-:-:S06]  /*2500*/  VIADD R8, R11, 0x1ffffffe ;  /* 0x1ffffffe0b087836 */ /* 0x001fcc0000000000 */
[----:B------:R-:W0:Y:S02]  /*2510*/  F2I.U64.TRUNC R8, R8 ;  /* 0x0000000800087311 */ /* 0x000e24000020d800 */
[----:B0-----:R-:W-:-:S04]  /*2520*/  IMAD.WIDE.U32 R14, R8, UR6, RZ ;  /* 0x00000006080e7c25 */ /* 0x001fc8000f8e00ff */
[----:B------:R-:W-:Y:S01]  /*2530*/  IMAD R15, R9, UR6, R15 ;  /* 0x00000006090f7c24 */ /* 0x000fe2000f8e020f */
[----:B------:R-:W-:-:S04]  /*2540*/  IADD3 R17, P0, PT, RZ, -R14, RZ ;  /* 0x8000000eff117210 */ /* 0x000fc80007f1e0ff */
[----:B------:R-:W-:Y:S01]  /*2550*/  IADD3.X R19, PT, PT, RZ, ~R15, RZ, P0, !PT ;  /* 0x8000000fff137210 */ /* 0x000fe200007fe4ff */
[----:B------:R-:W-:Y:S01]  /*2560*/  IMAD.HI.U32 R14, R8, R17, RZ ;  /* 0x00000011080e7227 */ /* 0x000fe200078e00ff */
[----:B------:R-:W-:-:S03]  /*2570*/  MOV R15, R8 ;  /* 0x00000008000f7202 */ /* 0x000fc60000000f00 */
[-C--:B------:R-:W-:Y:S02]  /*2580*/  IMAD R21, R9, R19.reuse, RZ ;  /* 0x0000001309157224 */ /* 0x080fe400078e02ff */
[----:B------:R-:W-:-:S04]  /*2590*/  IMAD.WIDE.U32 R14, P0, R8, R19, R14 ;  /* 0x00000013080e7225 */ /* 0x000fc8000780000e */
[----:B------:R-:W-:-:S04]  /*25a0*/  IMAD.HI.U32 R11, R9, R19, RZ ;  /* 0x00000013090b7227 */ /* 0x000fc800078e00ff */
[----:B------:R-:W-:Y:S01]  /*25b0*/  IMAD.HI.U32 R14, P1, R9, R17, R14 ;  /* 0x00000011090e7227 */ /* 0x000fe2000782000e */
[----:B------:R-:W-:-:S04]  /*25c0*/  IADD3.X R11, PT, PT, R11, R9, RZ, P0, !PT ;  /* 0x000000090b0b7210 */ /* 0x000fc800007fe4ff */
[----:B------:R-:W-:-:S04]  /*25d0*/  IADD3 R15, P2, PT, R21, R14, RZ ;  /* 0x0000000e150f7210 */ /* 0x000fc80007f5e0ff */
[----:B------:R-:W-:Y:S01]  /*25e0*/  IADD3.X R11, PT, PT, RZ, RZ, R11, P2, P1 ;  /* 0x000000ffff0b7210 */ /* 0x000fe200017e240b */
[----:B------:R-:W-:Y:S01]  /*25f0*/  IMAD.WIDE.U32 R8, R15, UR6, RZ ;  /* 0x000000060f087c25 */ /* 0x000fe2000f8e00ff */
[----:B------:R-:W-:Y:S02]  /*2600*/  ISETP.GE.AND P1, PT, R13, RZ, PT ;  /* 0x000000ff0d00720c */ /* 0x000fe40003f26270 */
[----:B------:R-:W-:Y:S01]  /*2610*/  IADD3 R17, P0, PT, RZ, -R8, RZ ;  /* 0x80000008ff117210 */ /* 0x000fe20007f1e0ff */
[----:B------:R-:W-:Y:S01]  /*2620*/  IMAD R8, R11, UR6, R9 ;  /* 0x000000060b087c24 */ /* 0x000fe2000f8e0209 */
[----:B------:R-:W-:-:S03]  /*2630*/  IADD3 R9, P4, PT, RZ, -R12, RZ ;  /* 0x8000000cff097210 */ /* 0x000fc60007f9e0ff */
[----:B------:R-:W-:Y:S01]  /*2640*/  IMAD.HI.U32 R14, R15, R17, RZ ;  /* 0x000000110f0e7227 */ /* 0x000fe200078e00ff */
[----:B------:R-:W-:Y:S02]  /*2650*/  IADD3.X R8, PT, PT, RZ, ~R8, RZ, P0, !PT ;  /* 0x80000008ff087210 */ /* 0x000fe400007fe4ff */
[----:B------:R-:W-:Y:S01]  /*2660*/  SEL R12, R9, R12, !P1 ;  /* 0x0000000c090c7207 */ /* 0x000fe20004800000 */
[----:B------:R-:W-:Y:S02]  /*2670*/  HFMA2 R9, -RZ, RZ, 0, 0 ;  /* 0x00000000ff097431 */ /* 0x000fe400000001ff */
[----:B------:R-:W-:-:S04]  /*2680*/  IMAD.WIDE.U32 R14, P0, R15, R8, R14 ;  /* 0x000000080f0e7225 */ /* 0x000fc8000780000e */
[----:B------:R-:W-:-:S04]  /*2690*/  IMAD.HI.U32 R15, P2, R11, R17, R14 ;  /* 0x000000110b0f7227 */ /* 0x000fc8000784000e */
[CC--:B------:R-:W-:Y:S02]  /*26a0*/  IMAD R14, R11.reuse, R8.reuse, RZ ;  /* 0x000000080b0e7224 */ /* 0x0c0fe400078e02ff */
[----:B------:R-:W-:-:S03]  /*26b0*/  IMAD.HI.U32 R8, R11, R8, RZ ;  /* 0x000000080b087227 */ /* 0x000fc600078e00ff */
[----:B------:R-:W-:Y:S01]  /*26c0*/  IADD3 R15, P3, PT, R14, R15, RZ ;  /* 0x0000000f0e0f7210 */ /* 0x000fe20007f7e0ff */
[----:B------:R-:W-:Y:S01]  /*26d0*/  IMAD.X R14, RZ, RZ, ~R13, P4 ;  /* 0x000000ffff0e7224 */ /* 0x000fe200020e0e0d */
[----:B------:R-:W-:-:S03]  /*26e0*/  IADD3.X R11, PT, PT, R8, R11, RZ, P0, !PT ;  /* 0x0000000b080b7210 */ /* 0x000fc600007fe4ff */
[----:B------:R-:W-:Y:S01]  /*26f0*/  IMAD.HI.U32 R8, R15, R12, RZ ;  /* 0x0000000c0f087227 */ /* 0x000fe200078e00ff */
[----:B------:R-:W-:Y:S02]  /*2700*/  SEL R14, R14, R13, !P1 ;  /* 0x0000000d0e0e7207 */ /* 0x000fe40004800000 */
[----:B------:R-:W-:-:S03]  /*2710*/  IADD3.X R11, PT, PT, RZ, RZ, R11, P3, P2 ;  /* 0x000000ffff0b7210 */ /* 0x000fc60001fe440b */
[----:B------:R-:W-:-:S04]  /*2720*/  IMAD.WIDE.U32 R8, R15, R14, R8 ;  /* 0x0000000e0f087225 */ /* 0x000fc800078e0008 */
[C---:B------:R-:W-:Y:S02]  /*2730*/  IMAD R13, R11.reuse, R14, RZ ;  /* 0x0000000e0b0d7224 */ /* 0x040fe400078e02ff */
[----:B------:R-:W-:-:S04]  /*2740*/  IMAD.HI.U32 R8, P0, R11, R12, R8 ;  /* 0x0000000c0b087227 */ /* 0x000fc80007800008 */
[----:B------:R-:W-:Y:S01]  /*2750*/  IMAD.HI.U32 R9, R11, R14, RZ ;  /* 0x0000000e0b097227 */ /* 0x000fe200078e00ff */
[----:B------:R-:W-:-:S04]  /*2760*/  IADD3 R11, P2, PT, R13, R8, RZ ;  /* 0x000000080d0b7210 */ /* 0x000fc80007f5e0ff */
[----:B------:R-:W-:-:S04]  /*2770*/  IADD3.X R8, PT, PT, R9, RZ, RZ, P0, !PT ;  /* 0x000000ff09087210 */ /* 0x000fc800007fe4ff */
[----:B------:R-:W-:Y:S01]  /*2780*/  IADD3.X R13, PT, PT, RZ, R8, RZ, P2, !PT ;  /* 0x00000008ff0d7210 */ /* 0x000fe200017fe4ff */
[----:B------:R-:W-:-:S04]  /*2790*/  IMAD.WIDE.U32 R8, R11, UR6, RZ ;  /* 0x000000060b087c25 */ /* 0x000fc8000f8e00ff */
[----:B------:R-:W-:Y:S01]  /*27a0*/  IMAD R9, R13, UR6, R9 ;  /* 0x000000060d097c24 */ /* 0x000fe2000f8e0209 */
[----:B------:R-:W-:Y:S02]  /*27b0*/  IADD3 R12, P0, PT, -R8, R12, RZ ;  /* 0x0000000c080c7210 */ /* 0x000fe40007f1e1ff */
[----:B------:R-:W-:-:S03]  /*27c0*/  IADD3 R8, P3, PT, R11, 0x1, RZ ;  /* 0x000000010b087810 */ /* 0x000fc60007f7e0ff */
[----:B------:R-:W-:Y:S01]  /*27d0*/  IMAD.X R15, R14, 0x1, ~R9, P0 ;  /* 0x000000010e0f7824 */ /* 0x000fe200000e0e09 */
[C---:B------:R-:W-:Y:S02]  /*27e0*/  ISETP.GE.U32.AND P0, PT, R12.reuse, UR6, PT ;  /* 0x000000060c007c0c */ /* 0x040fe4000bf06070 */
[----:B------:R-:W-:Y:S02]  /*27f0*/  IADD3 R9, P2, PT, R12, -UR6, RZ ;  /* 0x800000060c097c10 */ /* 0x000fe4000ff5e0ff */
[C---:B------:R-:W-:Y:S02]  /*2800*/  ISETP.GE.U32.AND.EX P0, PT, R15.reuse, RZ, PT, P0 ;  /* 0x000000ff0f00720c */ /* 0x040fe40003f06100 */
[----:B------:R-:W-:Y:S02]  /*2810*/  IADD3.X R14, PT, PT, R15, -0x1, RZ, P2, !PT ;  /* 0xffffffff0f0e7810 */ /* 0x000fe400017fe4ff */
[----:B------:R-:W-:Y:S02]  /*2820*/  SEL R9, R9, R12, P0 ;  /* 0x0000000c09097207 */ /* 0x000fe40000000000 */
[----:B------:R-:W-:-:S02]  /*2830*/  IADD3.X R12, PT, PT, RZ, R13, RZ, P3, !PT ;  /* 0x0000000dff0c7210 */ /* 0x000fc40001ffe4ff */
[----:B------:R-:W-:Y:S02]  /*2840*/  SEL R14, R14, R15, P0 ;  /* 0x0000000f0e0e7207 */ /* 0x000fe40000000000 */
[----:B------:R-:W-:Y:S02]  /*2850*/  SEL R11, R8, R11, P0 ;  /* 0x0000000b080b7207 */ /* 0x000fe40000000000 */
[----:B------:R-:W-:Y:S02]  /*2860*/  ISETP.GE.U32.AND P2, PT, R9, UR6, PT ;  /* 0x0000000609007c0c */ /* 0x000fe4000bf46070 */
[----:B------:R-:W-:Y:S02]  /*2870*/  SEL R8, R12, R13, P0 ;  /* 0x0000000d0c087207 */ /* 0x000fe40000000000 */
[----:B------:R-:W-:Y:S02]  /*2880*/  IADD3 R18, P3, PT, R11, 0x1, RZ ;  /* 0x000000010b127810 */ /* 0x000fe40007f7e0ff */
[----:B------:R-:W-:-:S02]  /*2890*/  ISETP.GE.U32.AND.EX P0, PT, R14, RZ, PT, P2 ;  /* 0x000000ff0e00720c */ /* 0x000fc40003f06120 */
[-C--:B------:R-:W-:Y:S02]  /*28a0*/  IADD3.X R19, PT, PT, RZ, R8.reuse, RZ, P3, !PT ;  /* 0x00000008ff137210 */ /* 0x080fe40001ffe4ff */
[----:B------:R-:W-:Y:S02]  /*28b0*/  SEL R18, R18, R11, P0 ;  /* 0x0000000b12127207 */ /* 0x000fe40000000000 */
[----:B------:R-:W-:Y:S02]  /*28c0*/  SEL R19, R19, R8, P0 ;  /* 0x0000000813137207 */ /* 0x000fe40000000000 */
[----:B------:R-:W-:Y:S02]  /*28d0*/  IADD3 R9, P2, PT, RZ, -R18, RZ ;  /* 0x80000012ff097210 */ /* 0x000fe40007f5e0ff */
[----:B------:R-:W-:Y:S02]  /*28e0*/  ISETP.NE.U32.AND P0, PT, RZ, UR6, PT ;  /* 0x00000006ff007c0c */ /* 0x000fe4000bf05070 */
[----:B------:R-:W-:-:S02]  /*28f0*/  IADD3.X R8, PT, PT, RZ, ~R19, RZ, P2, !PT ;  /* 0x80000013ff087210 */ /* 0x000fc400017fe4ff */
[----:B------:R-:W-:Y:S02]  /*2900*/  MOV R11, 0x0 ;  /* 0x00000000000b7802 */ /* 0x000fe40000000f00 */
[----:B------:R-:W-:Y:S02]  /*2910*/  ISETP.NE.AND.EX P0, PT, RZ, RZ, PT, P0 ;  /* 0x000000ffff00720c */ /* 0x000fe40003f05300 */
[----:B------:R-:W-:Y:S02]  /*2920*/  SEL R18, R9, R18, !P1 ;  /* 0x0000001209127207 */ /* 0x000fe40004800000 */
[----:B------:R-:W-:Y:S02]  /*2930*/  SEL R19, R8, R19, !P1 ;  /* 0x0000001308137207 */ /* 0x000fe40004800000 */
[----:B------:R-:W-:Y:S02]  /*2940*/  SEL R18, R18, 0xffffffff, P0 ;  /* 0xffffffff12127807 */ /* 0x000fe40000000000 */
[----:B------:R-:W-:Y:S01]  /*2950*/  SEL R19, R19, 0xffffffff, P0 ;  /* 0xffffffff13137807 */ /* 0x000fe20000000000 */
[----:B------:R-:W-:Y:S06]  /*2960*/  RET.REL.NODEC R10 `(hensel_gpu_lift_all_fused) ;  /* 0xffffffd40aa47950 */ /* 0x000fec0003c3ffff */
        .weak           $__internal_1_$__cuda_sm20_rem_s64
        .type           $__internal_1_$__cuda_sm20_rem_s64,@function
        .size           $__internal_1_$__cuda_sm20_rem_s64,($__internal_2_$__cuda_sm20_rem_u64 - $__internal_1_$__cuda_sm20_rem_s64)
$__internal_1_$__cuda_sm20_rem_s64:
[----:B------:R-:W-:Y:S02]  /*2970*/  UIADD3 UR6, UP1, UPT, URZ, -UR10, URZ ;  /* 0x8000000aff067290 */ /* 0x000fe4000ff3e0ff */
[----:B------:R-:W-:Y:S02]  /*2980*/  UISETP.GE.AND UP0, UPT, UR5, URZ, UPT ;  /* 0x000000ff0500728c */ /* 0x000fe4000bf06270 */
[----:B------:R-:W-:Y:S02]  /*2990*/  UIADD3.X UR7, UPT, UPT, URZ, ~UR5, URZ, UP1, !UPT ;  /* 0x80000005ff077290 */ /* 0x000fe40008ffe4ff */
[----:B------:R-:W-:Y:S02]  /*29a0*/  USEL UR6, UR6, UR10, !UP0 ;  /* 0x0000000a06067287 */ /* 0x000fe4000c000000 */
[----:B------:R-:W-:-:S09]  /*29b0*/  USEL UR7, UR7, UR5, !UP0 ;  /* 0x0000000507077287 */ /* 0x000fd2000c000000 */
[----:B------:R-:W0:Y:S08]  /*29c0*/  I2F.U64.RP R15, UR6 ;  /* 0x00000006000f7d12 */ /* 0x000e300008309000 */
[----:B0-----:R-:W0:Y:S02]  /*29d0*/  MUFU.RCP R15, R15 ;  /* 0x0000000f000f7308 */ /* 0x001e240000001000 */
[----:B0-----:R-:W-:-:S06]  /*29e0*/  VIADD R8, R15, 0x1ffffffe ;  /* 0x1ffffffe0f087836 */ /* 0x001fcc0000000000 */
[----:B------:R-:W0:Y:S02]  /*29f0*/  F2I.U64.TRUNC R8, R8 ;  /* 0x0000000800087311 */ /* 0x000e24000020d800 */
[----:B0-----:R-:W-:-:S04]  /*2a00*/  IMAD.WIDE.U32 R10, R8, UR6, RZ ;  /* 0x00000006080a7c25 */ /* 0x001fc8000f8e00ff */
[----:B------:R-:W-:Y:S01]  /*2a10*/  IMAD R11, R8, UR7, R11 ;  /* 0x00000007080b7c24 */ /* 0x000fe2000f8e020b */
[----:B------:R-:W-:-:S03]  /*2a20*/  IADD3 R17, P0, PT, RZ, -R10, RZ ;  /* 0x8000000aff117210 */ /* 0x000fc60007f1e0ff */
[----:B------:R-:W-:Y:S02]  /*2a30*/  IMAD R11, R9, UR6, R11 ;  /* 0x00000006090b7c24 */ /* 0x000fe4000f8e020b */
[----:B------:R-:W-:-:S03]  /*2a40*/  IMAD.HI.U32 R10, R8, R17, RZ ;  /* 0x00000011080a7227 */ /* 0x000fc600078e00ff */
[----:B------:R-:W-:Y:S02]  /*2a50*/  IADD3.X R21, PT, PT, RZ, ~R11, RZ, P0, !PT ;  /* 0x8000000bff157210 */ /* 0x000fe400007fe4ff */
        /* <DEDUP_REMOVED lines=9> */
[----:B------:R-:W-:-:S03]  /*2af0*/  ISETP.GE.AND P1, PT, R13, RZ, PT ;  /* 0x000000ff0d00720c */ /* 0x000fc60003f26270 */
[----:B------:R-:W-:Y:S01]  /*2b00*/  IMAD R10, R11, UR7, R9 ;  /* 0x000000070b0a7c24 */ /* 0x000fe2000f8e0209 */
[----:B------:R-:W-:Y:S02]  /*2b10*/  IADD3 R17, P0, PT, RZ, -R8, RZ ;  /* 0x80000008ff117210 */ /* 0x000fe40007f1e0ff */
[----:B------:R-:W-:Y:S01]  /*2b20*/  IADD3 R9, P4, PT, RZ, -R14, RZ ;  /* 0x8000000eff097210 */ /* 0x000fe20007f9e0ff */
[----:B------:R-:W-:Y:S02]  /*2b30*/  IMAD R8, R15, UR6, R10 ;  /* 0x000000060f087c24 */ /* 0x000fe4000f8e020a */
[----:B------:R-:W-:-:S03]  /*2b40*/  IMAD.HI.U32 R10, R11, R17, RZ ;  /* 0x000000110b0a7227 */ /* 0x000fc600078e00ff */
[----:B------:R-:W-:-:S05]  /*2b50*/  IADD3.X R8, PT, PT, RZ, ~R8, RZ, P0, !PT ;  /* 0x80000008ff087210 */ /* 0x000fca00007fe4ff */
[----:B------:R-:W-:-:S04]  /*2b60*/  IMAD.WIDE.U32 R10, P0, R11, R8, R10 ;  /* 0x000000080b0a7225 */ /* 0x000fc8000780000a */
[----:B------:R-:W-:Y:S01]  /*2b70*/  IMAD.HI.U32 R10, P2, R15, R17, R10 ;  /* 0x000000110f0a7227 */ /* 0x000fe2000784000a */
[----:B------:R-:W-:-:S03]  /*2b80*/  SEL R11, R9, R14, !P1 ;  /* 0x0000000e090b7207 */ /* 0x000fc60004800000 */
[----:B------:R-:W-:Y:S02]  /*2b90*/  HFMA2 R9, -RZ, RZ, 0, 0 ;  /* 0x00000000ff097431 */ /* 0x000fe400000001ff */
        /* <DEDUP_REMOVED lines=13> */
[----:B------:R-:W-:Y:S01]  /*2c70*/  IADD3.X R10, PT, PT, R10, RZ, RZ, P0, !PT ;  /* 0x000000ff0a0a7210 */ /* 0x000fe200007fe4ff */
[----:B------:R-:W-:-:S03]  /*2c80*/  IMAD.WIDE.U32 R8, R15, UR6, RZ ;  /* 0x000000060f087c25 */ /* 0x000fc6000f8e00ff */
[----:B------:R-:W-:Y:S01]  /*2c90*/  IADD3.X R10, PT, PT, RZ, R10, RZ, P2, !PT ;  /* 0x0000000aff0a7210 */ /* 0x000fe200017fe4ff */
[----:B------:R-:W-:Y:S01]  /*2ca0*/  IMAD R15, R15, UR7, R9 ;  /* 0x000000070f0f7c24 */ /* 0x000fe2000f8e0209 */
[----:B------:R-:W-:-:S03]  /*2cb0*/  IADD3 R8, P2, PT, -R8, R11, RZ ;  /* 0x0000000b08087210 */ /* 0x000fc60007f5e1ff */
[----:B------:R-:W-:Y:S01]  /*2cc0*/  IMAD R10, R10, UR6, R15 ;  /* 0x000000060a0a7c24 */ /* 0x000fe2000f8e020f */
[----:B------:R-:W-:-:S03]  /*2cd0*/  ISETP.GE.U32.AND P0, PT, R8, UR6, PT ;  /* 0x0000000608007c0c */ /* 0x000fc6000bf06070 */
[----:B------:R-:W-:Y:S01]  /*2ce0*/  IMAD.X R13, R13, 0x1, ~R10, P2 ;  /* 0x000000010d0d7824 */ /* 0x000fe200010e0e0a */
[----:B------:R-:W-:-:S04]  /*2cf0*/  IADD3 R11, P2, PT, R8, -UR6, RZ ;  /* 0x80000006080b7c10 */ /* 0x000fc8000ff5e0ff */
[C---:B------:R-:W-:Y:S02]  /*2d00*/  ISETP.GE.U32.AND.EX P0, PT, R13.reuse, UR7, PT, P0 ;  /* 0x000000070d007c0c */ /* 0x040fe4000bf06100 */
[----:B------:R-:W-:Y:S02]  /*2d10*/  IADD3.X R10, PT, PT, R13, ~UR7, RZ, P2, !PT ;  /* 0x800000070d0a7c10 */ /* 0x000fe400097fe4ff */
[----:B------:R-:W-:Y:S02]  /*2d20*/  SEL R11, R11, R8, P0 ;  /* 0x000000080b0b7207 */ /* 0x000fe40000000000 */
[----:B------:R-:W-:Y:S02]  /*2d30*/  SEL R10, R10, R13, P0 ;  /* 0x0000000d0a0a7207 */ /* 0x000fe40000000000 */
[C---:B------:R-:W-:Y:S02]  /*2d40*/  ISETP.GE.U32.AND P0, PT, R11.reuse, UR6, PT ;  /* 0x000000060b007c0c */ /* 0x040fe4000bf06070 */
[----:B------:R-:W-:-:S02]  /*2d50*/  IADD3 R8, P2, PT, R11, -UR6, RZ ;  /* 0x800000060b087c10 */ /* 0x000fc4000ff5e0ff */
[C---:B------:R-:W-:Y:S02]  /*2d60*/  ISETP.GE.U32.AND.EX P0, PT, R10.reuse, UR7, PT, P0 ;  /* 0x000000070a007c0c */ /* 0x040fe4000bf06100 */
[----:B------:R-:W-:Y:S02]  /*2d70*/  IADD3.X R9, PT, PT, R10, ~UR7, RZ, P2, !PT ;  /* 0x800000070a097c10 */ /* 0x000fe400097fe4ff */
[----:B------:R-:W-:Y:S02]  /*2d80*/  SEL R8, R8, R11, P0 ;  /* 0x0000000b08087207 */ /* 0x000fe40000000000 */
[----:B------:R-:W-:Y:S02]  /*2d90*/  SEL R9, R9, R10, P0 ;  /* 0x0000000a09097207 */ /* 0x000fe40000000000 */
[----:B------:R-:W-:Y:S02]  /*2da0*/  IADD3 R11, P2, PT, RZ, -R8, RZ ;  /* 0x80000008ff0b7210 */ /* 0x000fe40007f5e0ff */
[----:B------:R-:W-:-:S02]  /*2db0*/  ISETP.NE.U32.AND P0, PT, RZ, UR10, PT ;  /* 0x0000000aff007c0c */ /* 0x000fc4000bf05070 */
[-C--:B------:R-:W-:Y:S02]  /*2dc0*/  IADD3.X R10, PT, PT, RZ, ~R9.reuse, RZ, P2, !PT ;  /* 0x80000009ff0a7210 */ /* 0x080fe400017fe4ff */
[----:B------:R-:W-:Y:S02]  /*2dd0*/  MOV R13, 0x0 ;  /* 0x00000000000d7802 */ /* 0x000fe40000000f00 */
[----:B------:R-:W-:Y:S02]  /*2de0*/  ISETP.NE.AND.EX P0, PT, RZ, UR5, PT, P0 ;  /* 0x00000005ff007c0c */ /* 0x000fe4000bf05300 */
[----:B------:R-:W-:Y:S02]  /*2df0*/  SEL R8, R11, R8, !P1 ;  /* 0x000000080b087207 */ /* 0x000fe40004800000 */
[----:B------:R-:W-:Y:S02]  /*2e00*/  SEL R9, R10, R9, !P1 ;  /* 0x000000090a097207 */ /* 0x000fe40004800000 */
[----:B------:R-:W-:-:S02]  /*2e10*/  SEL R8, R8, 0xffffffff, P0 ;  /* 0xffffffff08087807 */ /* 0x000fc40000000000 */
[----:B------:R-:W-:Y:S01]  /*2e20*/  SEL R9, R9, 0xffffffff, P0 ;  /* 0xffffffff09097807 */ /* 0x000fe20000000000 */
[----:B------:R-:W-:Y:S06]  /*2e30*/  RET.REL.NODEC R12 `(hensel_gpu_lift_all_fused) ;  /* 0xffffffd00c707950 */ /* 0x000fec0003c3ffff */
        .weak           $__internal_2_$__cuda_sm20_rem_u64
        .type           $__internal_2_$__cuda_sm20_rem_u64,@function
        .size           $__internal_2_$__cuda_sm20_rem_u64,(.L_x_2062 - $__internal_2_$__cuda_sm20_rem_u64)
$__internal_2_$__cuda_sm20_rem_u64:
[----:B------:R-:W0:Y:S01]  /*2e40*/  LDCU UR6, c[0x0][0x3a0] ;  /* 0x00007400ff0677ac */ /* 0x000e220008000800 */
[----:B------:R-:W-:Y:S02]  /*2e50*/  UMOV UR7, URZ ;  /* 0x000000ff00077c82 */ /* 0x000fe40008000000 */
[----:B0-----:R-:W0:Y:S08]  /*2e60*/  I2F.U64.RP R15, UR6 ;  /* 0x00000006000f7d12 */ /* 0x001e300008309000 */
[----:B0-----:R-:W0:Y:S02]  /*2e70*/  MUFU.RCP R15, R15 ;  /* 0x0000000f000f7308 */ /* 0x001e240000001000 */
[----:B0-----:R-:W-:-:S06]  /*2e80*/  IADD3 R8, PT, PT, R15, 0x1ffffffe, RZ ;  /* 0x1ffffffe0f087810 */ /* 0x001fcc0007ffe0ff */
[----:B------:R-:W0:Y:S02]  /*2e90*/  F2I.U64.TRUNC R8, R8 ;  /* 0x0000000800087311 */ /* 0x000e24000020d800 */
[----:B0-----:R-:W-:-:S04]  /*2ea0*/  IMAD.WIDE.U32 R10, R8, UR6, RZ ;  /* 0x00000006080a7c25 */ /* 0x001fc8000f8e00ff */
[----:B------:R-:W-:Y:S01]  /*2eb0*/  IMAD R11, R9, UR6, R11 ;  /* 0x00000006090b7c24 */ /* 0x000fe2000f8e020b */
[----:B------:R-:W-:-:S04]  /*2ec0*/  IADD3 R21, P0, PT, RZ, -R10, RZ ;  /* 0x8000000aff157210 */ /* 0x000fc80007f1e0ff */
[----:B------:R-:W-:Y:S01]  /*2ed0*/  IADD3.X R23, PT, PT, RZ, ~R11, RZ, P0, !PT ;  /* 0x8000000bff177210 */ /* 0x000fe200007fe4ff */
[----:B------:R-:W-:-:S04]  /*2ee0*/  IMAD.HI.U32 R10, R8, R21, RZ ;  /* 0x00000015080a7227 */ /* 0x000fc800078e00ff */
[----:B------:R-:W-:Y:S02]  /*2ef0*/  IMAD.MOV.U32 R11, RZ, RZ, R8 ;  /* 0x000000ffff0b7224 */ /* 0x000fe400078e0008 */
[-C--:B------:R-:W-:Y:S02]  /*2f00*/  IMAD R25, R9, R23.reuse, RZ ;  /* 0x0000001709197224 */ /* 0x080fe400078e02ff */
[----:B------:R-:W-:-:S04]  /*2f10*/  IMAD.WIDE.U32 R10, P0, R8, R23, R10 ;  /* 0x00000017080a7225 */ /* 0x000fc8000780000a */
[----:B------:R-:W-:-:S04]  /*2f20*/  IMAD.HI.U32 R23, R9, R23, RZ ;  /* 0x0000001709177227 */ /* 0x000fc800078e00ff */
[----:B------:R-:W-:-:S05]  /*2f30*/  IMAD.HI.U32 R10, P1, R9, R21, R10 ;  /* 0x00000015090a7227 */ /* 0x000fca000782000a */
[----:B------:R-:W-:Y:S02]  /*2f40*/  IADD3 R11, P2, PT, R25, R10, RZ ;  /* 0x0000000a190b7210 */ /* 0x000fe40007f5e0ff */
[----:B------:R-:W-:-:S03]  /*2f50*/  IADD3.X R10, PT, PT, R23, R9, RZ, P0, !PT ;  /* 0x00000009170a7210 */ /* 0x000fc600007fe4ff */
[----:B------:R-:W-:Y:S01]  /*2f60*/  IMAD.WIDE.U32 R8, R11, UR6, RZ ;  /* 0x000000060b087c25 */ /* 0x000fe2000f8e00ff */
[----:B------:R-:W-:Y:S02]  /*2f70*/  IADD3.X R15, PT, PT, RZ, RZ, R10, P2, P1 ;  /* 0x000000ffff0f7210 */ /* 0x000fe400017e240a */
[----:B------:R-:W-:-:S03]  /*2f80*/  IADD3 R21, P0, PT, RZ, -R8, RZ ;  /* 0x80000008ff157210 */ /* 0x000fc60007f1e0ff */
[----:B------:R-:W-:Y:S02]  /*2f90*/  IMAD R8, R15, UR6, R9 ;  /* 0x000000060f087c24 */ /* 0x000fe4000f8e0209 */
[----:B------:R-:W-:Y:S02]  /*2fa0*/  HFMA2 R9, -RZ, RZ, 0, 0 ;  /* 0x00000000ff097431 */ /* 0x000fe400000001ff */
[----:B------:R-:W-:Y:S01]  /*2fb0*/  IMAD.HI.U32 R10, R11, R21, RZ ;  /* 0x000000150b0a7227 */ /* 0x000fe200078e00ff */
[----:B------:R-:W-:-:S05]  /*2fc0*/  IADD3.X R8, PT, PT, RZ, ~R8, RZ, P0, !PT ;  /* 0x80000008ff087210 */ /* 0x000fca00007fe4ff */
[----:B------:R-:W-:-:S04]  /*2fd0*/  IMAD.WIDE.U32 R10, P0, R11, R8, R10 ;  /* 0x000000080b0a7225 */ /* 0x000fc8000780000a */
[C---:B------:R-:W-:Y:S02]  /*2fe0*/  IMAD R16, R15.reuse, R8, RZ ;  /* 0x000000080f107224 */ /* 0x040fe400078e02ff */
[----:B------:R-:W-:-:S04]  /*2ff0*/  IMAD.HI.U32 R11, P1, R15, R21, R10 ;  /* 0x000000150f0b7227 */ /* 0x000fc8000782000a */
[----:B------:R-:W-:Y:S01]  /*3000*/  IMAD.HI.U32 R8, R15, R8, RZ ;  /* 0x000000080f087227 */ /* 0x000fe200078e00ff */
[----:B------:R-:W-:-:S04]  /*3010*/  IADD3 R11, P2, PT, R16, R11, RZ ;  /* 0x0000000b100b7210 */ /* 0x000fc80007f5e0ff */
[----:B------:R-:W-:Y:S01]  /*3020*/  IADD3.X R15, PT, PT, R8, R15, RZ, P0, !PT ;  /* 0x0000000f080f7210 */ /* 0x000fe200007fe4ff */
[----:B------:R-:W-:-:S03]  /*3030*/  IMAD.HI.U32 R8, R11, R12, RZ ;  /* 0x0000000c0b087227 */ /* 0x000fc600078e00ff */
[----:B------:R-:W-:Y:S01]  /*3040*/  IADD3.X R15, PT, PT, RZ, RZ, R15, P2, P1 ;  /* 0x000000ffff0f7210 */ /* 0x000fe200017e240f */
[----:B------:R-:W-:-:S04]  /*3050*/  IMAD.WIDE.U32 R8, R11, R13, R8 ;  /* 0x0000000d0b087225 */ /* 0x000fc800078e0008 */
[C---:B------:R-:W-:Y:S02]  /*3060*/  IMAD R10, R15.reuse, R13, RZ ;  /* 0x0000000d0f0a7224 */ /* 0x040fe400078e02ff */
[----:B------:R-:W-:-:S04]  /*3070*/  IMAD.HI.U32 R9, P0, R15, R12, R8 ;  /* 0x0000000c0f097227 */ /* 0x000fc80007800008 */
[----:B------:R-:W-:Y:S01]  /*3080*/  IMAD.HI.U32 R8, R15, R13, RZ ;  /* 0x0000000d0f087227 */ /* 0x000fe200078e00ff */
[----:B------:R-:W-:Y:S02]  /*3090*/  IADD3 R9, P1, PT, R10, R9, RZ ;  /* 0x000000090a097210 */ /* 0x000fe40007f3e0ff */
[----:B------:R-:W-:Y:S01]  /*30a0*/  MOV R15, 0x0 ;  /* 0x00000000000f7802 */ /* 0x000fe20000000f00 */
[----:B------:R-:W-:-:S05]  /*30b0*/  IMAD.X R8, RZ, RZ, R8, P0 ;  /* 0x000000ffff087224 */ /* 0x000fca00000e0608 */
[----:B------:R-:W-:Y:S01]  /*30c0*/  IADD3.X R11, PT, PT, RZ, R8, RZ, P1, !PT ;  /* 0x00000008ff0b7210 */ /* 0x000fe20000ffe4ff */
[----:B------:R-:W-:-:S04]  /*30d0*/  IMAD.WIDE.U32 R8, R9, UR6, RZ ;  /* 0x0000000609087c25 */ /* 0x000fc8000f8e00ff */
[----:B------:R-:W-:Y:S01]  /*30e0*/  IMAD R10, R11, UR6, R9 ;  /* 0x000000060b0a7c24 */ /* 0x000fe2000f8e0209 */
[----:B------:R-:W-:-:S04]  /*30f0*/  IADD3 R11, P0, PT, -R8, R12, RZ ;  /* 0x0000000c080b7210 */ /* 0x000fc80007f1e1ff */
[----:B------:R-:W-:Y:S02]  /*3100*/  IADD3.X R10, PT, PT, ~R10, R13, RZ, P0, !PT ;  /* 0x0000000d0a0a7210 */ /* 0x000fe400007fe5ff */
[C---:B------:R-:W-:Y:S02]  /*3110*/  ISETP.GE.U32.AND P0, PT, R11.reuse, UR6, PT ;  /* 0x000000060b007c0c */ /* 0x040fe4000bf06070 */
[----:B------:R-:W-:Y:S02]  /*3120*/  IADD3 R8, P1, PT, R11, -UR6, RZ ;  /* 0x800000060b087c10 */ /* 0x000fe4000ff3e0ff */
[C---:B------:R-:W-:Y:S02]  /*3130*/  ISETP.GE.U32.AND.EX P0, PT, R10.reuse, RZ, PT, P0 ;  /* 0x000000ff0a00720c */ /* 0x040fe40003f06100 */
[----:B------:R-:W-:Y:S02]  /*3140*/  IADD3.X R9, PT, PT, R10, -0x1, RZ, P1, !PT ;  /* 0xffffffff0a097810 */ /* 0x000fe40000ffe4ff */
[----:B------:R-:W-:-:S02]  /*3150*/  SEL R8, R8, R11, P0 ;  /* 0x0000000b08087207 */ /* 0x000fc40000000000 */
[----:B------:R-:W-:Y:S02]  /*3160*/  SEL R9, R9, R10, P0 ;  /* 0x0000000a09097207 */ /* 0x000fe40000000000 */
[C---:B------:R-:W-:Y:S02]  /*3170*/  ISETP.GE.U32.AND P0, PT, R8.reuse, UR6, PT ;  /* 0x0000000608007c0c */ /* 0x040fe4000bf06070 */
[----:B------:R-:W-:Y:S02]  /*3180*/  ISETP.NE.U32.AND P1, PT, RZ, UR6, PT ;  /* 0x00000006ff007c0c */ /* 0x000fe4000bf25070 */
[----:B------:R-:W-:Y:S02]  /*3190*/  IADD3 R11, PT, PT, R8, -UR6, RZ ;  /* 0x80000006080b7c10 */ /* 0x000fe4000fffe0ff */
[----:B------:R-:W-:Y:S02]  /*31a0*/  ISETP.GE.U32.AND.EX P0, PT, R9, RZ, PT, P0 ;  /* 0x000000ff0900720c */ /* 0x000fe40003f06100 */
[----:B------:R-:W-:-:S02]  /*31b0*/  ISETP.NE.AND.EX P1, PT, RZ, RZ, PT, P1 ;  /* 0x000000ffff00720c */ /* 0x000fc40003f25310 */
[----:B------:R-:W-:-:S04]  /*31c0*/  SEL R11, R11, R8, P0 ;  /* 0x000000080b0b7207 */ /* 0x000fc80000000000 */
[----:B------:R-:W-:Y:S01]  /*31d0*/  SEL R11, R11, 0xffffffff, P1 ;  /* 0xffffffff0b0b7807 */ /* 0x000fe20000800000 */
[----:B------:R-:W-:Y:S06]  /*31e0*/  RET.REL.NODEC R14 `(hensel_gpu_lift_all_fused) ;  /* 0xffffffcc0e847950 */ /* 0x000fec0003c3ffff */
.L_x_23:
[----:B------:R-:W-:-:S00]  /*31f0*/  BRA `(.L_x_23) ;  /* 0xfffffffc00fc7947 */ /* 0x000fc0000383ffff */
[----:B------:R-:W-:-:S00]  /*3200*/  NOP ;  /* 0x0000000000007918 */ /* 0x000fc00000000000 */
[----:B------:R-:W-:-:S00]  /*3210*/  NOP ;  /* 0x0000000000007918 */ /* 0x000fc00000000000 */
[----:B------:R-:W-:-:S00]  /*3220*/  NOP ;  /* 0x0000000000007918 */ /* 0x000fc00000000000 */
[----:B------:R-:W-:-:S00]  /*3230*/  NOP ;  /* 0x0000000000007918 */ /* 0x000fc00000000000 */
[----:B------:R-:W-:-:S00]  /*3240*/  NOP ;  /* 0x0000000000007918 */ /* 0x000fc00000000000 */
[----:B------:R-:W-:-:S00]  /*3250*/  NOP ;  /* 0x0000000000007918 */ /* 0x000fc00000000000 */
[----:B------:R-:W-:-:S00]  /*3260*/  NOP ;  /* 0x0000000000007918 */ /* 0x000fc00000000000 */
[----:B------:R-:W-:-:S00]  /*3270*/  NOP ;  /* 0x0000000000007918 */ /* 0x000fc00000000000 */
.L_x_2062:


//--------------------- .text.hensel_gpu_update_defect_offset --------------------------
	.section	.text.hensel_gpu_update_defect_offset,"ax",@progbits
	.align	128
        .global         hensel_gpu_update_defect_offset
        .type           hensel_gpu_update_defect_offset,@function
        .size           hensel_gpu_update_defect_offset,(.L_x_2063 - hensel_gpu_update_defect_offset)
        .other          hensel_gpu_update_defect_offset,@"STO_CUDA_ENTRY STV_DEFAULT"
hensel_gpu_update_defect_offset:
.text.hensel_gpu_update_defect_offset:
[----:B------:R-:W-:Y:S01]  /*0000*/  LDC R1, c[0x0][0x37c] ;  /* 0x0000df00ff017b82 */ /* 0x000fe20000000800 */
[----:B------:R-:W0:Y:S07]  /*0010*/  S2R R3, SR_TID.X ;  /* 0x0000000000037919 */ /* 0x000e2e0000002100 */
[----:B------:R-:W1:Y:S08]  /*0020*/  S2UR UR4, SR_CTAID.X ;  /* 0x00000000000479c3 */ /* 0x000e700000002500 */
[----:B------:R-:W1:Y:S02]  /*0030*/  LDC.64 R4, c[0x0][0x3a8] ;  /* 0x0000ea00ff047b82 */ /* 0x000e640000000a00 */
[----:B-1----:R-:W-:-:S04]  /*0040*/  ISETP.LE.U32.AND P0, PT, R5, UR4, PT ;  /* 0x0000000405007c0c */ /* 0x002fc8000bf03070 */
[----:B0-----:R-:W-:-:S13]  /*0050*/  ISETP.GE.U32.OR P0, PT, R3, R4, P0 ;  /* 0x000000040300720c */ /* 0x001fda0000706470 */
[----:B------:R-:W-:Y:S05]  /*0060*/  @P0 EXIT ;  /* 0x000000000000094d */ /* 0x000fea0003800000 */
[----:B------:R-:W0:Y:S01]  /*0070*/  LDC R7, c[0x0][0x398] ;  /* 0x0000e600ff077b82 */ /* 0x000e220000000800 */
[C---:B------:R-:W-:Y:S01]  /*0080*/  IADD3 R2, PT, PT, R4.reuse, -0x1, RZ ;  /* 0xffffffff04027810 */ /* 0x040fe20007ffe0ff */
[----:B------:R-:W1:Y:S01]  /*0090*/  LDCU.64 UR6, c[0x0][0x358] ;  /* 0x00006b00ff0677ac */ /* 0x000e620008000a00 */
[----:B------:R-:W-:Y:S01]  /*00a0*/  LOP3.LUT R0, R4, 0x7, RZ, 0xc0, !PT ;  /* 0x0000000704007812 */ /* 0x000fe200078ec0ff */
[----:B------:R-:W-:Y:S01]  /*00b0*/  HFMA2 R6, -RZ, RZ, 0, 0 ;  /* 0x00000000ff067431 */ /* 0x000fe200000001ff */
[----:B------:R-:W-:Y:S02]  /*00c0*/  ISETP.GE.U32.AND P0, PT, R2, 0x7, PT ;  /* 0x000000070200780c */ /* 0x000fe40003f06070 */
[----:B------:R-:W-:Y:S02]  /*00d0*/  CS2R R18, SRZ ;  /* 0x0000000000127805 */ /* 0x000fe4000001ff00 */
[----:B------:R-:W-:Y:S01]  /*00e0*/  ISETP.NE.AND P1, PT, R0, RZ, PT ;  /* 0x000000ff0000720c */ /* 0x000fe20003f25270 */
[----:B0-----:R-:W-:-:S08]  /*00f0*/  IMAD R7, R4, UR4, R7 ;  /* 0x0000000404077c24 */ /* 0x001fd0000f8e0207 */
[----:B-1----:R-:W-:Y:S05]  /*0100*/  @!P0 BRA `(.L_x_24) ;  /* 0x0000000400488947 */ /* 0x002fea0003800000 */
[----:B------:R-:W0:Y:S01]  /*0110*/  LDC.64 R8, c[0x0][0x388] ;  /* 0x0000e200ff087b82 */ /* 0x000e220000000a00 */
[----:B------:R-:W-:Y:S01]  /*0120*/  LOP3.LUT R6, R4, 0xfffffff8, RZ, 0xc0, !PT ;  /* 0xfffffff804067812 */ /* 0x000fe200078ec0ff */
[----:B------:R-:W-:Y:S01]  /*0130*/  IMAD R23, R3, R4, 0x3 ;  /* 0x0000000303177424 */ /* 0x000fe200078e0204 */
[----:B------:R-:W-:Y:S02]  /*0140*/  IADD3 R2, PT, PT, R7, 0x3, RZ ;  /* 0x0000000307027810 */ /* 0x000fe40007ffe0ff */
[----:B------:R-:W-:Y:S01]  /*0150*/  CS2R R18, SRZ ;  /* 0x0000000000127805 */ /* 0x000fe2000001ff00 */
[----:B------:R-:W-:Y:S02]  /*0160*/  IMAD.MOV R5, RZ, RZ, -R6 ;  /* 0x000000ffff057224 */ /* 0x000fe400078e0a06 */
[----:B------:R-:W1:Y:S05]  /*0170*/  LDC.64 R10, c[0x0][0x390] ;  /* 0x0000e400ff0a7b82 */ /* 0x000e6a0000000a00 */
.L_x_25:
[----:B------:R-:W-:Y:S02]  /*0180*/  IADD3 R21, PT, PT, R23, -0x3, RZ ;  /* 0xfffffffd17157810 */ /* 0x000fe40007ffe0ff */
[----:B------:R-:W-:-:S03]  /*0190*/  IADD3 R13, PT, PT, R2, -0x3, RZ ;  /* 0xfffffffd020d7810 */ /* 0x000fc60007ffe0ff */
[----:B0-----:R-:W-:-:S04]  /*01a0*/  IMAD.WIDE.U32 R20, R21, 0x8, R8 ;  /* 0x0000000815147825 */ /* 0x001fc800078e0008 */
[----:B-1----:R-:W-:Y:S01]  /*01b0*/  IMAD.WIDE.U32 R12, R13, 0x4, R10 ;  /* 0x000000040d0c7825 */ /* 0x002fe200078e000a */
[----:B------:R-:W-:Y:S01]  /*01c0*/  IADD3 R15, PT, PT, R23, -0x2, RZ ;  /* 0xfffffffe170f7810 */ /* 0x000fe20007ffe0ff */
[----:B------:R-:W2:Y:S02]  /*01d0*/  LDG.E.64.CONSTANT R20, desc[UR6][R20.64] ;  /* 0x0000000614147981 */ /* 0x000ea4000c1e9b00 */
[----:B------:R-:W-:Y:S02]  /*01e0*/  VIADD R29, R2, 0xfffffffe ;  /* 0xfffffffe021d7836 */ /* 0x000fe40000000000 */
[----:B------:R0:W2:Y:S01]  /*01f0*/  LDG.E.CONSTANT R22, desc[UR6][R12.64] ;  /* 0x000000060c167981 */ /* 0x0000a2000c1e9900 */
[----:B------:R-:W-:-:S04]  /*0200*/  IMAD.WIDE.U32 R14, R15, 0x8, R8 ;  /* 0x000000080f0e7825 */ /* 0x000fc800078e0008 */
[--C-:B------:R-:W-:Y:S01]  /*0210*/  IMAD.WIDE.U32 R28, R29, 0x4, R10.reuse ;  /* 0x000000041d1c7825 */ /* 0x100fe200078e000a */
[----:B------:R-:W-:Y:S01]  /*0220*/  IADD3 R27, PT, PT, R2, -0x1, RZ ;  /* 0xffffffff021b7810 */ /* 0x000fe20007ffe0ff */
[----:B------:R-:W3:Y:S02]  /*0230*/  LDG.E.64.CONSTANT R14, desc[UR6][R14.64] ;  /* 0x000000060e0e7981 */ /* 0x000ee4000c1e9b00 */
[----:B------:R-:W-:Y:S02]  /*0240*/  VIADD R17, R23, 0xffffffff ;  /* 0xffffffff17117836 */ /* 0x000fe40000000000 */
[----:B------:R-:W3:Y:S01]  /*0250*/  LDG.E.CONSTANT R29, desc[UR6][R28.64] ;  /* 0x000000061c1d7981 */ /* 0x000ee2000c1e9900 */
[----:B------:R-:W-:-:S04]  /*0260*/  IMAD.WIDE.U32 R26, R27, 0x4, R10 ;  /* 0x000000041b1a7825 */ /* 0x000fc800078e000a */
[----:B------:R-:W-:Y:S02]  /*0270*/  IMAD.WIDE.U32 R16, R17, 0x8, R8 ;  /* 0x0000000811107825 */ /* 0x000fe400078e0008 */
[----:B------:R-:W4:Y:S04]  /*0280*/  LDG.E.CONSTANT R27, desc[UR6][R26.64] ;  /* 0x000000061a1b7981 */ /* 0x000f28000c1e9900 */
[----:B------:R-:W4:Y:S01]  /*0290*/  LDG.E.64.CONSTANT R16, desc[UR6][R16.64] ;  /* 0x0000000610107981 */ /* 0x000f22000c1e9b00 */
[----:B------:R-:W-:-:S04]  /*02a0*/  IMAD.WIDE.U32 R24, R2, 0x4, R10 ;  /* 0x0000000402187825 */ /* 0x000fc800078e000a */
[----:B0-----:R-:W-:Y:S02]  /*02b0*/  IMAD.WIDE.U32 R12, R23, 0x8, R8 ;  /* 0x00000008170c7825 */ /* 0x001fe400078e0008 */
[----:B------:R-:W5:Y:S04]  /*02c0*/  LDG.E.CONSTANT R25, desc[UR6][R24.64] ;  /* 0x0000000618197981 */ /* 0x000f68000c1e9900 */
[----:B------:R-:W5:Y:S01]  /*02d0*/  LDG.E.64.CONSTANT R12, desc[UR6][R12.64] ;  /* 0x000000060c0c7981 */ /* 0x000f62000c1e9b00 */
[----:B--2---:R-:W-:-:S04]  /*02e0*/  IMAD.WIDE.U32 R18, R20, R22, R18 ;  /* 0x0000001614127225 */ /* 0x004fc800078e0012 */
[----:B------:R-:W-:-:S05]  /*02f0*/  IMAD R21, R21, R22, RZ ;  /* 0x0000001615157224 */ /* 0x000fca00078e02ff */
[----:B------:R-:W-:Y:S01]  /*0300*/  IADD3 R19, PT, PT, R19, R21, RZ ;  /* 0x0000001513137210 */ /* 0x000fe20007ffe0ff */
[-C--:B---3--:R-:W-:Y:S02]  /*0310*/  IMAD R15, R15, R29.reuse, RZ ;  /* 0x0000001d0f0f7224 */ /* 0x088fe400078e02ff */
[----:B------:R-:W-:Y:S01]  /*0320*/  IMAD.WIDE.U32 R20, R14, R29, R18 ;  /* 0x0000001d0e147225 */ /* 0x000fe200078e0012 */
[----:B------:R-:W-:-:S04]  /*0330*/  IADD3 R19, PT, PT, R23, 0x1, RZ ;  /* 0x0000000117137810 */ /* 0x000fc80007ffe0ff */
[----:B------:R-:W-:Y:S01]  /*0340*/  IADD3 R21, PT, PT, R21, R15, RZ ;  /* 0x0000000f15157210 */ /* 0x000fe20007ffe0ff */
[----:B------:R-:W-:Y:S02]  /*0350*/  VIADD R15, R2, 0x1 ;  /* 0x00000001020f7836 */ /* 0x000fe40000000000 */
[-C--:B----4-:R-:W-:Y:S02]  /*0360*/  IMAD R17, R17, R27.reuse, RZ ;  /* 0x0000001b11117224 */ /* 0x090fe400078e02ff */
[----:B------:R-:W-:-:S04]  /*0370*/  IMAD.WIDE.U32 R20, R16, R27, R20 ;  /* 0x0000001b10147225 */ /* 0x000fc800078e0014 */
[----:B------:R-:W-:Y:S01]  /*0380*/  IMAD.WIDE.U32 R18, R19, 0x8, R8 ;  /* 0x0000000813127825 */ /* 0x000fe200078e0008 */
[----:B------:R-:W-:-:S03]  /*0390*/  IADD3 R21, PT, PT, R21, R17, RZ ;  /* 0x0000001115157210 */ /* 0x000fc60007ffe0ff */
[--C-:B------:R-:W-:Y:S01]  /*03a0*/  IMAD.WIDE.U32 R14, R15, 0x4, R10.reuse ;  /* 0x000000040f0e7825 */ /* 0x100fe200078e000a */
[----:B------:R-:W-:Y:S01]  /*03b0*/  IADD3 R27, PT, PT, R2, 0x2, RZ ;  /* 0x00000002021b7810 */ /* 0x000fe20007ffe0ff */
[----:B------:R-:W2:Y:S02]  /*03c0*/  LDG.E.64.CONSTANT R18, desc[UR6][R18.64] ;  /* 0x0000000612127981 */ /* 0x000ea4000c1e9b00 */
[----:B------:R-:W-:Y:S02]  /*03d0*/  VIADD R17, R23, 0x2 ;  /* 0x0000000217117836 */ /* 0x000fe40000000000 */
[----:B------:R0:W2:Y:S01]  /*03e0*/  LDG.E.CONSTANT R22, desc[UR6][R14.64] ;  /* 0x000000060e167981 */ /* 0x0000a2000c1e9900 */
[----:B------:R-:W-:-:S04]  /*03f0*/  IMAD.WIDE.U32 R26, R27, 0x4, R10 ;  /* 0x000000041b1a7825 */ /* 0x000fc800078e000a */
[----:B------:R-:W-:Y:S01]  /*0400*/  IMAD.WIDE.U32 R16, R17, 0x8, R8 ;  /* 0x0000000811107825 */ /* 0x000fe200078e0008 */
[----:B------:R1:W3:Y:S03]  /*0410*/  LDG.E.CONSTANT R29, desc[UR6][R26.64] ;  /* 0x000000061a1d7981 */ /* 0x0002e6000c1e9900 */
[-C--:B-----5:R-:W-:Y:S02]  /*0420*/  IMAD R13, R13, R25.reuse, RZ ;  /* 0x000000190d0d7224 */ /* 0x0a0fe400078e02ff */
[----:B------:R-:W-:Y:S01]  /*0430*/  IMAD.WIDE.U32 R20, R12, R25, R20 ;  /* 0x000000190c147225 */ /* 0x000fe200078e0014 */
[C---:B------:R-:W-:Y:S01]  /*0440*/  IADD3 R25, PT, PT, R2.reuse, 0x3, RZ ;  /* 0x0000000302197810 */ /* 0x040fe20007ffe0ff */
[----:B------:R-:W3:Y:S01]  /*0450*/  LDG.E.64.CONSTANT R16, desc[UR6][R16.64] ;  /* 0x0000000610107981 */ /* 0x000ee2000c1e9b00 */
[----:B0-----:R-:W-:Y:S02]  /*0460*/  IADD3 R15, PT, PT, R23, 0x3, RZ ;  /* 0x00000003170f7810 */ /* 0x001fe40007ffe0ff */
[----:B------:R-:W-:Y:S01]  /*0470*/  IADD3 R21, PT, PT, R21, R13, RZ ;  /* 0x0000000d15157210 */ /* 0x000fe20007ffe0ff */
[----:B------:R-:W-:-:S02]  /*0480*/  VIADD R13, R2, 0x4 ;  /* 0x00000004020d7836 */ /* 0x000fc40000000000 */
[----:B------:R-:W-:-:S04]  /*0490*/  IMAD.WIDE.U32 R24, R25, 0x4, R10 ;  /* 0x0000000419187825 */ /* 0x000fc800078e000a */
[----:B------:R-:W-:Y:S02]  /*04a0*/  IMAD.WIDE.U32 R14, R15, 0x8, R8 ;  /* 0x000000080f0e7825 */ /* 0x000fe400078e0008 */
[----:B------:R-:W4:Y:S02]  /*04b0*/  LDG.E.CONSTANT R25, desc[UR6][R24.64] ;  /* 0x0000000618197981 */ /* 0x000f24000c1e9900 */
[----:B-1----:R-:W-:Y:S01]  /*04c0*/  IMAD.WIDE.U32 R26, R13, 0x4, R10 ;  /* 0x000000040d1a7825 */ /* 0x002fe200078e000a */
[----:B------:R-:W-:Y:S01]  /*04d0*/  IADD3 R13, PT, PT, R23, 0x4, RZ ;  /* 0x00000004170d7810 */ /* 0x000fe20007ffe0ff */
[----:B------:R-:W4:Y:S04]  /*04e0*/  LDG.E.64.CONSTANT R14, desc[UR6][R14.64] ;  /* 0x000000060e0e7981 */ /* 0x000f28000c1e9b00 */
[----:B------:R-:W-:Y:S01]  /*04f0*/  IMAD.WIDE.U32 R12, R13, 0x8, R8 ;  /* 0x000000080d0c7825 */ /* 0x000fe200078e0008 */
[----:B------:R-:W5:Y:S05]  /*0500*/  LDG.E.CONSTANT R27, desc[UR6][R26.64] ;  /* 0x000000061a1b7981 */ /* 0x000f6a000c1e9900 */
[----:B------:R-:W5:Y:S01]  /*0510*/  LDG.E.64.CONSTANT R12, desc[UR6][R12.64] ;  /* 0x000000060c0c7981 */ /* 0x000f62000c1e9b00 */
[----:B------:R-:W-:-:S04]  /*0520*/  IADD3 R5, PT, PT, R5, 0x8, RZ ;  /* 0x0000000805057810 */ /* 0x000fc80007ffe0ff */
[----:B------:R-:W-:Y:S01]  /*0530*/  ISETP.NE.AND P0, PT, R5, RZ, PT ;  /* 0x000000ff0500720c */ /* 0x000fe20003f05270 */
[----:B------:R-:W-:Y:S01]  /*0540*/  VIADD R23, R23, 0x8 ;  /* 0x0000000817177836 */ /* 0x000fe20000000000 */
[----:B------:R-:W-:Y:S01]  /*0550*/  IADD3 R2, PT, PT, R2, 0x8, RZ ;  /* 0x0000000802027810 */ /* 0x000fe20007ffe0ff */
[----:B--2---:R-:W-:-:S04]  /*0560*/  IMAD.WIDE.U32 R20, R18, R22, R20 ;  /* 0x0000001612147225 */ /* 0x004fc800078e0014 */
[----:B------:R-:W-:-:S05]  /*0570*/  IMAD R19, R19, R22, RZ ;  /* 0x0000001613137224 */ /* 0x000fca00078e02ff */
[----:B------:R-:W-:Y:S01]  /*0580*/  IADD3 R21, PT, PT, R21, R19, RZ ;  /* 0x0000001315157210 */ /* 0x000fe20007ffe0ff */
[-C--:B---3--:R-:W-:Y:S02]  /*0590*/  IMAD R19, R17, R29.reuse, RZ ;  /* 0x0000001d11137224 */ /* 0x088fe400078e02ff */
[----:B------:R-:W-:-:S05]  /*05a0*/  IMAD.WIDE.U32 R16, R16, R29, R20 ;  /* 0x0000001d10107225 */ /* 0x000fca00078e0014 */
[----:B------:R-:W-:Y:S01]  /*05b0*/  IADD3 R17, PT, PT, R17, R19, RZ ;  /* 0x0000001311117210 */ /* 0x000fe20007ffe0ff */
[-C--:B----4-:R-:W-:Y:S02]  /*05c0*/  IMAD R19, R15, R25.reuse, RZ ;  /* 0x000000190f137224 */ /* 0x090fe400078e02ff */
[----:B------:R-:W-:-:S04]  /*05d0*/  IMAD.WIDE.U32 R14, R14, R25, R16 ;  /* 0x000000190e0e7225 */ /* 0x000fc800078e0010 */
[----:B------:R-:W-:Y:S02]  /*05e0*/  IMAD.IADD R15, R15, 0x1, R19 ;  /* 0x000000010f0f7824 */ /* 0x000fe400078e0213 */
[-C--:B-----5:R-:W-:Y:S02]  /*05f0*/  IMAD R13, R13, R27.reuse, RZ ;  /* 0x0000001b0d0d7224 */ /* 0x0a0fe400078e02ff */
[----:B------:R-:W-:-:S05]  /*0600*/  IMAD.WIDE.U32 R18, R12, R27, R14 ;  /* 0x0000001b0c127225 */ /* 0x000fca00078e000e */
[----:B------:R-:W-:Y:S01]  /*0610*/  IADD3 R19, PT, PT, R19, R13, RZ ;  /* 0x0000000d13137210 */ /* 0x000fe20007ffe0ff */
[----:B------:R-:W-:Y:S06]  /*0620*/  @P0 BRA `(.L_x_25) ;  /* 0xfffffff800d40947 */ /* 0x000fec000383ffff */
.L_x_24:
[----:B------:R-:W-:Y:S05]  /*0630*/  @!P1 BRA `(.L_x_26) ;  /* 0x0000000400449947 */ /* 0x000fea0003800000 */
[----:B------:R-:W-:Y:S02]  /*0640*/  ISETP.GE.U32.AND P0, PT, R0, 0x4, PT ;  /* 0x000000040000780c */ /* 0x000fe40003f06070 */
[----:B------:R-:W-:-:S04]  /*0650*/  LOP3.LUT R2, R4, 0x3, RZ, 0xc0, !PT ;  /* 0x0000000304027812 */ /* 0x000fc800078ec0ff */
[----:B------:R-:W-:-:S07]  /*0660*/  ISETP.NE.AND P1, PT, R2, RZ, PT ;  /* 0x000000ff0200720c */ /* 0x000fce0003f25270 */
[----:B------:R-:W-:Y:S06]  /*0670*/  @!P0 BRA `(.L_x_27) ;  /* 0x00000000009c8947 */ /* 0x000fec0003800000 */
[----:B------:R-:W0:Y:S01]  /*0680*/  LDC.64 R8, c[0x0][0x388] ;  /* 0x0000e200ff087b82 */ /* 0x000e220000000a00 */
[----:B------:R-:W-:Y:S01]  /*0690*/  IADD3 R25, PT, PT, R7, R6, RZ ;  /* 0x0000000607197210 */ /* 0x000fe20007ffe0ff */
[----:B------:R-:W-:-:S03]  /*06a0*/  IMAD R27, R3, R4, R6 ;  /* 0x00000004031b7224 */ /* 0x000fc600078e0206 */
[----:B------:R-:W-:-:S03]  /*06b0*/  IADD3 R23, PT, PT, R25, 0x1, RZ ;  /* 0x0000000119177810 */ /* 0x000fc60007ffe0ff */
[----:B------:R-:W1:Y:S01]  /*06c0*/  LDC.64 R14, c[0x0][0x390] ;  /* 0x0000e400ff0e7b82 */ /* 0x000e620000000a00 */
[----:B------:R-:W-:Y:S01]  /*06d0*/  IADD3 R13, PT, PT, R27, 0x1, RZ ;  /* 0x000000011b0d7810 */ /* 0x000fe20007ffe0ff */
[----:B------:R-:W-:Y:S01]  /*06e0*/  VIADD R21, R25, 0x2 ;  /* 0x0000000219157836 */ /* 0x000fe20000000000 */
[C---:B------:R-:W-:Y:S01]  /*06f0*/  IADD3 R17, PT, PT, R27.reuse, 0x2, RZ ;  /* 0x000000021b117810 */ /* 0x040fe20007ffe0ff */
[----:B0-----:R-:W-:-:S04]  /*0700*/  IMAD.WIDE.U32 R10, R27, 0x8, R8 ;  /* 0x000000081b0a7825 */ /* 0x001fc800078e0008 */
[--C-:B-1----:R-:W-:Y:S02]  /*0710*/  IMAD.WIDE.U32 R28, R25, 0x4, R14.reuse ;  /* 0x00000004191c7825 */ /* 0x102fe400078e000e */
[----:B------:R-:W2:Y:S04]  /*0720*/  LDG.E.64.CONSTANT R10, desc[UR6][R10.64] ;  /* 0x000000060a0a7981 */ /* 0x000ea8000c1e9b00 */
[----:B------:R-:W2:Y:S01]  /*0730*/  LDG.E.CONSTANT R5, desc[UR6][R28.64] ;  /* 0x000000061c057981 */ /* 0x000ea2000c1e9900 */
[----:B------:R-:W-:-:S04]  /*0740*/  IMAD.WIDE.U32 R22, R23, 0x4, R14 ;  /* 0x0000000417167825 */ /* 0x000fc800078e000e */
[----:B------:R-:W-:Y:S02]  /*0750*/  IMAD.WIDE.U32 R12, R13, 0x8, R8 ;  /* 0x000000080d0c7825 */ /* 0x000fe400078e0008 */
[----:B------:R-:W3:Y:S04]  /*0760*/  LDG.E.CONSTANT R23, desc[UR6][R22.64] ;  /* 0x0000000616177981 */ /* 0x000ee8000c1e9900 */
[----:B------:R-:W3:Y:S01]  /*0770*/  LDG.E.64.CONSTANT R12, desc[UR6][R12.64] ;  /* 0x000000060c0c7981 */ /* 0x000ee2000c1e9b00 */
[----:B------:R-:W-:-:S04]  /*0780*/  IMAD.WIDE.U32 R20, R21, 0x4, R14 ;  /* 0x0000000415147825 */ /* 0x000fc800078e000e */
[----:B------:R-:W-:Y:S01]  /*0790*/  IMAD.WIDE.U32 R16, R17, 0x8, R8 ;  /* 0x0000000811107825 */ /* 0x000fe200078e0008 */
[----:B------:R-:W-:Y:S01]  /*07a0*/  IADD3 R25, PT, PT, R25, 0x3, RZ ;  /* 0x0000000319197810 */ /* 0x000fe20007ffe0ff */
[----:B------:R-:W4:Y:S01]  /*07b0*/  LDG.E.CONSTANT R21, desc[UR6][R20.64] ;  /* 0x0000000614157981 */ /* 0x000f22000c1e9900 */
[----:B------:R-:W-:-:S03]  /*07c0*/  IADD3 R27, PT, PT, R27, 0x3, RZ ;  /* 0x000000031b1b7810 */ /* 0x000fc60007ffe0ff */
[----:B------:R-:W4:Y:S01]  /*07d0*/  LDG.E.64.CONSTANT R16, desc[UR6][R16.64] ;  /* 0x0000000610107981 */ /* 0x000f22000c1e9b00 */
[----:B------:R-:W-:-:S04]  /*07e0*/  IMAD.WIDE.U32 R14, R25, 0x4, R14 ;  /* 0x00000004190e7825 */ /* 0x000fc800078e000e */
[----:B------:R-:W-:Y:S02]  /*07f0*/  IMAD.WIDE.U32 R8, R27, 0x8, R8 ;  /* 0x000000081b087825 */ /* 0x000fe400078e0008 */
[----:B------:R-:W5:Y:S04]  /*0800*/  LDG.E.CONSTANT R15, desc[UR6][R14.64] ;  /* 0x000000060e0f7981 */ /* 0x000f68000c1e9900 */
[----:B------:R-:W5:Y:S01]  /*0810*/  LDG.E.64.CONSTANT R8, desc[UR6][R8.64] ;  /* 0x0000000608087981 */ /* 0x000f62000c1e9b00 */
[----:B------:R-:W-:Y:S01]  /*0820*/  IADD3 R6, PT, PT, R6, 0x4, RZ ;  /* 0x0000000406067810 */ /* 0x000fe20007ffe0ff */
[----:B--2---:R-:W-:-:S04]  /*0830*/  IMAD.WIDE.U32 R18, R10, R5, R18 ;  /* 0x000000050a127225 */ /* 0x004fc800078e0012 */
[----:B------:R-:W-:-:S04]  /*0840*/  IMAD R5, R11, R5, RZ ;  /* 0x000000050b057224 */ /* 0x000fc800078e02ff */
[----:B------:R-:W-:Y:S02]  /*0850*/  IMAD.IADD R19, R19, 0x1, R5 ;  /* 0x0000000113137824 */ /* 0x000fe400078e0205 */
[-C--:B---3--:R-:W-:Y:S02]  /*0860*/  IMAD R5, R13, R23.reuse, RZ ;  /* 0x000000170d057224 */ /* 0x088fe400078e02ff */
[----:B------:R-:W-:-:S05]  /*0870*/  IMAD.WIDE.U32 R12, R12, R23, R18 ;  /* 0x000000170c0c7225 */ /* 0x000fca00078e0012 */
[----:B------:R-:W-:Y:S01]  /*0880*/  IADD3 R13, PT, PT, R13, R5, RZ ;  /* 0x000000050d0d7210 */ /* 0x000fe20007ffe0ff */
[-C--:B----4-:R-:W-:Y:S02]  /*0890*/  IMAD R5, R17, R21.reuse, RZ ;  /* 0x0000001511057224 */ /* 0x090fe400078e02ff */
[----:B------:R-:W-:-:S05]  /*08a0*/  IMAD.WIDE.U32 R16, R16, R21, R12 ;  /* 0x0000001510107225 */ /* 0x000fca00078e000c */
[----:B------:R-:W-:Y:S01]  /*08b0*/  IADD3 R17, PT, PT, R17, R5, RZ ;  /* 0x0000000511117210 */ /* 0x000fe20007ffe0ff */
[-C--:B-----5:R-:W-:Y:S02]  /*08c0*/  IMAD R5, R9, R15.reuse, RZ ;  /* 0x0000000f09057224 */ /* 0x0a0fe400078e02ff */
[----:B------:R-:W-:-:S04]  /*08d0*/  IMAD.WIDE.U32 R18, R8, R15, R16 ;  /* 0x0000000f08127225 */ /* 0x000fc800078e0010 */
[----:B------:R-:W-:-:S07]  /*08e0*/  IMAD.IADD R19, R19, 0x1, R5 ;  /* 0x0000000113137824 */ /* 0x000fce00078e0205 */
.L_x_27:
[----:B------:R-:W-:Y:S05]  /*08f0*/  @!P1 BRA `(.L_x_26) ;  /* 0x0000000000949947 */ /* 0x000fea0003800000 */
[----:B------:R-:W-:Y:S02]  /*0900*/  ISETP.NE.AND P0, PT, R2, 0x1, PT ;  /* 0x000000010200780c */ /* 0x000fe40003f05270 */
[----:B------:R-:W-:-:S04]  /*0910*/  LOP3.LUT R0, R4, 0x1, RZ, 0xc0, !PT ;  /* 0x0000000104007812 */ /* 0x000fc800078ec0ff */
[----:B------:R-:W-:-:S07]  /*0920*/  ISETP.NE.U32.AND P1, PT, R0, 0x1, PT ;  /* 0x000000010000780c */ /* 0x000fce0003f25070 */
[----:B------:R-:W-:Y:S06]  /*0930*/  @!P0 BRA `(.L_x_28) ;  /* 0x0000000000548947 */ /* 0x000fec0003800000 */
[----:B------:R-:W0:Y:S01]  /*0940*/  LDC.64 R12, c[0x0][0x390] ;  /* 0x0000e400ff0c7b82 */ /* 0x000e220000000a00 */
[----:B------:R-:W-:Y:S01]  /*0950*/  IADD3 R17, PT, PT, R7, R6, RZ ;  /* 0x0000000607117210 */ /* 0x000fe20007ffe0ff */
[----:B------:R-:W-:-:S06]  /*0960*/  IMAD R5, R3, R4, R6 ;  /* 0x0000000403057224 */ /* 0x000fcc00078e0206 */
[----:B------:R-:W1:Y:S01]  /*0970*/  LDC.64 R8, c[0x0][0x388] ;  /* 0x0000e200ff087b82 */ /* 0x000e620000000a00 */
[C---:B0-----:R-:W-:Y:S01]  /*0980*/  IMAD.WIDE.U32 R14, R17.reuse, 0x4, R12 ;  /* 0x00000004110e7825 */ /* 0x041fe200078e000c */
[----:B------:R-:W-:-:S05]  /*0990*/  IADD3 R17, PT, PT, R17, 0x1, RZ ;  /* 0x0000000111117810 */ /* 0x000fca0007ffe0ff */
[----:B------:R-:W2:Y:S01]  /*09a0*/  LDG.E.CONSTANT R15, desc[UR6][R14.64] ;  /* 0x000000060e0f7981 */ /* 0x000ea2000c1e9900 */
[C---:B-1----:R-:W-:Y:S01]  /*09b0*/  IMAD.WIDE.U32 R10, R5.reuse, 0x8, R8 ;  /* 0x00000008050a7825 */ /* 0x042fe200078e0008 */
[----:B------:R-:W-:-:S03]  /*09c0*/  IADD3 R5, PT, PT, R5, 0x1, RZ ;  /* 0x0000000105057810 */ /* 0x000fc60007ffe0ff */
[----:B------:R-:W-:Y:S02]  /*09d0*/  IMAD.WIDE.U32 R12, R17, 0x4, R12 ;  /* 0x00000004110c7825 */ /* 0x000fe400078e000c */
[----:B------:R-:W2:Y:S02]  /*09e0*/  LDG.E.64.CONSTANT R10, desc[UR6][R10.64] ;  /* 0x000000060a0a7981 */ /* 0x000ea4000c1e9b00 */
[----:B------:R-:W-:Y:S02]  /*09f0*/  IMAD.WIDE.U32 R8, R5, 0x8, R8 ;  /* 0x0000000805087825 */ /* 0x000fe400078e0008 */
[----:B------:R-:W3:Y:S04]  /*0a00*/  LDG.E.CONSTANT R13, desc[UR6][R12.64] ;  /* 0x000000060c0d7981 */ /* 0x000ee8000c1e9900 */
[----:B------:R-:W3:Y:S01]  /*0a10*/  LDG.E.64.CONSTANT R8, desc[UR6][R8.64] ;  /* 0x0000000608087981 */ /* 0x000ee2000c1e9b00 */
[----:B------:R-:W-:Y:S01]  /*0a20*/  IADD3 R6, PT, PT, R6, 0x2, RZ ;  /* 0x0000000206067810 */ /* 0x000fe20007ffe0ff */
[----:B--2---:R-:W-:-:S04]  /*0a30*/  IMAD.WIDE.U32 R18, R10, R15, R18 ;  /* 0x0000000f0a127225 */ /* 0x004fc800078e0012 */
[----:B------:R-:W-:-:S04]  /*0a40*/  IMAD R5, R11, R15, RZ ;  /* 0x0000000f0b057224 */ /* 0x000fc800078e02ff */
[----:B------:R-:W-:Y:S02]  /*0a50*/  IMAD.IADD R19, R19, 0x1, R5 ;  /* 0x0000000113137824 */ /* 0x000fe400078e0205 */
[-C--:B---3--:R-:W-:Y:S02]  /*0a60*/  IMAD R5, R9, R13.reuse, RZ ;  /* 0x0000000d09057224 */ /* 0x088fe400078e02ff */
[----:B------:R-:W-:-:S05]  /*0a70*/  IMAD.WIDE.U32 R18, R8, R13, R18 ;  /* 0x0000000d08127225 */ /* 0x000fca00078e0012 */
[----:B------:R-:W-:-:S07]  /*0a80*/  IADD3 R19, PT, PT, R19, R5, RZ ;  /* 0x0000000513137210 */ /* 0x000fce0007ffe0ff */
.L_x_28:
[----:B------:R-:W-:Y:S05]  /*0a90*/  @P1 BRA `(.L_x_26) ;  /* 0x00000000002c1947 */ /* 0x000fea0003800000 */
[----:B------:R-:W0:Y:S01]  /*0aa0*/  LDC.64 R8, c[0x0][0x390] ;  /* 0x0000e400ff087b82 */ /* 0x000e220000000a00 */
[----:B------:R-:W-:Y:S01]  /*0ab0*/  IADD3 R5, PT, PT, R7, R6, RZ ;  /* 0x0000000607057210 */ /* 0x000fe20007ffe0ff */
[----:B------:R-:W-:-:S06]  /*0ac0*/  IMAD R7, R3, R4, R6 ;  /* 0x0000000403077224 */ /* 0x000fcc00078e0206 */
[----:B------:R-:W1:Y:S01]  /*0ad0*/  LDC.64 R10, c[0x0][0x388] ;  /* 0x0000e200ff0a7b82 */ /* 0x000e620000000a00 */
[----:B0-----:R-:W-:-:S06]  /*0ae0*/  IMAD.WIDE.U32 R8, R5, 0x4, R8 ;  /* 0x0000000405087825 */ /* 0x001fcc00078e0008 */
[----:B------:R-:W2:Y:S01]  /*0af0*/  LDG.E.CONSTANT R9, desc[UR6][R8.64] ;  /* 0x0000000608097981 */ /* 0x000ea2000c1e9900 */
[----:B-1----:R-:W-:-:S06]  /*0b00*/  IMAD.WIDE.U32 R6, R7, 0x8, R10 ;  /* 0x0000000807067825 */ /* 0x002fcc00078e000a */
[----:B------:R-:W2:Y:S02]  /*0b10*/  LDG.E.64.CONSTANT R6, desc[UR6][R6.64] ;  /* 0x0000000606067981 */ /* 0x000ea4000c1e9b00 */
[----:B--2---:R-:W-:-:S04]  /*0b20*/  IMAD.WIDE.U32 R18, R6, R9, R18 ;  /* 0x0000000906127225 */ /* 0x004fc800078e0012 */
[----:B------:R-:W-:-:S04]  /*0b30*/  IMAD R5, R7, R9, RZ ;  /* 0x0000000907057224 */ /* 0x000fc800078e02ff */
[----:B------:R-:W-:-:S07]  /*0b40*/  IMAD.IADD R19, R19, 0x1, R5 ;  /* 0x0000000113137824 */ /* 0x000fce00078e0205 */
.L_x_26:
[----:B------:R-:W0:Y:S01]  /*0b50*/  LDC.64 R6, c[0x0][0x380] ;  /* 0x0000e000ff067b82 */ /* 0x000e220000000a00 */
[----:B------:R-:W-:Y:S01]  /*0b60*/  IMAD R3, R4, UR4, R3 ;  /* 0x0000000404037c24 */ /* 0x000fe2000f8e0203 */
[----:B------:R-:W1:Y:S03]  /*0b70*/  LDCU UR4, c[0x0][0x3a4] ;  /* 0x00007480ff0477ac */ /* 0x000e660008000800 */
[----:B0-----:R-:W-:-:S05]  /*0b80*/  IMAD.WIDE.U32 R2, R3, 0x8, R6 ;  /* 0x0000000803027825 */ /* 0x001fca00078e0006 */
[----:B------:R-:W2:Y:S01]  /*0b90*/  LDG.E.64 R4, desc[UR6][R2.64] ;  /* 0x0000000602047981 */ /* 0x000ea2000c1e1b00 */
[----:B------:R-:W-:Y:S01]  /*0ba0*/  BSSY.RECONVERGENT B0, `(.L_x_29) ;  /* 0x000001f000007945 */ /* 0x000fe20003800200 */
[----:B--2---:R-:W-:-:S04]  /*0bb0*/  IADD3 R18, P0, PT, R4, -R18, RZ ;  /* 0x8000001204127210 */ /* 0x004fc80007f1e0ff */
[----:B------:R-:W-:-:S04]  /*0bc0*/  IADD3.X R19, PT, PT, R5, ~R19, RZ, P0, !PT ;  /* 0x8000001305137210 */ /* 0x000fc800007fe4ff */
[----:B-1----:R-:W-:-:S04]  /*0bd0*/  LOP3.LUT R0, R19, UR4, RZ, 0xfc, !PT ;  /* 0x0000000413007c12 */ /* 0x002fc8000f8efcff */
[----:B------:R-:W-:-:S13]  /*0be0*/  ISETP.NE.U32.AND P0, PT, R0, RZ, PT ;  /* 0x000000ff0000720c */ /* 0x000fda0003f05070 */
[----:B------:R-:W-:Y:S05]  /*0bf0*/  @P0 BRA `(.L_x_30) ;  /* 0x0000000000540947 */ /* 0x000fea0003800000 */
[----:B------:R-:W0:Y:S02]  /*0c00*/  LDCU UR4, c[0x0][0x3a0] ;  /* 0x00007400ff0477ac */ /* 0x000e240008000800 */
[----:B0-----:R-:W0:Y:S01]  /*0c10*/  I2F.U32.RP R0, UR4 ;  /* 0x0000000400007d06 */ /* 0x001e220008209000 */
[----:B------:R-:W-:-:S07]  /*0c20*/  ISETP.NE.U32.AND P2, PT, RZ, UR4, PT ;  /* 0x00000004ff007c0c */ /* 0x000fce000bf45070 */
[----:B0-----:R-:W0:Y:S02]  /*0c30*/  MUFU.RCP R0, R0 ;  /* 0x0000000000007308 */ /* 0x001e240000001000 */
[----:B0-----:R-:W-:-:S06]  /*0c40*/  IADD3 R4, PT, PT, R0, 0xffffffe, RZ ;  /* 0x0ffffffe00047810 */ /* 0x001fcc0007ffe0ff */
[----:B------:R0:W1:Y:S02]  /*0c50*/  F2I.FTZ.U32.TRUNC.NTZ R5, R4 ;  /* 0x0000000400057305 */ /* 0x000064000021f000 */
[----:B0-----:R-:W-:Y:S01]  /*0c60*/  IMAD.MOV.U32 R4, RZ, RZ, RZ ;  /* 0x000000ffff047224 */ /* 0x001fe200078e00ff */
[----:B-1----:R-:W-:-:S05]  /*0c70*/  IADD3 R7, PT, PT, RZ, -R5, RZ ;  /* 0x80000005ff077210 */ /* 0x002fca0007ffe0ff */
[----:B------:R-:W-:-:S04]  /*0c80*/  IMAD R7, R7, UR4, RZ ;  /* 0x0000000407077c24 */ /* 0x000fc8000f8e02ff */
[----:B------:R-:W-:-:S06]  /*0c90*/  IMAD.HI.U32 R5, R5, R7, R4 ;  /* 0x0000000705057227 */ /* 0x000fcc00078e0004 */
[----:B------:R-:W-:-:S05]  /*0ca0*/  IMAD.HI.U32 R4, R5, R18, RZ ;  /* 0x0000001205047227 */ /* 0x000fca00078e00ff */
[----:B------:R-:W-:-:S05]  /*0cb0*/  IADD3 R5, PT, PT, -R4, RZ, RZ ;  /* 0x000000ff04057210 */ /* 0x000fca0007ffe1ff */
[----:B------:R-:W-:Y:S01]  /*0cc0*/  IMAD R18, R5, UR4, R18 ;  /* 0x0000000405127c24 */ /* 0x000fe2000f8e0212 */
[----:B------:R-:W-:-:S04]  /*0cd0*/  MOV R5, RZ ;  /* 0x000000ff00057202 */ /* 0x000fc80000000f00 */
[----:B------:R-:W-:-:S13]  /*0ce0*/  ISETP.GE.U32.AND P0, PT, R18, UR4, PT ;  /* 0x0000000412007c0c */ /* 0x000fda000bf06070 */
[----:B------:R-:W-:Y:S02]  /*0cf0*/  @P0 IADD3 R18, PT, PT, R18, -UR4, RZ ;  /* 0x8000000412120c10 */ /* 0x000fe4000fffe0ff */
[----:B------:R-:W-:Y:S02]  /*0d00*/  @P0 IADD3 R4, PT, PT, R4, 0x1, RZ ;  /* 0x0000000104040810 */ /* 0x000fe40007ffe0ff */
[----:B------:R-:W-:-:S13]  /*0d10*/  ISETP.GE.U32.AND P1, PT, R18, UR4, PT ;  /* 0x0000000412007c0c */ /* 0x000fda000bf26070 */
[----:B------:R-:W-:Y:S01]  /*0d20*/  @P1 VIADD R4, R4, 0x1 ;  /* 0x0000000104041836 */ /* 0x000fe20000000000 */
[----:B------:R-:W-:Y:S01]  /*0d30*/  @!P2 LOP3.LUT R4, RZ, UR4, RZ, 0x33, !PT ;  /* 0x00000004ff04ac12 */ /* 0x000fe2000f8e33ff */
[----:B------:R-:W-:Y:S06]  /*0d40*/  BRA `(.L_x_31) ;  /* 0x0000000000107947 */ /* 0x000fec0003800000 */
.L_x_30:
[----:B------:R-:W-:-:S07]  /*0d50*/  MOV R0, 0xd70 ;  /* 0x00000d7000007802 */ /* 0x000fce0000000f00 */
[----:B------:R-:W-:Y:S05]  /*0d60*/  CALL.REL.NOINC `($__internal_3_$__cuda_sm20_div_s64) ;  /* 0x0000000000147944 */ /* 0x000fea0003c00000 */
[----:B------:R-:W-:Y:S02]  /*0d70*/  MOV R4, R6 ;  /* 0x0000000600047202 */ /* 0x000fe40000000f00 */
[----:B------:R-:W-:-:S07]  /*0d80*/  MOV R5, R7 ;  /* 0x0000000700057202 */ /* 0x000fce0000000f00 */
.L_x_31:
[----:B------:R-:W-:Y:S05]  /*0d90*/  BSYNC.RECONVERGENT B0 ;  /* 0x0000000000007941 */ /* 0x000fea0003800200 */
.L_x_29:
[----:B------:R-:W-:Y:S01]  /*0da0*/  STG.E.64 desc[UR6][R2.64], R4 ;  /* 0x0000000402007986 */ /* 0x000fe2000c101b06 */
[----:B------:R-:W-:Y:S05]  /*0db0*/  EXIT ;  /* 0x000000000000794d */ /* 0x000fea0003800000 */
        .weak           $__internal_3_$__cuda_sm20_div_s64
        .type           $__internal_3_$__cuda_sm20_div_s64,@function
        .size           $__internal_3_$__cuda_sm20_div_s64,(.L_x_2063 - $__internal_3_$__cuda_sm20_div_s64)
$__internal_3_$__cuda_sm20_div_s64:
[----:B------:R-:W0:Y:S01]  /*0dc0*/  LDCU.64 UR8, c[0x0][0x3a0] ;  /* 0x00007400ff0877ac */ /* 0x000e220008000a00 */
[----:B------:R-:W-:Y:S01]  /*0dd0*/  ISETP.GE.AND P3, PT, R19, RZ, PT ;  /* 0x000000ff1300720c */ /* 0x000fe20003f66270 */
[----:B0-----:R-:W-:Y:S02]  /*0de0*/  UIADD3 UR4, UP1, UPT, URZ, -UR8, URZ ;  /* 0x80000008ff047290 */ /* 0x001fe4000ff3e0ff */
        /* <DEDUP_REMOVED lines=18> */
[----:B------:R-:W-:-:S05]  /*0f10*/  IMAD.HI.U32 R6, P1, R5, R9, R6 ;  /* 0x0000000905067227 */ /* 0x000fca0007820006 */
[----:B------:R-:W-:Y:S02]  /*0f20*/  IADD3 R7, P2, PT, R13, R6, RZ ;  /* 0x000000060d077210 */ /* 0x000fe40007f5e0ff */
[----:B------:R-:W-:-:S03]  /*0f30*/  IADD3.X R6, PT, PT, R11, R5, RZ, P0, !PT ;  /* 0x000000050b067210 */ /* 0x000fc600007fe4ff */
[----:B------:R-:W-:Y:S01]  /*0f40*/  IMAD.WIDE.U32 R4, R7, UR4, RZ ;  /* 0x0000000407047c25 */ /* 0x000fe2000f8e00ff */
[----:B------:R-:W-:-:S03]  /*0f50*/  IADD3.X R9, PT, PT, RZ, RZ, R6, P2, P1 ;  /* 0x000000ffff097210 */ /* 0x000fc600017e2406 */
[----:B------:R-:W-:Y:S01]  /*0f60*/  IMAD R6, R7, UR5, R5 ;  /* 0x0000000507067c24 */ /* 0x000fe2000f8e0205 */
[----:B------:R-:W-:Y:S02]  /*0f70*/  IADD3 R11, P0, PT, RZ, -R4, RZ ;  /* 0x80000004ff0b7210 */ /* 0x000fe40007f1e0ff */
[-C--:B------:R-:W-:Y:S01]  /*0f80*/  IADD3 R5, P4, PT, RZ, -R18.reuse, RZ ;  /* 0x80000012ff057210 */ /* 0x080fe20007f9e0ff */
[----:B------:R-:W-:Y:S02]  /*0f90*/  IMAD R4, R9, UR4, R6 ;  /* 0x0000000409047c24 */ /* 0x000fe4000f8e0206 */
[----:B------:R-:W-:Y:S01]  /*0fa0*/  IMAD.HI.U32 R6, R7, R11, RZ ;  /* 0x0000000b07067227 */ /* 0x000fe200078e00ff */
[----:B------:R-:W-:-:S03]  /*0fb0*/  SEL R18, R5, R18, !P3 ;  /* 0x0000001205127207 */ /* 0x000fc60005800000 */
[----:B------:R-:W-:Y:S01]  /*0fc0*/  HFMA2 R5, -RZ, RZ, 0, 0 ;  /* 0x00000000ff057431 */ /* 0x000fe200000001ff */
[----:B------:R-:W-:Y:S01]  /*0fd0*/  IADD3.X R8, PT, PT, RZ, ~R19, RZ, P4, !PT ;  /* 0x80000013ff087210 */ /* 0x000fe200027fe4ff */
[----:B------:R-:W-:-:S03]  /*0fe0*/  IMAD.X R4, RZ, RZ, ~R4, P0 ;  /* 0x000000ffff047224 */ /* 0x000fc600000e0e04 */
[----:B------:R-:W-:Y:S01]  /*0ff0*/  SEL R8, R8, R19, !P3 ;  /* 0x0000001308087207 */ /* 0x000fe20005800000 */
[----:B------:R-:W-:Y:S01]  /*1000*/  IMAD.WIDE.U32 R6, P0, R7, R4, R6 ;  /* 0x0000000407067225 */ /* 0x000fe20007800006 */
[----:B------:R-:W-:-:S03]  /*1010*/  LOP3.LUT R19, R19, UR9, RZ, 0x3c, !PT ;  /* 0x0000000913137c12 */ /* 0x000fc6000f8e3cff */
[----:B------:R-:W-:-:S04]  /*1020*/  IMAD.HI.U32 R7, P1, R9, R11, R6 ;  /* 0x0000000b09077227 */ /* 0x000fc80007820006 */
[CC--:B------:R-:W-:Y:S02]  /*1030*/  IMAD R6, R9.reuse, R4.reuse, RZ ;  /* 0x0000000409067224 */ /* 0x0c0fe400078e02ff */
[----:B------:R-:W-:-:S03]  /*1040*/  IMAD.HI.U32 R4, R9, R4, RZ ;  /* 0x0000000409047227 */ /* 0x000fc600078e00ff */
[----:B------:R-:W-:Y:S02]  /*1050*/  IADD3 R7, P2, PT, R6, R7, RZ ;  /* 0x0000000706077210 */ /* 0x000fe40007f5e0ff */
[----:B------:R-:W-:-:S03]  /*1060*/  IADD3.X R9, PT, PT, R4, R9, RZ, P0, !PT ;  /* 0x0000000904097210 */ /* 0x000fc600007fe4ff */
[----:B------:R-:W-:Y:S01]  /*1070*/  IMAD.HI.U32 R4, R7, R18, RZ ;  /* 0x0000001207047227 */ /* 0x000fe200078e00ff */
[----:B------:R-:W-:-:S03]  /*1080*/  IADD3.X R9, PT, PT, RZ, RZ, R9, P2, P1 ;  /* 0x000000ffff097210 */ /* 0x000fc600017e2409 */
[----:B------:R-:W-:-:S04]  /*1090*/  IMAD.WIDE.U32 R4, R7, R8, R4 ;  /* 0x0000000807047225 */ /* 0x000fc800078e0004 */
[C---:B------:R-:W-:Y:S02]  /*10a0*/  IMAD R7, R9.reuse, R8, RZ ;  /* 0x0000000809077224 */ /* 0x040fe400078e02ff */
[----:B------:R-:W-:-:S04]  /*10b0*/  IMAD.HI.U32 R4, P0, R9, R18, R4 ;  /* 0x0000001209047227 */ /* 0x000fc80007800004 */
[----:B------:R-:W-:Y:S01]  /*10c0*/  IMAD.HI.U32 R6, R9, R8, RZ ;  /* 0x0000000809067227 */ /* 0x000fe200078e00ff */
[----:B------:R-:W-:-:S03]  /*10d0*/  IADD3 R7, P1, PT, R7, R4, RZ ;  /* 0x0000000407077210 */ /* 0x000fc60007f3e0ff */
[----:B------:R-:W-:Y:S02]  /*10e0*/  IMAD.X R6, RZ, RZ, R6, P0 ;  /* 0x000000ffff067224 */ /* 0x000fe400000e0606 */
[----:B------:R-:W-:-:S03]  /*10f0*/  IMAD.WIDE.U32 R4, R7, UR4, RZ ;  /* 0x0000000407047c25 */ /* 0x000fc6000f8e00ff */
[----:B------:R-:W-:Y:S01]  /*1100*/  IADD3.X R6, PT, PT, RZ, R6, RZ, P1, !PT ;  /* 0x00000006ff067210 */ /* 0x000fe20000ffe4ff */
[C---:B------:R-:W-:Y:S01]  /*1110*/  IMAD R5, R7.reuse, UR5, R5 ;  /* 0x0000000507057c24 */ /* 0x040fe2000f8e0205 */
[----:B------:R-:W-:Y:S02]  /*1120*/  IADD3 R9, P1, PT, -R4, R18, RZ ;  /* 0x0000001204097210 */ /* 0x000fe40007f3e1ff */
[----:B------:R-:W-:Y:S01]  /*1130*/  IADD3 R4, P2, PT, R7, 0x1, RZ ;  /* 0x0000000107047810 */ /* 0x000fe20007f5e0ff */
[----:B------:R-:W-:Y:S01]  /*1140*/  IMAD R5, R6, UR4, R5 ;  /* 0x0000000406057c24 */ /* 0x000fe2000f8e0205 */
[----:B------:R-:W-:-:S04]  /*1150*/  ISETP.GE.U32.AND P0, PT, R9, UR4, PT ;  /* 0x0000000409007c0c */ /* 0x000fc8000bf06070 */
[----:B------:R-:W-:Y:S02]  /*1160*/  IADD3.X R5, PT, PT, ~R5, R8, RZ, P1, !PT ;  /* 0x0000000805057210 */ /* 0x000fe40000ffe5ff */
[----:B------:R-:W-:Y:S02]  /*1170*/  IADD3 R8, P1, PT, R9, -UR4, RZ ;  /* 0x8000000409087c10 */ /* 0x000fe4000ff3e0ff */
[C---:B------:R-:W-:Y:S02]  /*1180*/  ISETP.GE.U32.AND.EX P0, PT, R5.reuse, UR5, PT, P0 ;  /* 0x0000000505007c0c */ /* 0x040fe4000bf06100 */
[----:B------:R-:W-:Y:S02]  /*1190*/  IADD3.X R10, PT, PT, R5, ~UR5, RZ, P1, !PT ;  /* 0x80000005050a7c10 */ /* 0x000fe40008ffe4ff */
[----:B------:R-:W-:Y:S02]  /*11a0*/  SEL R8, R8, R9, P0 ;  /* 0x0000000908087207 */ /* 0x000fe40000000000 */
[----:B------:R-:W-:-:S02]  /*11b0*/  IADD3.X R9, PT, PT, RZ, R6, RZ, P2, !PT ;  /* 0x00000006ff097210 */ /* 0x000fc400017fe4ff */
[----:B------:R-:W-:Y:S02]  /*11c0*/  SEL R10, R10, R5, P0 ;  /* 0x000000050a0a7207 */ /* 0x000fe40000000000 */
[----:B------:R-:W-:Y:S02]  /*11d0*/  SEL R5, R4, R7, P0 ;  /* 0x0000000704057207 */ /* 0x000fe40000000000 */
[----:B------:R-:W-:Y:S02]  /*11e0*/  ISETP.GE.U32.AND P1, PT, R8, UR4, PT ;  /* 0x0000000408007c0c */ /* 0x000fe4000bf26070 */
[----:B------:R-:W-:Y:S02]  /*11f0*/  SEL R4, R9, R6, P0 ;  /* 0x0000000609047207 */ /* 0x000fe40000000000 */
[----:B------:R-:W-:Y:S02]  /*1200*/  IADD3 R6, P2, PT, R5, 0x1, RZ ;  /* 0x0000000105067810 */ /* 0x000fe40007f5e0ff */
[----:B------:R-:W-:-:S02]  /*1210*/  ISETP.GE.U32.AND.EX P0, PT, R10, UR5, PT, P1 ;  /* 0x000000050a007c0c */ /* 0x000fc4000bf06110 */
[----:B------:R-:W-:Y:S01]  /*1220*/  ISETP.GE.AND P1, PT, R19, RZ, PT ;  /* 0x000000ff1300720c */ /* 0x000fe20003f26270 */
[----:B------:R-:W-:Y:S01]  /*1230*/  IMAD.X R7, RZ, RZ, R4, P2 ;  /* 0x000000ffff077224 */ /* 0x000fe200010e0604 */
[----:B------:R-:W-:-:S04]  /*1240*/  SEL R6, R6, R5, P0 ;  /* 0x0000000506067207 */ /* 0x000fc80000000000 */
[----:B------:R-:W-:Y:S02]  /*1250*/  SEL R7, R7, R4, P0 ;  /* 0x0000000407077207 */ /* 0x000fe40000000000 */
[-C--:B------:R-:W-:Y:S02]  /*1260*/  IADD3 R5, P2, PT, RZ, -R6.reuse, RZ ;  /* 0x80000006ff057210 */ /* 0x080fe40007f5e0ff */
[----:B------:R-:W-:Y:S02]  /*1270*/  ISETP.NE.U32.AND P0, PT, RZ, UR8, PT ;  /* 0x00000008ff007c0c */ /* 0x000fe4000bf05070 */
[-C--:B------:R-:W-:Y:S02]  /*1280*/  IADD3.X R4, PT, PT, RZ, ~R7.reuse, RZ, P2, !PT ;  /* 0x80000007ff047210 */ /* 0x080fe400017fe4ff */
[----:B------:R-:W-:Y:S01]  /*1290*/  SEL R6, R5, R6, !P1 ;  /* 0x0000000605067207 */ /* 0x000fe20004800000 */
[----:B------:R-:W-:Y:S01]  /*12a0*/  HFMA2 R5, -RZ, RZ, 0, 0 ;  /* 0x00000000ff057431 */ /* 0x000fe200000001ff */
[----:B------:R-:W-:-:S02]  /*12b0*/  SEL R7, R4, R7, !P1 ;  /* 0x0000000704077207 */ /* 0x000fc40004800000 */
[----:B------:R-:W-:Y:S02]  /*12c0*/  MOV R4, R0 ;  /* 0x0000000000047202 */ /* 0x000fe40000000f00 */
[----:B------:R-:W-:-:S04]  /*12d0*/  ISETP.NE.AND.EX P0, PT, RZ, UR9, PT, P0 ;  /* 0x00000009ff007c0c */ /* 0x000fc8000bf05300 */
[----:B------:R-:W-:Y:S02]  /*12e0*/  SEL R6, R6, 0xffffffff, P0 ;  /* 0xffffffff06067807 */ /* 0x000fe40000000000 */
[----:B------:R-:W-:Y:S01]  /*12f0*/  SEL R7, R7, 0xffffffff, P0 ;  /* 0xffffffff07077807 */ /* 0x000fe20000000000 */
[----:B------:R-:W-:Y:S06]  /*1300*/  RET.REL.NODEC R4 `(hensel_gpu_update_defect_offset) ;  /* 0xffffffec043c7950 */ /* 0x000fec0003c3ffff */
.L_x_32:
        /* <DEDUP_REMOVED lines=15> */
.L_x_2063:


//--------------------- .text.hensel_gpu_compute_digit_offset --------------------------
	.section	.text.hensel_gpu_compute_digit_offset,"ax",@progbits
	.align	128
        .global         hensel_gpu_compute_digit_offset
        .type           hensel_gpu_compute_digit_offset,@function
        .size           hensel_gpu_compute_digit_offset,(.L_x_2065 - hensel_gpu_compute_digit_offset)
        .other          hensel_gpu_compute_digit_offset,@"STO_CUDA_ENTRY STV_DEFAULT"
hensel_gpu_compute_digit_offset:
.text.hensel_gpu_compute_digit_offset:
[----:B------:R-:W-:Y:S01]  /*0000*/  LDC R1, c[0x0][0x37c] ;  /* 0x0000df00ff017b82 */ /* 0x000fe20000000800 */
[----:B------:R-:W0:Y:S07]  /*0010*/  S2R R11, SR_CTAID.X ;  /* 0x00000000000b7919 */ /* 0x000e2e0000002500 */
[----:B------:R-:W0:Y:S01]  /*0020*/  LDC.64 R2, c[0x0][0x3a0] ;  /* 0x0000e800ff027b82 */ /* 0x000e220000000a00 */
[----:B------:R-:W1:Y:S01]  /*0030*/  S2R R9, SR_TID.X ;  /* 0x0000000000097919 */ /* 0x000e620000002100 */
[----:B0-----:R-:W-:-:S04]  /*0040*/  ISETP.GE.U32.AND P0, PT, R11, R3, PT ;  /* 0x000000030b00720c */ /* 0x001fc80003f06070 */
[----:B-1----:R-:W-:-:S13]  /*0050*/  ISETP.GE.U32.OR P0, PT, R9, R2, P0 ;  /* 0x000000020900720c */ /* 0x002fda0000706470 */
[----:B------:R-:W-:Y:S05]  /*0060*/  @P0 EXIT ;  /* 0x000000000000094d */ /* 0x000fea0003800000 */
[C---:B------:R-:W-:Y:S01]  /*0070*/  VIADD R0, R2.reuse, 0xffffffff ;  /* 0xffffffff02007836 */ /* 0x040fe20000000000 */
[----:B------:R-:W0:Y:S01]  /*0080*/  LDCU.64 UR8, c[0x0][0x358] ;  /* 0x00006b00ff0877ac */ /* 0x000e220008000a00 */
[----:B------:R-:W-:Y:S01]  /*0090*/  HFMA2 R25, -RZ, RZ, 0, 0 ;  /* 0x00000000ff197431 */ /* 0x000fe200000001ff */
[----:B------:R-:W-:Y:S01]  /*00a0*/  LOP3.LUT R7, R2, 0x7, RZ, 0xc0, !PT ;  /* 0x0000000702077812 */ /* 0x000fe200078ec0ff */
[----:B------:R-:W-:Y:S01]  /*00b0*/  IMAD.MOV.U32 R12, RZ, RZ, RZ ;  /* 0x000000ffff0c7224 */ /* 0x000fe200078e00ff */
[----:B------:R-:W-:Y:S01]  /*00c0*/  ISETP.GE.U32.AND P0, PT, R0, 0x7, PT ;  /* 0x000000070000780c */ /* 0x000fe20003f06070 */
[----:B------:R-:W1:Y:S01]  /*00d0*/  LDCU UR7, c[0x0][0x39c] ;  /* 0x00007380ff0777ac */ /* 0x000e620008000800 */
[----:B------:R-:W-:Y:S01]  /*00e0*/  IMAD.MOV.U32 R6, RZ, RZ, RZ ;  /* 0x000000ffff067224 */ /* 0x000fe200078e00ff */
[----:B------:R-:W-:-:S10]  /*00f0*/  UMOV UR4, URZ ;  /* 0x000000ff00047c82 */ /* 0x000fd40008000000 */
[----:B------:R-:W-:Y:S05]  /*0100*/  @!P0 BRA `(.L_x_33) ;  /* 0x0000001c00e08947 */ /* 0x000fea0003800000 */
[----:B------:R-:W2:Y:S01]  /*0110*/  LDC R5, c[0x0][0x39c] ;  /* 0x0000e700ff057b82 */ /* 0x000ea20000000800 */
[----:B------:R-:W-:Y:S01]  /*0120*/  LOP3.LUT R6, R2, 0xfffffff8, RZ, 0xc0, !PT ;  /* 0xfffffff802067812 */ /* 0x000fe200078ec0ff */
[-C--:B------:R-:W-:Y:S01]  /*0130*/  IMAD R4, R9, R2.reuse, 0x3 ;  /* 0x0000000309047424 */ /* 0x080fe200078e0202 */
[----:B------:R-:W-:Y:S01]  /*0140*/  MOV R25, RZ ;  /* 0x000000ff00197202 */ /* 0x000fe20000000f00 */
[----:B------:R-:W-:Y:S01]  /*0150*/  IMAD R2, R11, R2, 0x3 ;  /* 0x000000030b027424 */ /* 0x000fe200078e0202 */
[----:B------:R-:W3:Y:S01]  /*0160*/  LDCU UR6, c[0x0][0x39c] ;  /* 0x00007380ff0677ac */ /* 0x000ee20008000800 */
[----:B------:R-:W-:Y:S02]  /*0170*/  IMAD.MOV.U32 R12, RZ, RZ, RZ ;  /* 0x000000ffff0c7224 */ /* 0x000fe400078e00ff */
[----:B------:R-:W4:Y:S01]  /*0180*/  LDC.64 R14, c[0x0][0x380] ;  /* 0x0000e000ff0e7b82 */ /* 0x000f220000000a00 */
[----:B------:R-:W-:-:S07]  /*0190*/  IMAD.MOV R0, RZ, RZ, -R6 ;  /* 0x000000ffff007224 */ /* 0x000fce00078e0a06 */
[----:B------:R-:W0:Y:S08]  /*01a0*/  LDC.64 R16, c[0x0][0x388] ;  /* 0x0000e200ff107b82 */ /* 0x000e300000000a00 */
[----:B------:R-:W0:Y:S08]  /*01b0*/  LDC.64 R18, c[0x0][0x388] ;  /* 0x0000e200ff127b82 */ /* 0x000e300000000a00 */
[----:B---3--:R-:W0:Y:S02]  /*01c0*/  LDC.64 R20, c[0x0][0x380] ;  /* 0x0000e000ff147b82 */ /* 0x008e240000000a00 */
.L_x_66:
[----:B------:R-:W-:-:S04]  /*01d0*/  VIADD R29, R2, 0xfffffffd ;  /* 0xfffffffd021d7836 */ /* 0x000fc80000000000 */
[----:B0-----:R-:W-:-:S06]  /*01e0*/  IMAD.WIDE.U32 R28, R29, 0x8, R18 ;  /* 0x000000081d1c7825 */ /* 0x001fcc00078e0012 */
[----:B------:R-:W3:Y:S02]  /*01f0*/  LDG.E.64.CONSTANT R28, desc[UR8][R28.64] ;  /* 0x000000081c1c7981 */ /* 0x000ee4000c1e9b00 */
[----:B---3--:R-:W-:-:S13]  /*0200*/  ISETP.NE.U32.AND P0, PT, R29, RZ, PT ;  /* 0x000000ff1d00720c */ /* 0x008fda0003f05070 */
[----:B------:R-:W-:Y:S05]  /*0210*/  @P0 BRA `(.L_x_34) ;  /* 0x0000000000500947 */ /* 0x000fea0003800000 */
[----:B------:R-:W0:Y:S01]  /*0220*/  I2F.U32.RP R3, UR6 ;  /* 0x0000000600037d06 */ /* 0x000e220008209000 */
[----:B------:R-:W-:-:S07]  /*0230*/  ISETP.NE.U32.AND P1, PT, RZ, UR6, PT ;  /* 0x00000006ff007c0c */ /* 0x000fce000bf25070 */
[----:B0-----:R-:W0:Y:S02]  /*0240*/  MUFU.RCP R3, R3 ;  /* 0x0000000300037308 */ /* 0x001e240000001000 */
[----:B0-----:R-:W-:-:S06]  /*0250*/  IADD3 R22, PT, PT, R3, 0xffffffe, RZ ;  /* 0x0ffffffe03167810 */ /* 0x001fcc0007ffe0ff */
[----:B------:R0:W3:Y:S02]  /*0260*/  F2I.FTZ.U32.TRUNC.NTZ R23, R22 ;  /* 0x0000001600177305 */ /* 0x0000e4000021f000 */
[----:B0-----:R-:W-:Y:S02]  /*0270*/  IMAD.MOV.U32 R22, RZ, RZ, RZ ;  /* 0x000000ffff167224 */ /* 0x001fe400078e00ff */
[----:B---3--:R-:W-:-:S04]  /*0280*/  IMAD.MOV R13, RZ, RZ, -R23 ;  /* 0x000000ffff0d7224 */ /* 0x008fc800078e0a17 */
[----:B------:R-:W-:-:S04]  /*0290*/  IMAD R13, R13, UR6, RZ ;  /* 0x000000060d0d7c24 */ /* 0x000fc8000f8e02ff */
[----:B------:R-:W-:-:S06]  /*02a0*/  IMAD.HI.U32 R23, R23, R13, R22 ;  /* 0x0000000d17177227 */ /* 0x000fcc00078e0016 */
[----:B------:R-:W-:-:S05]  /*02b0*/  IMAD.HI.U32 R23, R23, R28, RZ ;  /* 0x0000001c17177227 */ /* 0x000fca00078e00ff */
[----:B------:R-:W-:-:S05]  /*02c0*/  IADD3 R23, PT, PT, -R23, RZ, RZ ;  /* 0x000000ff17177210 */ /* 0x000fca0007ffe1ff */
[----:B------:R-:W-:Y:S02]  /*02d0*/  IMAD R28, R23, UR6, R28 ;  /* 0x00000006171c7c24 */ /* 0x000fe4000f8e021c */
[----:B------:R-:W-:-:S03]  /*02e0*/  IMAD.MOV.U32 R23, RZ, RZ, RZ ;  /* 0x000000ffff177224 */ /* 0x000fc600078e00ff */
[----:B------:R-:W-:-:S13]  /*02f0*/  ISETP.GE.U32.AND P0, PT, R28, UR6, PT ;  /* 0x000000061c007c0c */ /* 0x000fda000bf06070 */
[----:B------:R-:W-:-:S05]  /*0300*/  @P0 VIADD R28, R28, -UR6 ;  /* 0x800000061c1c0c36 */ /* 0x000fca0008000000 */
[----:B------:R-:W-:-:S13]  /*0310*/  ISETP.GE.U32.AND P0, PT, R28, UR6, PT ;  /* 0x000000061c007c0c */ /* 0x000fda000bf06070 */
[----:B------:R-:W-:Y:S01]  /*0320*/  @P0 VIADD R28, R28, -UR6 ;  /* 0x800000061c1c0c36 */ /* 0x000fe20008000000 */
[----:B------:R-:W-:-:S04]  /*0330*/  @!P1 LOP3.LUT R28, RZ, UR6, RZ, 0x33, !PT ;  /* 0x00000006ff1c9c12 */ /* 0x000fc8000f8e33ff */
[----:B------:R-:W-:Y:S01]  /*0340*/  MOV R22, R28 ;  /* 0x0000001c00167202 */ /* 0x000fe20000000f00 */
[----:B------:R-:W-:Y:S06]  /*0350*/  BRA `(.L_x_35) ;  /* 0x0000000000147947 */ /* 0x000fec0003800000 */
.L_x_34:
[----:B------:R-:W-:Y:S01]  /*0360*/  IMAD.MOV.U32 R3, RZ, RZ, R29 ;  /* 0x000000ffff037224 */ /* 0x000fe200078e001d */
[----:B------:R-:W-:-:S07]  /*0370*/  MOV R8, 0x390 ;  /* 0x0000039000087802 */ /* 0x000fce0000000f00 */
[----:B-12-4-:R-:W-:Y:S05]  /*0380*/  CALL.REL.NOINC `($__internal_4_$__cuda_sm20_rem_s64) ;  /* 0x0000003c00207944 */ /* 0x016fea0003c00000 */
[----:B------:R-:W-:Y:S01]  /*0390*/  MOV R22, R10 ;  /* 0x0000000a00167202 */ /* 0x000fe20000000f00 */
[----:B------:R-:W-:-:S07]  /*03a0*/  IMAD.MOV.U32 R23, RZ, RZ, R3 ;  /* 0x000000ffff177224 */ /* 0x000fce00078e0003 */
.L_x_35:
[----:B--2---:R-:W-:-:S05]  /*03b0*/  IADD3 R28, P0, PT, R22, R5, RZ ;  /* 0x00000005161c7210 */ /* 0x004fca0007f1e0ff */
[----:B------:R-:W-:-:S05]  /*03c0*/  IMAD.X R3, RZ, RZ, R23, P0 ;  /* 0x000000ffff037224 */ /* 0x000fca00000e0617 */
[----:B------:R-:W-:-:S13]  /*03d0*/  ISETP.NE.U32.AND P0, PT, R3, RZ, PT ;  /* 0x000000ff0300720c */ /* 0x000fda0003f05070 */
[----:B------:R-:W-:Y:S05]  /*03e0*/  @P0 BRA `(.L_x_36) ;  /* 0x0000000000480947 */ /* 0x000fea0003800000 */
[----:B------:R-:W0:Y:S01]  /*03f0*/  I2F.U32.RP R10, R5 ;  /* 0x00000005000a7306 */ /* 0x000e220000209000 */
[----:B------:R-:W-:-:S07]  /*0400*/  ISETP.NE.U32.AND P1, PT, R5, RZ, PT ;  /* 0x000000ff0500720c */ /* 0x000fce0003f25070 */
[----:B0-----:R-:W0:Y:S02]  /*0410*/  MUFU.RCP R10, R10 ;  /* 0x0000000a000a7308 */ /* 0x001e240000001000 */
[----:B0-----:R-:W-:-:S06]  /*0420*/  IADD3 R22, PT, PT, R10, 0xffffffe, RZ ;  /* 0x0ffffffe0a167810 */ /* 0x001fcc0007ffe0ff */
[----:B------:R0:W2:Y:S02]  /*0430*/  F2I.FTZ.U32.TRUNC.NTZ R23, R22 ;  /* 0x0000001600177305 */ /* 0x0000a4000021f000 */
[----:B0-----:R-:W-:Y:S02]  /*0440*/  IMAD.MOV.U32 R22, RZ, RZ, RZ ;  /* 0x000000ffff167224 */ /* 0x001fe400078e00ff */
[----:B--2---:R-:W-:-:S04]  /*0450*/  IMAD.MOV R8, RZ, RZ, -R23 ;  /* 0x000000ffff087224 */ /* 0x004fc800078e0a17 */
[----:B------:R-:W-:-:S04]  /*0460*/  IMAD R3, R8, R5, RZ ;  /* 0x0000000508037224 */ /* 0x000fc800078e02ff */
[----:B------:R-:W-:-:S06]  /*0470*/  IMAD.HI.U32 R3, R23, R3, R22 ;  /* 0x0000000317037227 */ /* 0x000fcc00078e0016 */
[----:B------:R-:W-:-:S05]  /*0480*/  IMAD.HI.U32 R3, R3, R28, RZ ;  /* 0x0000001c03037227 */ /* 0x000fca00078e00ff */
[----:B------:R-:W-:-:S05]  /*0490*/  IADD3 R8, PT, PT, -R3, RZ, RZ ;  /* 0x000000ff03087210 */ /* 0x000fca0007ffe1ff */
[----:B------:R-:W-:-:S05]  /*04a0*/  IMAD R8, R5, R8, R28 ;  /* 0x0000000805087224 */ /* 0x000fca00078e021c */
[----:B------:R-:W-:-:S13]  /*04b0*/  ISETP.GE.U32.AND P0, PT, R8, R5, PT ;  /* 0x000000050800720c */ /* 0x000fda0003f06070 */
[----:B------:R-:W-:-:S05]  /*04c0*/  @P0 IMAD.IADD R8, R8, 0x1, -R5 ;  /* 0x0000000108080824 */ /* 0x000fca00078e0a05 */
[----:B------:R-:W-:-:S13]  /*04d0*/  ISETP.GE.U32.AND P0, PT, R8, R5, PT ;  /* 0x000000050800720c */ /* 0x000fda0003f06070 */
[----:B------:R-:W-:Y:S01]  /*04e0*/  @P0 IMAD.IADD R8, R8, 0x1, -R5 ;  /* 0x0000000108080824 */ /* 0x000fe200078e0a05 */
[----:B------:R-:W-:Y:S01]  /*04f0*/  @!P1 LOP3.LUT R8, RZ, R5, RZ, 0x33, !PT ;  /* 0x00000005ff089212 */ /* 0x000fe200078e33ff */
[----:B------:R-:W-:Y:S06]  /*0500*/  BRA `(.L_x_37) ;  /* 0x00000000000c7947 */ /* 0x000fec0003800000 */
.L_x_36:
[----:B------:R-:W-:-:S07]  /*0510*/  MOV R8, 0x530 ;  /* 0x0000053000087802 */ /* 0x000fce0000000f00 */
[----:B-1--4-:R-:W-:Y:S05]  /*0520*/  CALL.REL.NOINC `($__internal_4_$__cuda_sm20_rem_s64) ;  /* 0x0000003800b87944 */ /* 0x012fea0003c00000 */
[----:B------:R-:W-:-:S07]  /*0530*/  MOV R8, R10 ;  /* 0x0000000a00087202 */ /* 0x000fce0000000f00 */
.L_x_37:
[----:B------:R-:W-:Y:S02]  /*0540*/  VIADD R29, R2, 0xfffffffe ;  /* 0xfffffffe021d7836 */ /* 0x000fe40000000000 */
[----:B------:R-:W-:Y:S02]  /*0550*/  VIADD R23, R4, 0xfffffffd ;  /* 0xfffffffd04177836 */ /* 0x000fe40000000000 */
[----:B------:R-:W-:-:S04]  /*0560*/  IMAD.WIDE.U32 R28, R29, 0x8, R16 ;  /* 0x000000081d1c7825 */ /* 0x000fc800078e0010 */
[----:B----4-:R-:W-:Y:S02]  /*0570*/  IMAD.WIDE.U32 R22, R23, 0x4, R14 ;  /* 0x0000000417167825 */ /* 0x010fe400078e000e */
[----:B------:R-:W2:Y:S04]  /*0580*/  LDG.E.64.CONSTANT R28, desc[UR8][R28.64] ;  /* 0x000000081c1c7981 */ /* 0x000ea8000c1e9b00 */
[----:B------:R-:W3:Y:S01]  /*0590*/  LDG.E.CONSTANT R23, desc[UR8][R22.64] ;  /* 0x0000000816177981 */ /* 0x000ee2000c1e9900 */
[----:B------:R-:W-:Y:S01]  /*05a0*/  MOV R13, R25 ;  /* 0x00000019000d7202 */ /* 0x000fe20000000f00 */
[----:B------:R-:W-:Y:S01]  /*05b0*/  UMOV UR5, URZ ;  /* 0x000000ff00057c82 */ /* 0x000fe20008000000 */
[----:B--2---:R-:W-:Y:S01]  /*05c0*/  ISETP.NE.U32.AND P0, PT, R29, RZ, PT ;  /* 0x000000ff1d00720c */ /* 0x004fe20003f05070 */
[----:B---3--:R-:W-:-:S04]  /*05d0*/  IMAD.WIDE.U32 R30, R23, R8, R12 ;  /* 0x00000008171e7225 */ /* 0x008fc800078e000c */
[----:B------:R-:W-:-:S08]  /*05e0*/  VIADD R25, R31, UR5 ;  /* 0x000000051f197c36 */ /* 0x000fd00008000000 */
[----:B------:R-:W-:Y:S05]  /*05f0*/  @P0 BRA `(.L_x_38) ;  /* 0x00000000004c0947 */ /* 0x000fea0003800000 */
[----:B------:R-:W0:Y:S01]  /*0600*/  I2F.U32.RP R8, R5 ;  /* 0x0000000500087306 */ /* 0x000e220000209000 */
[----:B------:R-:W-:Y:S01]  /*0610*/  IMAD.MOV.U32 R12, RZ, RZ, RZ ;  /* 0x000000ffff0c7224 */ /* 0x000fe200078e00ff */
[----:B------:R-:W-:-:S06]  /*0620*/  ISETP.NE.U32.AND P1, PT, R5, RZ, PT ;  /* 0x000000ff0500720c */ /* 0x000fcc0003f25070 */
[----:B0-----:R-:W0:Y:S02]  /*0630*/  MUFU.RCP R8, R8 ;  /* 0x0000000800087308 */ /* 0x001e240000001000 */
[----:B0-----:R-:W-:-:S06]  /*0640*/  VIADD R13, R8, 0xffffffe ;  /* 0x0ffffffe080d7836 */ /* 0x001fcc0000000000 */
[----:B------:R-:W0:Y:S02]  /*0650*/  F2I.FTZ.U32.TRUNC.NTZ R13, R13 ;  /* 0x0000000d000d7305 */ /* 0x000e24000021f000 */
[----:B0-----:R-:W-:-:S05]  /*0660*/  IADD3 R10, PT, PT, RZ, -R13, RZ ;  /* 0x8000000dff0a7210 */ /* 0x001fca0007ffe0ff */
[----:B------:R-:W-:-:S04]  /*0670*/  IMAD R3, R10, R5, RZ ;  /* 0x000000050a037224 */ /* 0x000fc800078e02ff */
[----:B------:R-:W-:-:S04]  /*0680*/  IMAD.HI.U32 R3, R13, R3, R12 ;  /* 0x000000030d037227 */ /* 0x000fc800078e000c */
[----:B------:R-:W-:Y:S02]  /*0690*/  IMAD.MOV.U32 R13, RZ, RZ, RZ ;  /* 0x000000ffff0d7224 */ /* 0x000fe400078e00ff */
[----:B------:R-:W-:-:S04]  /*06a0*/  IMAD.HI.U32 R3, R3, R28, RZ ;  /* 0x0000001c03037227 */ /* 0x000fc800078e00ff */
[----:B------:R-:W-:-:S04]  /*06b0*/  IMAD.MOV R3, RZ, RZ, -R3 ;  /* 0x000000ffff037224 */ /* 0x000fc800078e0a03 */
[----:B------:R-:W-:-:S05]  /*06c0*/  IMAD R12, R5, R3, R28 ;  /* 0x00000003050c7224 */ /* 0x000fca00078e021c */
[----:B------:R-:W-:-:S13]  /*06d0*/  ISETP.GE.U32.AND P0, PT, R12, R5, PT ;  /* 0x000000050c00720c */ /* 0x000fda0003f06070 */
[----:B------:R-:W-:-:S04]  /*06e0*/  @P0 IADD3 R12, PT, PT, R12, -R5, RZ ;  /* 0x800000050c0c0210 */ /* 0x000fc80007ffe0ff */
[----:B------:R-:W-:-:S13]  /*06f0*/  ISETP.GE.U32.AND P0, PT, R12, R5, PT ;  /* 0x000000050c00720c */ /* 0x000fda0003f06070 */
[----:B------:R-:W-:Y:S01]  /*0700*/  @P0 IMAD.IADD R12, R12, 0x1, -R5 ;  /* 0x000000010c0c0824 */ /* 0x000fe200078e0a05 */
[----:B------:R-:W-:Y:S01]  /*0710*/  @!P1 LOP3.LUT R12, RZ, R5, RZ, 0x33, !PT ;  /* 0x00000005ff0c9212 */ /* 0x000fe200078e33ff */
[----:B------:R-:W-:Y:S06]  /*0720*/  BRA `(.L_x_39) ;  /* 0x0000000000147947 */ /* 0x000fec0003800000 */
.L_x_38:
[----:B------:R-:W-:Y:S02]  /*0730*/  MOV R3, R29 ;  /* 0x0000001d00037202 */ /* 0x000fe40000000f00 */
[----:B------:R-:W-:-:S07]  /*0740*/  MOV R8, 0x760 ;  /* 0x0000076000087802 */ /* 0x000fce0000000f00 */
[----:B-1----:R-:W-:Y:S05]  /*0750*/  CALL.REL.NOINC `($__internal_4_$__cuda_sm20_rem_s64) ;  /* 0x00000038002c7944 */ /* 0x002fea0003c00000 */
[----:B------:R-:W-:Y:S02]  /*0760*/  IMAD.MOV.U32 R12, RZ, RZ, R10 ;  /* 0x000000ffff0c7224 */ /* 0x000fe400078e000a */
[----:B------:R-:W-:-:S07]  /*0770*/  IMAD.MOV.U32 R13, RZ, RZ, R3 ;  /* 0x000000ffff0d7224 */ /* 0x000fce00078e0003 */
.L_x_39:
[----:B------:R-:W-:-:S04]  /*0780*/  IADD3 R28, P0, PT, R12, R5, RZ ;  /* 0x000000050c1c7210 */ /* 0x000fc80007f1e0ff */
[----:B------:R-:W-:-:S04]  /*0790*/  IADD3.X R3, PT, PT, RZ, R13, RZ, P0, !PT ;  /* 0x0000000dff037210 */ /* 0x000fc800007fe4ff */
[----:B------:R-:W-:-:S13]  /*07a0*/  ISETP.NE.U32.AND P0, PT, R3, RZ, PT ;  /* 0x000000ff0300720c */ /* 0x000fda0003f05070 */
[----:B------:R-:W-:Y:S05]  /*07b0*/  @P0 BRA `(.L_x_40) ;  /* 0x0000000000480947 */ /* 0x000fea0003800000 */
[----:B------:R-:W0:Y:S01]  /*07c0*/  I2F.U32.RP R10, R5 ;  /* 0x00000005000a7306 */ /* 0x000e220000209000 */
[----:B------:R-:W-:-:S07]  /*07d0*/  ISETP.NE.U32.AND P1, PT, R5, RZ, PT ;  /* 0x000000ff0500720c */ /* 0x000fce0003f25070 */
[----:B0-----:R-:W0:Y:S02]  /*07e0*/  MUFU.RCP R10, R10 ;  /* 0x0000000a000a7308 */ /* 0x001e240000001000 */
[----:B0-----:R-:W-:-:S06]  /*07f0*/  VIADD R12, R10, 0xffffffe ;  /* 0x0ffffffe0a0c7836 */ /* 0x001fcc0000000000 */
[----:B------:R0:W2:Y:S02]  /*0800*/  F2I.FTZ.U32.TRUNC.NTZ R13, R12 ;  /* 0x0000000c000d7305 */ /* 0x0000a4000021f000 */
[----:B0-----:R-:W-:Y:S02]  /*0810*/  HFMA2 R12, -RZ, RZ, 0, 0 ;  /* 0x00000000ff0c7431 */ /* 0x001fe400000001ff */
[----:B--2---:R-:W-:-:S04]  /*0820*/  IMAD.MOV R8, RZ, RZ, -R13 ;  /* 0x000000ffff087224 */ /* 0x004fc800078e0a0d */
[----:B------:R-:W-:-:S04]  /*0830*/  IMAD R3, R8, R5, RZ ;  /* 0x0000000508037224 */ /* 0x000fc800078e02ff */
[----:B------:R-:W-:-:S06]  /*0840*/  IMAD.HI.U32 R3, R13, R3, R12 ;  /* 0x000000030d037227 */ /* 0x000fcc00078e000c */
[----:B------:R-:W-:-:S04]  /*0850*/  IMAD.HI.U32 R3, R3, R28, RZ ;  /* 0x0000001c03037227 */ /* 0x000fc800078e00ff */
[----:B------:R-:W-:-:S04]  /*0860*/  IMAD.MOV R8, RZ, RZ, -R3 ;  /* 0x000000ffff087224 */ /* 0x000fc800078e0a03 */
[----:B------:R-:W-:-:S05]  /*0870*/  IMAD R8, R5, R8, R28 ;  /* 0x0000000805087224 */ /* 0x000fca00078e021c */
[----:B------:R-:W-:-:S13]  /*0880*/  ISETP.GE.U32.AND P0, PT, R8, R5, PT ;  /* 0x000000050800720c */ /* 0x000fda0003f06070 */
[----:B------:R-:W-:-:S05]  /*0890*/  @P0 IMAD.IADD R8, R8, 0x1, -R5 ;  /* 0x0000000108080824 */ /* 0x000fca00078e0a05 */
[----:B------:R-:W-:-:S13]  /*08a0*/  ISETP.GE.U32.AND P0, PT, R8, R5, PT ;  /* 0x000000050800720c */ /* 0x000fda0003f06070 */
[-C--:B------:R-:W-:Y:S02]  /*08b0*/  @P0 IADD3 R8, PT, PT, R8, -R5.reuse, RZ ;  /* 0x8000000508080210 */ /* 0x080fe40007ffe0ff */
[----:B------:R-:W-:Y:S01]  /*08c0*/  @!P1 LOP3.LUT R8, RZ, R5, RZ, 0x33, !PT ;  /* 0x00000005ff089212 */ /* 0x000fe200078e33ff */
[----:B------:R-:W-:Y:S06]  /*08d0*/  BRA `(.L_x_41) ;  /* 0x00000000000c7947 */ /* 0x000fec0003800000 */
.L_x_40:
[----:B------:R-:W-:-:S07]  /*08e0*/  MOV R8, 0x900 ;  /* 0x0000090000087802 */ /* 0x000fce0000000f00 */
[----:B-1----:R-:W-:Y:S05]  /*08f0*/  CALL.REL.NOINC `($__internal_4_$__cuda_sm20_rem_s64) ;  /* 0x0000003400c47944 */ /* 0x002fea0003c00000 */
[----:B------:R-:W-:-:S07]  /*0900*/  IMAD.MOV.U32 R8, RZ, RZ, R10 ;  /* 0x000000ffff087224 */ /* 0x000fce00078e000a */
.L_x_41:
[----:B------:R-:W-:Y:S01]  /*0910*/  VIADD R29, R2, 0xffffffff ;  /* 0xffffffff021d7836 */ /* 0x000fe20000000000 */
[----:B------:R-:W-:-:S03]  /*0920*/  IADD3 R13, PT, PT, R4, -0x2, RZ ;  /* 0xfffffffe040d7810 */ /* 0x000fc60007ffe0ff */
[----:B------:R-:W-:-:S04]  /*0930*/  IMAD.WIDE.U32 R28, R29, 0x8, R16 ;  /* 0x000000081d1c7825 */ /* 0x000fc800078e0010 */
[----:B------:R-:W-:Y:S02]  /*0940*/  IMAD.WIDE.U32 R12, R13, 0x4, R14 ;  /* 0x000000040d0c7825 */ /* 0x000fe400078e000e */
[----:B------:R-:W2:Y:S04]  /*0950*/  LDG.E.64.CONSTANT R28, desc[UR8][R28.64] ;  /* 0x000000081c1c7981 */ /* 0x000ea8000c1e9b00 */
[----:B------:R-:W3:Y:S01]  /*0960*/  LDG.E.CONSTANT R13, desc[UR8][R12.64] ;  /* 0x000000080c0d7981 */ /* 0x000ee2000c1e9900 */
[----:B------:R-:W-:Y:S01]  /*0970*/  IMAD.MOV.U32 R24, RZ, RZ, R30 ;  /* 0x000000ffff187224 */ /* 0x000fe200078e001e */
[----:B------:R-:W-:Y:S01]  /*0980*/  UMOV UR5, URZ ;  /* 0x000000ff00057c82 */ /* 0x000fe20008000000 */
[----:B--2---:R-:W-:Y:S02]  /*0990*/  ISETP.NE.U32.AND P0, PT, R29, RZ, PT ;  /* 0x000000ff1d00720c */ /* 0x004fe40003f05070 */
[----:B---3--:R-:W-:-:S04]  /*09a0*/  IMAD.WIDE.U32 R30, R13, R8, R24 ;  /* 0x000000080d1e7225 */ /* 0x008fc800078e0018 */
[----:B------:R-:W-:-:S07]  /*09b0*/  VIADD R25, R31, UR5 ;  /* 0x000000051f197c36 */ /* 0x000fce0008000000 */
[----:B------:R-:W-:Y:S05]  /*09c0*/  @P0 BRA `(.L_x_42) ;  /* 0x00000000004c0947 */ /* 0x000fea0003800000 */
[----:B------:R-:W0:Y:S01]  /*09d0*/  I2F.U32.RP R8, R5 ;  /* 0x0000000500087306 */ /* 0x000e220000209000 */
[----:B------:R-:W-:Y:S01]  /*09e0*/  IMAD.MOV.U32 R12, RZ, RZ, RZ ;  /* 0x000000ffff0c7224 */ /* 0x000fe200078e00ff */
[----:B------:R-:W-:-:S06]  /*09f0*/  ISETP.NE.U32.AND P1, PT, R5, RZ, PT ;  /* 0x000000ff0500720c */ /* 0x000fcc0003f25070 */
[----:B0-----:R-:W0:Y:S02]  /*0a00*/  MUFU.RCP R8, R8 ;  /* 0x0000000800087308 */ /* 0x001e240000001000 */
[----:B0-----:R-:W-:-:S06]  /*0a10*/  IADD3 R13, PT, PT, R8, 0xffffffe, RZ ;  /* 0x0ffffffe080d7810 */ /* 0x001fcc0007ffe0ff */
[----:B------:R-:W0:Y:S02]  /*0a20*/  F2I.FTZ.U32.TRUNC.NTZ R13, R13 ;  /* 0x0000000d000d7305 */ /* 0x000e24000021f000 */
[----:B0-----:R-:W-:-:S04]  /*0a30*/  IMAD.MOV R10, RZ, RZ, -R13 ;  /* 0x000000ffff0a7224 */ /* 0x001fc800078e0a0d */
[----:B------:R-:W-:-:S04]  /*0a40*/  IMAD R3, R10, R5, RZ ;  /* 0x000000050a037224 */ /* 0x000fc800078e02ff */
[----:B------:R-:W-:Y:S01]  /*0a50*/  IMAD.HI.U32 R3, R13, R3, R12 ;  /* 0x000000030d037227 */ /* 0x000fe200078e000c */
[----:B------:R-:W-:-:S05]  /*0a60*/  MOV R13, RZ ;  /* 0x000000ff000d7202 */ /* 0x000fca0000000f00 */
        /* <DEDUP_REMOVED lines=9> */
.L_x_42:
[----:B------:R-:W-:Y:S01]  /*0b00*/  IMAD.MOV.U32 R3, RZ, RZ, R29 ;  /* 0x000000ffff037224 */ /* 0x000fe200078e001d */
[----:B------:R-:W-:-:S07]  /*0b10*/  MOV R8, 0xb30 ;  /* 0x00000b3000087802 */ /* 0x000fce0000000f00 */
[----:B-1----:R-:W-:Y:S05]  /*0b20*/  CALL.REL.NOINC `($__internal_4_$__cuda_sm20_rem_s64) ;  /* 0x0000003400387944 */ /* 0x002fea0003c00000 */
[----:B------:R-:W-:Y:S01]  /*0b30*/  IMAD.MOV.U32 R12, RZ, RZ, R10 ;  /* 0x000000ffff0c7224 */ /* 0x000fe200078e000a */
[----:B------:R-:W-:-:S07]  /*0b40*/  MOV R13, R3 ;  /* 0x00000003000d7202 */ /* 0x000fce0000000f00 */
.L_x_43:
[----:B------:R-:W-:-:S05]  /*0b50*/  IADD3 R28, P0, PT, R12, R5, RZ ;  /* 0x000000050c1c7210 */ /* 0x000fca0007f1e0ff */
[----:B------:R-:W-:-:S05]  /*0b60*/  IMAD.X R3, RZ, RZ, R13, P0 ;  /* 0x000000ffff037224 */ /* 0x000fca00000e060d */
[----:B------:R-:W-:-:S13]  /*0b70*/  ISETP.NE.U32.AND P0, PT, R3, RZ, PT ;  /* 0x000000ff0300720c */ /* 0x000fda0003f05070 */
[----:B------:R-:W-:Y:S05]  /*0b80*/  @P0 BRA `(.L_x_44) ;  /* 0x0000000000480947 */ /* 0x000fea0003800000 */
[----:B------:R-:W0:Y:S01]  /*0b90*/  I2F.U32.RP R10, R5 ;  /* 0x00000005000a7306 */ /* 0x000e220000209000 */
[----:B------:R-:W-:-:S07]  /*0ba0*/  ISETP.NE.U32.AND P1, PT, R5, RZ, PT ;  /* 0x000000ff0500720c */ /* 0x000fce0003f25070 */
[----:B0-----:R-:W0:Y:S02]  /*0bb0*/  MUFU.RCP R10, R10 ;  /* 0x0000000a000a7308 */ /* 0x001e240000001000 */
[----:B0-----:R-:W-:-:S06]  /*0bc0*/  VIADD R12, R10, 0xffffffe ;  /* 0x0ffffffe0a0c7836 */ /* 0x001fcc0000000000 */
[----:B------:R0:W2:Y:S02]  /*0bd0*/  F2I.FTZ.U32.TRUNC.NTZ R13, R12 ;  /* 0x0000000c000d7305 */ /* 0x0000a4000021f000 */
[----:B0-----:R-:W-:Y:S01]  /*0be0*/  IMAD.MOV.U32 R12, RZ, RZ, RZ ;  /* 0x000000ffff0c7224 */ /* 0x001fe200078e00ff */
[----:B--2---:R-:W-:-:S05]  /*0bf0*/  IADD3 R8, PT, PT, RZ, -R13, RZ ;  /* 0x8000000dff087210 */ /* 0x004fca0007ffe0ff */
[----:B------:R-:W-:-:S04]  /*0c00*/  IMAD R3, R8, R5, RZ ;  /* 0x0000000508037224 */ /* 0x000fc800078e02ff */
[----:B------:R-:W-:-:S06]  /*0c10*/  IMAD.HI.U32 R3, R13, R3, R12 ;  /* 0x000000030d037227 */ /* 0x000fcc00078e000c */
        /* <DEDUP_REMOVED lines=9> */
.L_x_44:
[----:B------:R-:W-:-:S07]  /*0cb0*/  MOV R8, 0xcd0 ;  /* 0x00000cd000087802 */ /* 0x000fce0000000f00 */
[----:B-1----:R-:W-:Y:S05]  /*0cc0*/  CALL.REL.NOINC `($__internal_4_$__cuda_sm20_rem_s64) ;  /* 0x0000003000d07944 */ /* 0x002fea0003c00000 */
[----:B------:R-:W-:-:S07]  /*0cd0*/  IMAD.MOV.U32 R8, RZ, RZ, R10 ;  /* 0x000000ffff087224 */ /* 0x000fce00078e000a */
.L_x_45:
[----:B------:R-:W-:Y:S01]  /*0ce0*/  IMAD.WIDE.U32 R28, R2, 0x8, R16 ;  /* 0x00000008021c7825 */ /* 0x000fe200078e0010 */
[----:B------:R-:W-:-:S05]  /*0cf0*/  IADD3 R13, PT, PT, R4, -0x1, RZ ;  /* 0xffffffff040d7810 */ /* 0x000fca0007ffe0ff */
[----:B------:R-:W2:Y:S01]  /*0d00*/  LDG.E.64.CONSTANT R28, desc[UR8][R28.64] ;  /* 0x000000081c1c7981 */ /* 0x000ea2000c1e9b00 */
[----:B------:R-:W-:-:S06]  /*0d10*/  IMAD.WIDE.U32 R12, R13, 0x4, R14 ;  /* 0x000000040d0c7825 */ /* 0x000fcc00078e000e */
        /* <DEDUP_REMOVED lines=15> */
[----:B------:R-:W-:-:S04]  /*0e10*/  IMAD.HI.U32 R3, R13, R3, R12 ;  /* 0x000000030d037227 */ /* 0x000fc800078e000c */
[----:B------:R-:W-:Y:S02]  /*0e20*/  HFMA2 R13, -RZ, RZ, 0, 0 ;  /* 0x00000000ff0d7431 */ /* 0x000fe400000001ff */
        /* <DEDUP_REMOVED lines=9> */
.L_x_46:
[----:B------:R-:W-:Y:S01]  /*0ec0*/  IMAD.MOV.U32 R3, RZ, RZ, R29 ;  /* 0x000000ffff037224 */ /* 0x000fe200078e001d */
[----:B------:R-:W-:-:S07]  /*0ed0*/  MOV R8, 0xef0 ;  /* 0x00000ef000087802 */ /* 0x000fce0000000f00 */
[----:B-1----:R-:W-:Y:S05]  /*0ee0*/  CALL.REL.NOINC `($__internal_4_$__cuda_sm20_rem_s64) ;  /* 0x0000003000487944 */ /* 0x002fea0003c00000 */
[----:B------:R-:W-:Y:S01]  /*0ef0*/  IMAD.MOV.U32 R12, RZ, RZ, R10 ;  /* 0x000000ffff0c7224 */ /* 0x000fe200078e000a */
[----:B------:R-:W-:-:S07]  /*0f00*/  MOV R13, R3 ;  /* 0x00000003000d7202 */ /* 0x000fce0000000f00 */
.L_x_47:
        /* <DEDUP_REMOVED lines=22> */
.L_x_48:
[----:B------:R-:W-:-:S07]  /*1070*/  MOV R8, 0x1090 ;  /* 0x0000109000087802 */ /* 0x000fce0000000f00 */
[----:B-1----:R-:W-:Y:S05]  /*1080*/  CALL.REL.NOINC `($__internal_4_$__cuda_sm20_rem_s64) ;  /* 0x0000002c00e07944 */ /* 0x002fea0003c00000 */
[----:B------:R-:W-:-:S07]  /*1090*/  IMAD.MOV.U32 R8, RZ, RZ, R10 ;  /* 0x000000ffff087224 */ /* 0x000fce00078e000a */
.L_x_49:
[----:B------:R-:W-:Y:S01]  /*10a0*/  IADD3 R29, PT, PT, R2, 0x1, RZ ;  /* 0x00000001021d7810 */ /* 0x000fe20007ffe0ff */
[----:B------:R-:W-:-:S04]  /*10b0*/  IMAD.WIDE.U32 R22, R4, 0x4, R14 ;  /* 0x0000000404167825 */ /* 0x000fc800078e000e */
[----:B------:R-:W-:Y:S02]  /*10c0*/  IMAD.WIDE.U32 R28, R29, 0x8, R16 ;  /* 0x000000081d1c7825 */ /* 0x000fe400078e0010 */
[----:B------:R-:W2:Y:S04]  /*10d0*/  LDG.E.CONSTANT R23, desc[UR8][R22.64] ;  /* 0x0000000816177981 */ /* 0x000ea8000c1e9900 */
[----:B------:R-:W3:Y:S01]  /*10e0*/  LDG.E.64.CONSTANT R28, desc[UR8][R28.64] ;  /* 0x000000081c1c7981 */ /* 0x000ee2000c1e9b00 */
[----:B------:R-:W-:Y:S01]  /*10f0*/  IMAD.MOV.U32 R24, RZ, RZ, R30 ;  /* 0x000000ffff187224 */ /* 0x000fe200078e001e */
[----:B------:R-:W-:Y:S01]  /*1100*/  UMOV UR5, URZ ;  /* 0x000000ff00057c82 */ /* 0x000fe20008000000 */
[----:B------:R-:W-:Y:S01]  /*1110*/  VIADD R12, R4, 0x4 ;  /* 0x00000004040c7836 */ /* 0x000fe20000000000 */
[----:B---3--:R-:W-:Y:S01]  /*1120*/  ISETP.NE.U32.AND P0, PT, R29, RZ, PT ;  /* 0x000000ff1d00720c */ /* 0x008fe20003f05070 */
[----:B--2---:R-:W-:-:S05]  /*1130*/  IMAD.WIDE.U32 R30, R23, R8, R24 ;  /* 0x00000008171e7225 */ /* 0x004fca00078e0018 */
[----:B------:R-:W-:-:S07]  /*1140*/  IADD3 R25, PT, PT, R31, UR5, RZ ;  /* 0x000000051f197c10 */ /* 0x000fce000fffe0ff */
[----:B------:R-:W-:Y:S05]  /*1150*/  @P0 BRA `(.L_x_50) ;  /* 0x00000000004c0947 */ /* 0x000fea0003800000 */
[----:B------:R-:W0:Y:S01]  /*1160*/  I2F.U32.RP R8, R5 ;  /* 0x0000000500087306 */ /* 0x000e220000209000 */
[----:B------:R-:W-:Y:S01]  /*1170*/  HFMA2 R22, -RZ, RZ, 0, 0 ;  /* 0x00000000ff167431 */ /* 0x000fe200000001ff */
[----:B------:R-:W-:-:S06]  /*1180*/  ISETP.NE.U32.AND P1, PT, R5, RZ, PT ;  /* 0x000000ff0500720c */ /* 0x000fcc0003f25070 */
[----:B0-----:R-:W0:Y:S02]  /*1190*/  MUFU.RCP R8, R8 ;  /* 0x0000000800087308 */ /* 0x001e240000001000 */
[----:B0-----:R-:W-:-:S06]  /*11a0*/  VIADD R23, R8, 0xffffffe ;  /* 0x0ffffffe08177836 */ /* 0x001fcc0000000000 */
[----:B------:R-:W0:Y:S02]  /*11b0*/  F2I.FTZ.U32.TRUNC.NTZ R23, R23 ;  /* 0x0000001700177305 */ /* 0x000e24000021f000 */
[----:B0-----:R-:W-:-:S04]  /*11c0*/  IMAD.MOV R10, RZ, RZ, -R23 ;  /* 0x000000ffff0a7224 */ /* 0x001fc800078e0a17 */
[----:B------:R-:W-:-:S04]  /*11d0*/  IMAD R3, R10, R5, RZ ;  /* 0x000000050a037224 */ /* 0x000fc800078e02ff */
[----:B------:R-:W-:-:S04]  /*11e0*/  IMAD.HI.U32 R3, R23, R3, R22 ;  /* 0x0000000317037227 */ /* 0x000fc800078e0016 */
[----:B------:R-:W-:Y:S02]  /*11f0*/  IMAD.MOV.U32 R23, RZ, RZ, RZ ;  /* 0x000000ffff177224 */ /* 0x000fe400078e00ff */
        /* <DEDUP_REMOVED lines=9> */
.L_x_50:
[----:B------:R-:W-:Y:S01]  /*1290*/  IMAD.MOV.U32 R3, RZ, RZ, R29 ;  /* 0x000000ffff037224 */ /* 0x000fe200078e001d */
[----:B------:R-:W-:-:S07]  /*12a0*/  MOV R8, 0x12c0 ;  /* 0x000012c000087802 */ /* 0x000fce0000000f00 */
[----:B-1----:R-:W-:Y:S05]  /*12b0*/  CALL.REL.NOINC `($__internal_4_$__cuda_sm20_rem_s64) ;  /* 0x0000002c00547944 */ /* 0x002fea0003c00000 */
[----:B------:R-:W-:Y:S01]  /*12c0*/  MOV R22, R10 ;  /* 0x0000000a00167202 */ /* 0x000fe20000000f00 */
[----:B------:R-:W-:-:S07]  /*12d0*/  IMAD.MOV.U32 R23, RZ, RZ, R3 ;  /* 0x000000ffff177224 */ /* 0x000fce00078e0003 */
.L_x_51:
[----:B------:R-:W-:-:S05]  /*12e0*/  IADD3 R28, P0, PT, R22, R5, RZ ;  /* 0x00000005161c7210 */ /* 0x000fca0007f1e0ff */
        /* <DEDUP_REMOVED lines=21> */
.L_x_52:
[----:B------:R-:W-:-:S07]  /*1440*/  MOV R8, 0x1460 ;  /* 0x0000146000087802 */ /* 0x000fce0000000f00 */
[----:B-1----:R-:W-:Y:S05]  /*1450*/  CALL.REL.NOINC `($__internal_4_$__cuda_sm20_rem_s64) ;  /* 0x0000002800ec7944 */ /* 0x002fea0003c00000 */
[----:B------:R-:W-:-:S07]  /*1460*/  MOV R8, R10 ;  /* 0x0000000a00087202 */ /* 0x000fce0000000f00 */
.L_x_53:
[----:B------:R-:W-:Y:S01]  /*1470*/  VIADD R29, R2, 0x2 ;  /* 0x00000002021d7836 */ /* 0x000fe20000000000 */
[----:B------:R-:W-:-:S03]  /*1480*/  IADD3 R23, PT, PT, R4, 0x1, RZ ;  /* 0x0000000104177810 */ /* 0x000fc60007ffe0ff */
[----:B------:R-:W-:-:S04]  /*1490*/  IMAD.WIDE.U32 R28, R29, 0x8, R16 ;  /* 0x000000081d1c7825 */ /* 0x000fc800078e0010 */
[----:B------:R-:W-:Y:S02]  /*14a0*/  IMAD.WIDE.U32 R22, R23, 0x4, R14 ;  /* 0x0000000417167825 */ /* 0x000fe400078e000e */
[----:B------:R-:W2:Y:S04]  /*14b0*/  LDG.E.64.CONSTANT R28, desc[UR8][R28.64] ;  /* 0x000000081c1c7981 */ /* 0x000ea8000c1e9b00 */
[----:B------:R-:W3:Y:S01]  /*14c0*/  LDG.E.CONSTANT R23, desc[UR8][R22.64] ;  /* 0x0000000816177981 */ /* 0x000ee2000c1e9900 */
[----:B------:R-:W-:Y:S01]  /*14d0*/  IMAD.MOV.U32 R24, RZ, RZ, R30 ;  /* 0x000000ffff187224 */ /* 0x000fe200078e001e */
[----:B------:R-:W-:Y:S01]  /*14e0*/  UMOV UR5, URZ ;  /* 0x000000ff00057c82 */ /* 0x000fe20008000000 */
[----:B--2---:R-:W-:Y:S02]  /*14f0*/  ISETP.NE.U32.AND P0, PT, R29, RZ, PT ;  /* 0x000000ff1d00720c */ /* 0x004fe40003f05070 */
[----:B---3--:R-:W-:-:S05]  /*1500*/  IMAD.WIDE.U32 R30, R23, R8, R24 ;  /* 0x00000008171e7225 */ /* 0x008fca00078e0018 */
[----:B------:R-:W-:-:S06]  /*1510*/  IADD3 R25, PT, PT, R31, UR5, RZ ;  /* 0x000000051f197c10 */ /* 0x000fcc000fffe0ff */
        /* <DEDUP_REMOVED lines=11> */
[----:B------:R-:W-:-:S05]  /*15d0*/  IMAD.HI.U32 R3, R3, R28, RZ ;  /* 0x0000001c03037227 */ /* 0x000fca00078e00ff */
[----:B------:R-:W-:-:S05]  /*15e0*/  IADD3 R3, PT, PT, -R3, RZ, RZ ;  /* 0x000000ff03037210 */ /* 0x000fca0007ffe1ff */
[----:B------:R-:W-:-:S05]  /*15f0*/  IMAD R22, R5, R3, R28 ;  /* 0x0000000305167224 */ /* 0x000fca00078e021c */
[----:B------:R-:W-:-:S13]  /*1600*/  ISETP.GE.U32.AND P0, PT, R22, R5, PT ;  /* 0x000000051600720c */ /* 0x000fda0003f06070 */
[----:B------:R-:W-:-:S05]  /*1610*/  @P0 IMAD.IADD R22, R22, 0x1, -R5 ;  /* 0x0000000116160824 */ /* 0x000fca00078e0a05 */
[----:B------:R-:W-:-:S13]  /*1620*/  ISETP.GE.U32.AND P0, PT, R22, R5, PT ;  /* 0x000000051600720c */ /* 0x000fda0003f06070 */
[-C--:B------:R-:W-:Y:S02]  /*1630*/  @P0 IADD3 R22, PT, PT, R22, -R5.reuse, RZ ;  /* 0x8000000516160210 */ /* 0x080fe40007ffe0ff */
[----:B------:R-:W-:Y:S01]  /*1640*/  @!P1 LOP3.LUT R22, RZ, R5, RZ, 0x33, !PT ;  /* 0x00000005ff169212 */ /* 0x000fe200078e33ff */
[----:B------:R-:W-:Y:S06]  /*1650*/  BRA `(.L_x_55) ;  /* 0x0000000000147947 */ /* 0x000fec0003800000 */
.L_x_54:
[----:B------:R-:W-:Y:S02]  /*1660*/  MOV R3, R29 ;  /* 0x0000001d00037202 */ /* 0x000fe40000000f00 */
[----:B------:R-:W-:-:S07]  /*1670*/  MOV R8, 0x1690 ;  /* 0x0000169000087802 */ /* 0x000fce0000000f00 */
[----:B-1----:R-:W-:Y:S05]  /*1680*/  CALL.REL.NOINC `($__internal_4_$__cuda_sm20_rem_s64) ;  /* 0x0000002800607944 */ /* 0x002fea0003c00000 */
[----:B------:R-:W-:Y:S01]  /*1690*/  IMAD.MOV.U32 R22, RZ, RZ, R10 ;  /* 0x000000ffff167224 */ /* 0x000fe200078e000a */
[----:B------:R-:W-:-:S07]  /*16a0*/  MOV R23, R3 ;  /* 0x0000000300177202 */ /* 0x000fce0000000f00 */
.L_x_55:
        /* <DEDUP_REMOVED lines=22> */
.L_x_56:
[----:B------:R-:W-:-:S07]  /*1810*/  MOV R8, 0x1830 ;  /* 0x0000183000087802 */ /* 0x000fce0000000f00 */
[----:B-1----:R-:W-:Y:S05]  /*1820*/  CALL.REL.NOINC `($__internal_4_$__cuda_sm20_rem_s64) ;  /* 0x0000002400f87944 */ /* 0x002fea0003c00000 */
[----:B------:R-:W-:-:S07]  /*1830*/  MOV R8, R10 ;  /* 0x0000000a00087202 */ /* 0x000fce0000000f00 */
.L_x_57:
        /* <DEDUP_REMOVED lines=31> */
.L_x_58:
[----:B------:R-:W-:Y:S02]  /*1a30*/  MOV R3, R29 ;  /* 0x0000001d00037202 */ /* 0x000fe40000000f00 */
[----:B------:R-:W-:-:S07]  /*1a40*/  MOV R8, 0x1a60 ;  /* 0x00001a6000087802 */ /* 0x000fce0000000f00 */
[----:B-1----:R-:W-:Y:S05]  /*1a50*/  CALL.REL.NOINC `($__internal_4_$__cuda_sm20_rem_s64) ;  /* 0x00000024006c7944 */ /* 0x002fea0003c00000 */
[----:B------:R-:W-:Y:S01]  /*1a60*/  IMAD.MOV.U32 R22, RZ, RZ, R10 ;  /* 0x000000ffff167224 */ /* 0x000fe200078e000a */
[----:B------:R-:W-:-:S07]  /*1a70*/  MOV R23, R3 ;  /* 0x0000000300177202 */ /* 0x000fce0000000f00 */
.L_x_59:
        /* <DEDUP_REMOVED lines=22> */
.L_x_60:
[----:B------:R-:W-:-:S07]  /*1be0*/  MOV R8, 0x1c00 ;  /* 0x00001c0000087802 */ /* 0x000fce0000000f00 */
[----:B-1----:R-:W-:Y:S05]  /*1bf0*/  CALL.REL.NOINC `($__internal_4_$__cuda_sm20_rem_s64) ;  /* 0x0000002400047944 */ /* 0x002fea0003c00000 */
[----:B------:R-:W-:-:S07]  /*1c00*/  MOV R8, R10 ;  /* 0x0000000a00087202 */ /* 0x000fce0000000f00 */
.L_x_61:
        /* <DEDUP_REMOVED lines=31> */
.L_x_62:
[----:B------:R-:W-:Y:S02]  /*1e00*/  MOV R3, R29 ;  /* 0x0000001d00037202 */ /* 0x000fe40000000f00 */
[----:B------:R-:W-:-:S07]  /*1e10*/  MOV R8, 0x1e30 ;  /* 0x00001e3000087802 */ /* 0x000fce0000000f00 */
[----:B-1----:R-:W-:Y:S05]  /*1e20*/  CALL.REL.NOINC `($__internal_4_$__cuda_sm20_rem_s64) ;  /* 0x0000002000787944 */ /* 0x002fea0003c00000 */
[----:B------:R-:W-:Y:S01]  /*1e30*/  IMAD.MOV.U32 R22, RZ, RZ, R10 ;  /* 0x000000ffff167224 */ /* 0x000fe200078e000a */
[----:B------:R-:W-:-:S07]  /*1e40*/  MOV R23, R3 ;  /* 0x0000000300177202 */ /* 0x000fce0000000f00 */
.L_x_63:
        /* <DEDUP_REMOVED lines=22> */
.L_x_64:
[----:B------:R-:W-:-:S07]  /*1fb0*/  MOV R8, 0x1fd0 ;  /* 0x00001fd000087802 */ /* 0x000fce0000000f00 */
[----:B-1----:R-:W-:Y:S05]  /*1fc0*/  CALL.REL.NOINC `($__internal_4_$__cuda_sm20_rem_s64) ;  /* 0x0000002000107944 */ /* 0x002fea0003c00000 */
[----:B------:R-:W-:-:S07]  /*1fd0*/  MOV R8, R10 ;  /* 0x0000000a00087202 */ /* 0x000fce0000000f00 */
.L_x_65:
[----:B------:R-:W-:-:S05]  /*1fe0*/  IMAD.WIDE.U32 R22, R12, 0x4, R20 ;  /* 0x000000040c167825 */ /* 0x000fca00078e0014 */
[----:B------:R-:W2:Y:S01]  /*1ff0*/  LDG.E.CONSTANT R13, desc[UR8][R22.64] ;  /* 0x00000008160d7981 */ /* 0x000ea2000c1e9900 */
[----:B------:R-:W-:Y:S01]  /*2000*/  VIADD R0, R0, 0x8 ;  /* 0x0000000800007836 */ /* 0x000fe20000000000 */
[----:B------:R-:W-:Y:S01]  /*2010*/  MOV R30, R24 ;  /* 0x00000018001e7202 */ /* 0x000fe20000000f00 */
[----:B------:R-:W-:Y:S01]  /*2020*/  UMOV UR5, URZ ;  /* 0x000000ff00057c82 */ /* 0x000fe20008000000 */
[----:B------:R-:W-:Y:S01]  /*2030*/  IADD3 R4, PT, PT, R4, 0x8, RZ ;  /* 0x0000000804047810 */ /* 0x000fe20007ffe0ff */
[----:B------:R-:W-:Y:S01]  /*2040*/  VIADD R2, R2, 0x8 ;  /* 0x0000000802027836 */ /* 0x000fe20000000000 */
[----:B------:R-:W-:Y:S01]  /*2050*/  ISETP.NE.AND P0, PT, R0, RZ, PT ;  /* 0x000000ff0000720c */ /* 0x000fe20003f05270 */
[----:B--2---:R-:W-:-:S04]  /*2060*/  IMAD.WIDE.U32 R12, R13, R8, R30 ;  /* 0x000000080d0c7225 */ /* 0x004fc800078e001e */
[----:B------:R-:W-:-:S08]  /*2070*/  VIADD R25, R13, UR5 ;  /* 0x000000050d197c36 */ /* 0x000fd00008000000 */
[----:B------:R-:W-:Y:S05]  /*2080*/  @P0 BRA `(.L_x_66) ;  /* 0xffffffe000500947 */ /* 0x000fea000383ffff */
.L_x_33:
[----:B------:R-:W-:-:S13]  /*2090*/  ISETP.NE.AND P0, PT, R7, RZ, PT ;  /* 0x000000ff0700720c */ /* 0x000fda0003f05270 */
[----:B------:R-:W-:Y:S05]  /*20a0*/  @!P0 BRA `(.L_x_67) ;  /* 0x0000001c00548947 */ /* 0x000fea0003800000 */
[----:B------:R-:W2:Y:S01]  /*20b0*/  LDCU UR5, c[0x0][0x3a0] ;  /* 0x00007400ff0577ac */ /* 0x000ea20008000800 */
[----:B------:R-:W-:Y:S01]  /*20c0*/  ISETP.GE.U32.AND P0, PT, R7, 0x4, PT ;  /* 0x000000040700780c */ /* 0x000fe20003f06070 */
[----:B--2---:R-:W-:-:S12]  /*20d0*/  ULOP3.LUT UR6, UR5, 0x3, URZ, 0xc0, !UPT ;  /* 0x0000000305067892 */ /* 0x004fd8000f8ec0ff */
[----:B------:R-:W-:Y:S05]  /*20e0*/  @!P0 BRA `(.L_x_68) ;  /* 0x0000001000148947 */ /* 0x000fea0003800000 */
[----:B------:R-:W2:Y:S01]  /*20f0*/  LDC.64 R28, c[0x0][0x388] ;  /* 0x0000e200ff1c7b82 */ /* 0x000ea20000000a00 */
[----:B------:R-:W-:-:S04]  /*2100*/  IMAD R2, R11, UR5, R6 ;  /* 0x000000050b027c24 */ /* 0x000fc8000f8e0206 */
[----:B--2---:R-:W-:-:S06]  /*2110*/  IMAD.WIDE.U32 R28, R2, 0x8, R28 ;  /* 0x00000008021c7825 */ /* 0x004fcc00078e001c */
[----:B0-----:R-:W2:Y:S02]  /*2120*/  LDG.E.64.CONSTANT R28, desc[UR8][R28.64] ;  /* 0x000000081c1c7981 */ /* 0x001ea4000c1e9b00 */
[----:B--2---:R-:W-:-:S13]  /*2130*/  ISETP.NE.U32.AND P0, PT, R29, RZ, PT ;  /* 0x000000ff1d00720c */ /* 0x004fda0003f05070 */
[----:B------:R-:W-:Y:S05]  /*2140*/  @P0 BRA `(.L_x_69) ;  /* 0x0000000000500947 */ /* 0x000fea0003800000 */
[----:B------:R-:W0:Y:S01]  /*2150*/  LDC R7, c[0x0][0x39c] ;  /* 0x0000e700ff077b82 */ /* 0x000e220000000800 */
[----:B------:R-:W-:Y:S01]  /*2160*/  HFMA2 R4, -RZ, RZ, 0, 0 ;  /* 0x00000000ff047431 */ /* 0x000fe200000001ff */
[----:B0-----:R-:W0:Y:S01]  /*2170*/  I2F.U32.RP R8, R7 ;  /* 0x0000000700087306 */ /* 0x001e220000209000 */
[----:B------:R-:W-:-:S07]  /*2180*/  ISETP.NE.U32.AND P1, PT, R7, RZ, PT ;  /* 0x000000ff0700720c */ /* 0x000fce0003f25070 */
[----:B0-----:R-:W0:Y:S02]  /*2190*/  MUFU.RCP R8, R8 ;  /* 0x0000000800087308 */ /* 0x001e240000001000 */
[----:B0-----:R-:W-:-:S06]  /*21a0*/  IADD3 R5, PT, PT, R8, 0xffffffe, RZ ;  /* 0x0ffffffe08057810 */ /* 0x001fcc0007ffe0ff */
[----:B------:R-:W0:Y:S02]  /*21b0*/  F2I.FTZ.U32.TRUNC.NTZ R5, R5 ;  /* 0x0000000500057305 */ /* 0x000e24000021f000 */
[----:B0-----:R-:W-:-:S04]  /*21c0*/  IMAD.MOV R0, RZ, RZ, -R5 ;  /* 0x000000ffff007224 */ /* 0x001fc800078e0a05 */
[----:B------:R-:W-:-:S04]  /*21d0*/  IMAD R3, R0, R7, RZ ;  /* 0x0000000700037224 */ /* 0x000fc800078e02ff */
[----:B------:R-:W-:Y:S01]  /*21e0*/  IMAD.HI.U32 R3, R5, R3, R4 ;  /* 0x0000000305037227 */ /* 0x000fe200078e0004 */
[----:B------:R-:W-:-:S05]  /*21f0*/  MOV R5, RZ ;  /* 0x000000ff00057202 */ /* 0x000fca0000000f00 */
        /* <DEDUP_REMOVED lines=9> */
.L_x_69:
[----:B------:R-:W-:Y:S01]  /*2290*/  IMAD.MOV.U32 R3, RZ, RZ, R29 ;  /* 0x000000ffff037224 */ /* 0x000fe200078e001d */
[----:B------:R-:W-:-:S07]  /*22a0*/  MOV R8, 0x22c0 ;  /* 0x000022c000087802 */ /* 0x000fce0000000f00 */
[----:B-1----:R-:W-:Y:S05]  /*22b0*/  CALL.REL.NOINC `($__internal_4_$__cuda_sm20_rem_s64) ;  /* 0x0000001c00547944 */ /* 0x002fea0003c00000 */
[----:B------:R-:W-:Y:S01]  /*22c0*/  MOV R4, R10 ;  /* 0x0000000a00047202 */ /* 0x000fe20000000f00 */
[----:B------:R-:W-:-:S07]  /*22d0*/  IMAD.MOV.U32 R5, RZ, RZ, R3 ;  /* 0x000000ffff057224 */ /* 0x000fce00078e0003 */
.L_x_70:
[----:B------:R-:W0:Y:S02]  /*22e0*/  LDC R7, c[0x0][0x39c] ;  /* 0x0000e700ff077b82 */ /* 0x000e240000000800 */
[----:B0-----:R-:W-:-:S04]  /*22f0*/  IADD3 R28, P0, PT, R4, R7, RZ ;  /* 0x00000007041c7210 */ /* 0x001fc80007f1e0ff */
        /* <DEDUP_REMOVED lines=18> */
[-C--:B------:R-:W-:Y:S02]  /*2420*/  @P0 IADD3 R0, PT, PT, R0, -R7.reuse, RZ ;  /* 0x8000000700000210 */ /* 0x080fe40007ffe0ff */
[----:B------:R-:W-:-:S05]  /*2430*/  @!P1 LOP3.LUT R0, RZ, R7, RZ, 0x33, !PT ;  /* 0x00000007ff009212 */ /* 0x000fca00078e33ff */
[----:B------:R-:W-:Y:S01]  /*2440*/  IMAD.MOV.U32 R10, RZ, RZ, R0 ;  /* 0x000000ffff0a7224 */ /* 0x000fe200078e0000 */
[----:B------:R-:W-:Y:S06]  /*2450*/  BRA `(.L_x_72) ;  /* 0x0000000000087947 */ /* 0x000fec0003800000 */
.L_x_71:
[----:B------:R-:W-:-:S07]  /*2460*/  MOV R8, 0x2480 ;  /* 0x0000248000087802 */ /* 0x000fce0000000f00 */
[----:B-1----:R-:W-:Y:S05]  /*2470*/  CALL.REL.NOINC `($__internal_4_$__cuda_sm20_rem_s64) ;  /* 0x0000001800e47944 */ /* 0x002fea0003c00000 */
.L_x_72:
[----:B------:R-:W0:Y:S01]  /*2480*/  LDC.64 R28, c[0x0][0x388] ;  /* 0x0000e200ff1c7b82 */ /* 0x000e220000000a00 */
[----:B------:R-:W2:Y:S01]  /*2490*/  LDCU UR5, c[0x0][0x3a0] ;  /* 0x00007400ff0577ac */ /* 0x000ea20008000800 */
[----:B------:R-:W-:-:S06]  /*24a0*/  IADD3 R3, PT, PT, R2, 0x1, RZ ;  /* 0x0000000102037810 */ /* 0x000fcc0007ffe0ff */
[----:B------:R-:W3:Y:S01]  /*24b0*/  LDC.64 R16, c[0x0][0x380] ;  /* 0x0000e000ff107b82 */ /* 0x000ee20000000a00 */
[----:B--2---:R-:W-:Y:S02]  /*24c0*/  IMAD R0, R9, UR5, R6 ;  /* 0x0000000509007c24 */ /* 0x004fe4000f8e0206 */
[----:B0-----:R-:W-:-:S06]  /*24d0*/  IMAD.WIDE.U32 R28, R3, 0x8, R28 ;  /* 0x00000008031c7825 */ /* 0x001fcc00078e001c */
[----:B------:R-:W2:Y:S01]  /*24e0*/  LDG.E.64.CONSTANT R28, desc[UR8][R28.64] ;  /* 0x000000081c1c7981 */ /* 0x000ea2000c1e9b00 */
[----:B---3--:R-:W-:-:S05]  /*24f0*/  IMAD.WIDE.U32 R16, R0, 0x4, R16 ;  /* 0x0000000400107825 */ /* 0x008fca00078e0010 */
[----:B------:R-:W3:Y:S01]  /*2500*/  LDG.E.CONSTANT R5, desc[UR8][R16.64] ;  /* 0x0000000810057981 */ /* 0x000ee2000c1e9900 */
[----:B------:R-:W-:Y:S01]  /*2510*/  IMAD.MOV.U32 R13, RZ, RZ, R25 ;  /* 0x000000ffff0d7224 */ /* 0x000fe200078e0019 */
[----:B------:R-:W-:Y:S01]  /*2520*/  UMOV UR5, URZ ;  /* 0x000000ff00057c82 */ /* 0x000fe20008000000 */
[----:B--2---:R-:W-:Y:S01]  /*2530*/  ISETP.NE.U32.AND P0, PT, R29, RZ, PT ;  /* 0x000000ff1d00720c */ /* 0x004fe20003f05070 */
[----:B---3--:R-:W-:-:S05]  /*2540*/  IMAD.WIDE.U32 R4, R5, R10, R12 ;  /* 0x0000000a05047225 */ /* 0x008fca00078e000c */
[----:B------:R-:W-:-:S07]  /*2550*/  IADD3 R15, PT, PT, R5, UR5, RZ ;  /* 0x00000005050f7c10 */ /* 0x000fce000fffe0ff */
[----:B------:R-:W-:Y:S05]  /*2560*/  @P0 BRA `(.L_x_73) ;  /* 0x0000000000500947 */ /* 0x000fea0003800000 */
[----:B------:R-:W0:Y:S01]  /*2570*/  LDC R7, c[0x0][0x39c] ;  /* 0x0000e700ff077b82 */ /* 0x000e220000000800 */
[----:B------:R-:W-:Y:S01]  /*2580*/  IMAD.MOV.U32 R12, RZ, RZ, RZ ;  /* 0x000000ffff0c7224 */ /* 0x000fe200078e00ff */
[----:B0-----:R-:W0:Y:S01]  /*2590*/  I2F.U32.RP R8, R7 ;  /* 0x0000000700087306 */ /* 0x001e220000209000 */
[----:B------:R-:W-:-:S07]  /*25a0*/  ISETP.NE.U32.AND P1, PT, R7, RZ, PT ;  /* 0x000000ff0700720c */ /* 0x000fce0003f25070 */
        /* <DEDUP_REMOVED lines=16> */
.L_x_73:
[----:B------:R-:W-:Y:S02]  /*26b0*/  MOV R3, R29 ;  /* 0x0000001d00037202 */ /* 0x000fe40000000f00 */
[----:B------:R-:W-:-:S07]  /*26c0*/  MOV R8, 0x26e0 ;  /* 0x000026e000087802 */ /* 0x000fce0000000f00 */
[----:B-1----:R-:W-:Y:S05]  /*26d0*/  CALL.REL.NOINC `($__internal_4_$__cuda_sm20_rem_s64) ;  /* 0x00000018004c7944 */ /* 0x002fea0003c00000 */
[----:B------:R-:W-:Y:S01]  /*26e0*/  IMAD.MOV.U32 R12, RZ, RZ, R10 ;  /* 0x000000ffff0c7224 */ /* 0x000fe200078e000a */
[----:B------:R-:W-:-:S07]  /*26f0*/  MOV R13, R3 ;  /* 0x00000003000d7202 */ /* 0x000fce0000000f00 */
.L_x_74:
[----:B------:R-:W0:Y:S02]  /*2700*/  LDC R8, c[0x0][0x39c] ;  /* 0x0000e700ff087b82 */ /* 0x000e240000000800 */
[----:B0-----:R-:W-:-:S05]  /*2710*/  IADD3 R28, P0, PT, R12, R8, RZ ;  /* 0x000000080c1c7210 */ /* 0x001fca0007f1e0ff */
        /* <DEDUP_REMOVED lines=21> */
.L_x_75:
[----:B------:R-:W-:-:S07]  /*2870*/  MOV R8, 0x2890 ;  /* 0x0000289000087802 */ /* 0x000fce0000000f00 */
[----:B-1----:R-:W-:Y:S05]  /*2880*/  CALL.REL.NOINC `($__internal_4_$__cuda_sm20_rem_s64) ;  /* 0x0000001400e07944 */ /* 0x002fea0003c00000 */
[----:B------:R-:W-:-:S07]  /*2890*/  MOV R3, R10 ;  /* 0x0000000a00037202 */ /* 0x000fce0000000f00 */
.L_x_76:
[----:B------:R-:W0:Y:S01]  /*28a0*/  LDC.64 R28, c[0x0][0x388] ;  /* 0x0000e200ff1c7b82 */ /* 0x000e220000000a00 */
[----:B------:R-:W-:Y:S01]  /*28b0*/  VIADD R7, R2, 0x2 ;  /* 0x0000000202077836 */ /* 0x000fe20000000000 */
[----:B------:R-:W-:-:S06]  /*28c0*/  IADD3 R5, PT, PT, R0, 0x1, RZ ;  /* 0x0000000100057810 */ /* 0x000fcc0007ffe0ff */
[----:B------:R-:W2:Y:S01]  /*28d0*/  LDC.64 R12, c[0x0][0x380] ;  /* 0x0000e000ff0c7b82 */ /* 0x000ea20000000a00 */
[----:B0-----:R-:W-:-:S06]  /*28e0*/  IMAD.WIDE.U32 R28, R7, 0x8, R28 ;  /* 0x00000008071c7825 */ /* 0x001fcc00078e001c */
[----:B------:R-:W3:Y:S01]  /*28f0*/  LDG.E.64.CONSTANT R28, desc[UR8][R28.64] ;  /* 0x000000081c1c7981 */ /* 0x000ee2000c1e9b00 */
[----:B--2---:R-:W-:-:S05]  /*2900*/  IMAD.WIDE.U32 R12, R5, 0x4, R12 ;  /* 0x00000004050c7825 */ /* 0x004fca00078e000c */
[----:B------:R-:W2:Y:S01]  /*2910*/  LDG.E.CONSTANT R5, desc[UR8][R12.64] ;  /* 0x000000080c057981 */ /* 0x000ea2000c1e9900 */
[----:B------:R-:W-:Y:S01]  /*2920*/  IMAD.MOV.U32 R14, RZ, RZ, R4 ;  /* 0x000000ffff0e7224 */ /* 0x000fe200078e0004 */
[----:B------:R-:W-:Y:S01]  /*2930*/  UMOV UR5, URZ ;  /* 0x000000ff00057c82 */ /* 0x000fe20008000000 */
[----:B---3--:R-:W-:Y:S02]  /*2940*/  ISETP.NE.U32.AND P0, PT, R29, RZ, PT ;  /* 0x000000ff1d00720c */ /* 0x008fe40003f05070 */
[----:B--2---:R-:W-:-:S05]  /*2950*/  IMAD.WIDE.U32 R4, R5, R3, R14 ;  /* 0x0000000305047225 */ /* 0x004fca00078e000e */
[----:B------:R-:W-:-:S06]  /*2960*/  IADD3 R15, PT, PT, R5, UR5, RZ ;  /* 0x00000005050f7c10 */ /* 0x000fcc000fffe0ff */
        /* <DEDUP_REMOVED lines=21> */
.L_x_77:
[----:B------:R-:W-:Y:S02]  /*2ac0*/  MOV R3, R29 ;  /* 0x0000001d00037202 */ /* 0x000fe40000000f00 */
[----:B------:R-:W-:-:S07]  /*2ad0*/  MOV R8, 0x2af0 ;  /* 0x00002af000087802 */ /* 0x000fce0000000f00 */
[----:B-1----:R-:W-:Y:S05]  /*2ae0*/  CALL.REL.NOINC `($__internal_4_$__cuda_sm20_rem_s64) ;  /* 0x0000001400487944 */ /* 0x002fea0003c00000 */
[----:B------:R-:W-:Y:S01]  /*2af0*/  IMAD.MOV.U32 R12, RZ, RZ, R10 ;  /* 0x000000ffff0c7224 */ /* 0x000fe200078e000a */
[----:B------:R-:W-:-:S07]  /*2b00*/  MOV R13, R3 ;  /* 0x00000003000d7202 */ /* 0x000fce0000000f00 */
.L_x_78:
        /* <DEDUP_REMOVED lines=21> */
[----:B------:R-:W-:-:S04]  /*2c60*/  @!P1 LOP3.LUT R3, RZ, R8, RZ, 0x33, !PT ;  /* 0x00000008ff039212 */ /* 0x000fc800078e33ff */
[----:B------:R-:W-:Y:S01]  /*2c70*/  MOV R10, R3 ;  /* 0x00000003000a7202 */ /* 0x000fe20000000f00 */
[----:B------:R-:W-:Y:S06]  /*2c80*/  BRA `(.L_x_80) ;  /* 0x0000000000087947 */ /* 0x000fec0003800000 */
.L_x_79:
[----:B------:R-:W-:-:S07]  /*2c90*/  MOV R8, 0x2cb0 ;  /* 0x00002cb000087802 */ /* 0x000fce0000000f00 */
[----:B-1----:R-:W-:Y:S05]  /*2ca0*/  CALL.REL.NOINC `($__internal_4_$__cuda_sm20_rem_s64) ;  /* 0x0000001000d87944 */ /* 0x002fea0003c00000 */
.L_x_80:
[----:B------:R-:W0:Y:S01]  /*2cb0*/  LDC.64 R16, c[0x0][0x388] ;  /* 0x0000e200ff107b82 */ /* 0x000e220000000a00 */
[----:B------:R-:W-:Y:S01]  /*2cc0*/  VIADD R3, R2, 0x3 ;  /* 0x0000000302037836 */ /* 0x000fe20000000000 */
[----:B------:R-:W-:-:S06]  /*2cd0*/  IADD3 R5, PT, PT, R0, 0x2, RZ ;  /* 0x0000000200057810 */ /* 0x000fcc0007ffe0ff */
[----:B------:R-:W2:Y:S01]  /*2ce0*/  LDC.64 R12, c[0x0][0x380] ;  /* 0x0000e000ff0c7b82 */ /* 0x000ea20000000a00 */
[----:B0-----:R-:W-:-:S06]  /*2cf0*/  IMAD.WIDE.U32 R2, R3, 0x8, R16 ;  /* 0x0000000803027825 */ /* 0x001fcc00078e0010 */
[----:B------:R-:W3:Y:S01]  /*2d00*/  LDG.E.64.CONSTANT R2, desc[UR8][R2.64] ;  /* 0x0000000802027981 */ /* 0x000ee2000c1e9b00 */
[----:B--2---:R-:W-:-:S06]  /*2d10*/  IMAD.WIDE.U32 R12, R5, 0x4, R12 ;  /* 0x00000004050c7825 */ /* 0x004fcc00078e000c */
[----:B------:R-:W2:Y:S01]  /*2d20*/  LDG.E.CONSTANT R13, desc[UR8][R12.64] ;  /* 0x000000080c0d7981 */ /* 0x000ea2000c1e9900 */
[----:B------:R-:W-:Y:S01]  /*2d30*/  IMAD.MOV.U32 R14, RZ, RZ, R4 ;  /* 0x000000ffff0e7224 */ /* 0x000fe200078e0004 */
[----:B------:R-:W-:Y:S01]  /*2d40*/  UMOV UR5, URZ ;  /* 0x000000ff00057c82 */ /* 0x000fe20008000000 */
[----:B---3--:R-:W-:Y:S02]  /*2d50*/  ISETP.NE.U32.AND P0, PT, R3, RZ, PT ;  /* 0x000000ff0300720c */ /* 0x008fe40003f05070 */
[----:B--2---:R-:W-:-:S05]  /*2d60*/  IMAD.WIDE.U32 R14, R13, R10, R14 ;  /* 0x0000000a0d0e7225 */ /* 0x004fca00078e000e */
[----:B------:R-:W-:-:S06]  /*2d70*/  IADD3 R5, PT, PT, R15, UR5, RZ ;  /* 0x000000050f057c10 */ /* 0x000fcc000fffe0ff */
[----:B------:R-:W-:Y:S05]  /*2d80*/  @P0 BRA `(.L_x_81) ;  /* 0x0000000000500947 */ /* 0x000fea0003800000 */
[----:B------:R-:W0:Y:S02]  /*2d90*/  LDC R7, c[0x0][0x39c] ;  /* 0x0000e700ff077b82 */ /* 0x000e240000000800 */
[----:B0-----:R-:W0:Y:S01]  /*2da0*/  I2F.U32.RP R8, R7 ;  /* 0x0000000700087306 */ /* 0x001e220000209000 */
        /* <DEDUP_REMOVED lines=10> */
[----:B------:R-:W-:Y:S02]  /*2e50*/  IMAD R2, R7, R3, R2 ;  /* 0x0000000307027224 */ /* 0x000fe400078e0202 */
[----:B------:R-:W-:-:S03]  /*2e60*/  IMAD.MOV.U32 R3, RZ, RZ, RZ ;  /* 0x000000ffff037224 */ /* 0x000fc600078e00ff */
[----:B------:R-:W-:-:S13]  /*2e70*/  ISETP.GE.U32.AND P0, PT, R2, R7, PT ;  /* 0x000000070200720c */ /* 0x000fda0003f06070 */
[----:B------:R-:W-:-:S05]  /*2e80*/  @P0 IMAD.IADD R2, R2, 0x1, -R7 ;  /* 0x0000000102020824 */ /* 0x000fca00078e0a07 */
[----:B------:R-:W-:-:S13]  /*2e90*/  ISETP.GE.U32.AND P0, PT, R2, R7, PT ;  /* 0x000000070200720c */ /* 0x000fda0003f06070 */
[-C--:B------:R-:W-:Y:S02]  /*2ea0*/  @P0 IADD3 R2, PT, PT, R2, -R7.reuse, RZ ;  /* 0x8000000702020210 */ /* 0x080fe40007ffe0ff */
[----:B------:R-:W-:Y:S01]  /*2eb0*/  @!P1 LOP3.LUT R2, RZ, R7, RZ, 0x33, !PT ;  /* 0x00000007ff029212 */ /* 0x000fe200078e33ff */
[----:B------:R-:W-:Y:S06]  /*2ec0*/  BRA `(.L_x_82) ;  /* 0x0000000000107947 */ /* 0x000fec0003800000 */
.L_x_81:
[----:B------:R-:W-:Y:S02]  /*2ed0*/  MOV R28, R2 ;  /* 0x00000002001c7202 */ /* 0x000fe40000000f00 */
[----:B------:R-:W-:-:S07]  /*2ee0*/  MOV R8, 0x2f00 ;  /* 0x00002f0000087802 */ /* 0x000fce0000000f00 */
[----:B-1----:R-:W-:Y:S05]  /*2ef0*/  CALL.REL.NOINC `($__internal_4_$__cuda_sm20_rem_s64) ;  /* 0x0000001000447944 */ /* 0x002fea0003c00000 */
[----:B------:R-:W-:-:S07]  /*2f00*/  IMAD.MOV.U32 R2, RZ, RZ, R10 ;  /* 0x000000ffff027224 */ /* 0x000fce00078e000a */
.L_x_82:
        /* <DEDUP_REMOVED lines=9> */
[----:B------:R-:W0:Y:S02]  /*2fa0*/  F2I.FTZ.U32.TRUNC.NTZ R3, R3 ;  /* 0x0000000300037305 */ /* 0x000e24000021f000 */
[----:B0-----:R-:W-:-:S05]  /*2fb0*/  IADD3 R2, PT, PT, RZ, -R3, RZ ;  /* 0x80000003ff027210 */ /* 0x001fca0007ffe0ff */
[----:B------:R-:W-:Y:S02]  /*2fc0*/  IMAD R13, R2, R7, RZ ;  /* 0x00000007020d7224 */ /* 0x000fe400078e02ff */
[----:B------:R-:W-:-:S04]  /*2fd0*/  IMAD.MOV.U32 R2, RZ, RZ, RZ ;  /* 0x000000ffff027224 */ /* 0x000fc800078e00ff */
        /* <DEDUP_REMOVED lines=11> */
.L_x_83:
[----:B------:R-:W-:-:S07]  /*3090*/  MOV R8, 0x30b0 ;  /* 0x000030b000087802 */ /* 0x000fce0000000f00 */
[----:B-1----:R-:W-:Y:S05]  /*30a0*/  CALL.REL.NOINC `($__internal_4_$__cuda_sm20_rem_s64) ;  /* 0x0000000c00d87944 */ /* 0x002fea0003c00000 */
.L_x_84:
[----:B------:R-:W0:Y:S01]  /*30b0*/  LDC.64 R2, c[0x0][0x380] ;  /* 0x0000e000ff027b82 */ /* 0x000e220000000a00 */
[----:B------:R-:W-:-:S05]  /*30c0*/  IADD3 R7, PT, PT, R0, 0x3, RZ ;  /* 0x0000000300077810 */ /* 0x000fca0007ffe0ff */
[----:B0-----:R-:W-:-:S06]  /*30d0*/  IMAD.WIDE.U32 R2, R7, 0x4, R2 ;  /* 0x0000000407027825 */ /* 0x001fcc00078e0002 */
[----:B------:R-:W2:Y:S01]  /*30e0*/  LDG.E.CONSTANT R3, desc[UR8][R2.64] ;  /* 0x0000000802037981 */ /* 0x000ea2000c1e9900 */
[----:B------:R-:W-:Y:S01]  /*30f0*/  IMAD.MOV.U32 R4, RZ, RZ, R14 ;  /* 0x000000ffff047224 */ /* 0x000fe200078e000e */
[----:B------:R-:W-:Y:S01]  /*3100*/  UMOV UR5, URZ ;  /* 0x000000ff00057c82 */ /* 0x000fe20008000000 */
[----:B------:R-:W-:Y:S02]  /*3110*/  IADD3 R6, PT, PT, R6, 0x4, RZ ;  /* 0x0000000406067810 */ /* 0x000fe40007ffe0ff */
[----:B--2---:R-:W-:-:S04]  /*3120*/  IMAD.WIDE.U32 R12, R3, R10, R4 ;  /* 0x0000000a030c7225 */ /* 0x004fc800078e0004 */
[----:B------:R-:W-:-:S07]  /*3130*/  VIADD R25, R13, UR5 ;  /* 0x000000050d197c36 */ /* 0x000fce0008000000 */
.L_x_68:
[----:B------:R-:W-:-:S09]  /*3140*/  UISETP.NE.AND UP0, UPT, UR6, URZ, UPT ;  /* 0x000000ff0600728c */ /* 0x000fd2000bf05270 */
[----:B------:R-:W-:Y:S05]  /*3150*/  BRA.U !UP0, `(.L_x_67) ;  /* 0x0000000d08287547 */ /* 0x000fea000b800000 */
[----:B------:R-:W-:-:S09]  /*3160*/  UISETP.NE.AND UP0, UPT, UR6, 0x1, UPT ;  /* 0x000000010600788c */ /* 0x000fd2000bf05270 */
[----:B------:R-:W-:Y:S05]  /*3170*/  BRA.U !UP0, `(.L_x_85) ;  /* 0x00000009080c7547 */ /* 0x000fea000b800000 */
[----:B------:R-:W2:Y:S01]  /*3180*/  LDC.64 R2, c[0x0][0x388] ;  /* 0x0000e200ff027b82 */ /* 0x000ea20000000a00 */
[----:B------:R-:W3:Y:S02]  /*3190*/  LDCU UR5, c[0x0][0x3a0] ;  /* 0x00007400ff0577ac */ /* 0x000ee40008000800 */
[----:B---3--:R-:W-:-:S04]  /*31a0*/  IMAD R0, R11, UR5, R6 ;  /* 0x000000050b007c24 */ /* 0x008fc8000f8e0206 */
[----:B--2---:R-:W-:-:S06]  /*31b0*/  IMAD.WIDE.U32 R2, R0, 0x8, R2 ;  /* 0x0000000800027825 */ /* 0x004fcc00078e0002 */
[----:B0-----:R-:W2:Y:S02]  /*31c0*/  LDG.E.64.CONSTANT R2, desc[UR8][R2.64] ;  /* 0x0000000802027981 */ /* 0x001ea4000c1e9b00 */
[----:B--2---:R-:W-:-:S13]  /*31d0*/  ISETP.NE.U32.AND P0, PT, R3, RZ, PT ;  /* 0x000000ff0300720c */ /* 0x004fda0003f05070 */
[----:B------:R-:W-:Y:S05]  /*31e0*/  @P0 BRA `(.L_x_86) ;  /* 0x0000000000500947 */ /* 0x000fea0003800000 */
[----:B------:R-:W0:Y:S02]  /*31f0*/  LDC R7, c[0x0][0x39c] ;  /* 0x0000e700ff077b82 */ /* 0x000e240000000800 */
[----:B0-----:R-:W0:Y:S01]  /*3200*/  I2F.U32.RP R8, R7 ;  /* 0x0000000700087306 */ /* 0x001e220000209000 */
        /* <DEDUP_REMOVED lines=10> */
[----:B------:R-:W-:Y:S01]  /*32b0*/  IMAD R2, R7, R3, R2 ;  /* 0x0000000307027224 */ /* 0x000fe200078e0202 */
[----:B------:R-:W-:-:S04]  /*32c0*/  MOV R3, RZ ;  /* 0x000000ff00037202 */ /* 0x000fc80000000f00 */
[----:B------:R-:W-:-:S13]  /*32d0*/  ISETP.GE.U32.AND P0, PT, R2, R7, PT ;  /* 0x000000070200720c */ /* 0x000fda0003f06070 */
[----:B------:R-:W-:-:S04]  /*32e0*/  @P0 IADD3 R2, PT, PT, R2, -R7, RZ ;  /* 0x8000000702020210 */ /* 0x000fc80007ffe0ff */
[----:B------:R-:W-:-:S13]  /*32f0*/  ISETP.GE.U32.AND P0, PT, R2, R7, PT ;  /* 0x000000070200720c */ /* 0x000fda0003f06070 */
[----:B------:R-:W-:Y:S01]  /*3300*/  @P0 IMAD.IADD R2, R2, 0x1, -R7 ;  /* 0x0000000102020824 */ /* 0x000fe200078e0a07 */
[----:B------:R-:W-:Y:S01]  /*3310*/  @!P1 LOP3.LUT R2, RZ, R7, RZ, 0x33, !PT ;  /* 0x00000007ff029212 */ /* 0x000fe200078e33ff */
[----:B------:R-:W-:Y:S06]  /*3320*/  BRA `(.L_x_87) ;  /* 0x0000000000107947 */ /* 0x000fec0003800000 */
.L_x_86:
[----:B------:R-:W-:Y:S01]  /*3330*/  IMAD.MOV.U32 R28, RZ, RZ, R2 ;  /* 0x000000ffff1c7224 */ /* 0x000fe200078e0002 */
[----:B------:R-:W-:-:S07]  /*3340*/  MOV R8, 0x3360 ;  /* 0x0000336000087802 */ /* 0x000fce0000000f00 */
[----:B-1----:R-:W-:Y:S05]  /*3350*/  CALL.REL.NOINC `($__internal_4_$__cuda_sm20_rem_s64) ;  /* 0x0000000c002c7944 */ /* 0x002fea0003c00000 */
[----:B------:R-:W-:-:S07]  /*3360*/  MOV R2, R10 ;  /* 0x0000000a00027202 */ /* 0x000fce0000000f00 */
.L_x_87:
        /* <DEDUP_REMOVED lines=9> */
[----:B------:R-:W0:Y:S02]  /*3400*/  F2I.FTZ.U32.TRUNC.NTZ R3, R3 ;  /* 0x0000000300037305 */ /* 0x000e24000021f000 */
[----:B0-----:R-:W-:-:S04]  /*3410*/  IMAD.MOV R2, RZ, RZ, -R3 ;  /* 0x000000ffff027224 */ /* 0x001fc800078e0a03 */
[----:B------:R-:W-:Y:S02]  /*3420*/  IMAD R7, R2, R5, RZ ;  /* 0x0000000502077224 */ /* 0x000fe400078e02ff */
[----:B------:R-:W-:-:S05]  /*3430*/  HFMA2 R2, -RZ, RZ, 0, 0 ;  /* 0x00000000ff027431 */ /* 0x000fca00000001ff */
        /* <DEDUP_REMOVED lines=11> */
.L_x_88:
[----:B------:R-:W-:-:S07]  /*34f0*/  MOV R8, 0x3510 ;  /* 0x0000351000087802 */ /* 0x000fce0000000f00 */
[----:B-1----:R-:W-:Y:S05]  /*3500*/  CALL.REL.NOINC `($__internal_4_$__cuda_sm20_rem_s64) ;  /* 0x0000000800c07944 */ /* 0x002fea0003c00000 */
.L_x_89:
[----:B------:R-:W0:Y:S01]  /*3510*/  LDC.64 R2, c[0x0][0x388] ;  /* 0x0000e200ff027b82 */ /* 0x000e220000000a00 */
[----:B------:R-:W2:Y:S01]  /*3520*/  LDCU UR5, c[0x0][0x3a0] ;  /* 0x00007400ff0577ac */ /* 0x000ea20008000800 */
[----:B------:R-:W-:-:S06]  /*3530*/  VIADD R5, R0, 0x1 ;  /* 0x0000000100057836 */ /* 0x000fcc0000000000 */
[----:B------:R-:W3:Y:S01]  /*3540*/  LDC.64 R16, c[0x0][0x380] ;  /* 0x0000e000ff107b82 */ /* 0x000ee20000000a00 */
[----:B--2---:R-:W-:Y:S02]  /*3550*/  IMAD R0, R9, UR5, R6 ;  /* 0x0000000509007c24 */ /* 0x004fe4000f8e0206 */
[----:B0-----:R-:W-:-:S06]  /*3560*/  IMAD.WIDE.U32 R2, R5, 0x8, R2 ;  /* 0x0000000805027825 */ /* 0x001fcc00078e0002 */
[----:B------:R-:W2:Y:S01]  /*3570*/  LDG.E.64.CONSTANT R2, desc[UR8][R2.64] ;  /* 0x0000000802027981 */ /* 0x000ea2000c1e9b00 */
[----:B---3--:R-:W-:-:S05]  /*3580*/  IMAD.WIDE.U32 R16, R0, 0x4, R16 ;  /* 0x0000000400107825 */ /* 0x008fca00078e0010 */
[----:B------:R-:W3:Y:S01]  /*3590*/  LDG.E.CONSTANT R5, desc[UR8][R16.64] ;  /* 0x0000000810057981 */ /* 0x000ee2000c1e9900 */
[----:B------:R-:W-:Y:S01]  /*35a0*/  MOV R13, R25 ;  /* 0x00000019000d7202 */ /* 0x000fe20000000f00 */
[----:B------:R-:W-:Y:S01]  /*35b0*/  UMOV UR5, URZ ;  /* 0x000000ff00057c82 */ /* 0x000fe20008000000 */
[----:B--2---:R-:W-:Y:S01]  /*35c0*/  ISETP.NE.U32.AND P0, PT, R3, RZ, PT ;  /* 0x000000ff0300720c */ /* 0x004fe20003f05070 */
[----:B---3--:R-:W-:-:S04]  /*35d0*/  IMAD.WIDE.U32 R4, R5, R10, R12 ;  /* 0x0000000a05047225 */ /* 0x008fc800078e000c */
[----:B------:R-:W-:-:S08]  /*35e0*/  VIADD R15, R5, UR5 ;  /* 0x00000005050f7c36 */ /* 0x000fd00008000000 */
        /* <DEDUP_REMOVED lines=21> */
.L_x_90:
[----:B------:R-:W-:Y:S01]  /*3740*/  IMAD.MOV.U32 R28, RZ, RZ, R2 ;  /* 0x000000ffff1c7224 */ /* 0x000fe200078e0002 */
[----:B------:R-:W-:-:S07]  /*3750*/  MOV R8, 0x3770 ;  /* 0x0000377000087802 */ /* 0x000fce0000000f00 */
[----:B-1----:R-:W-:Y:S05]  /*3760*/  CALL.REL.NOINC `($__internal_4_$__cuda_sm20_rem_s64) ;  /* 0x0000000800287944 */ /* 0x002fea0003c00000 */
[----:B------:R-:W-:-:S07]  /*3770*/  MOV R2, R10 ;  /* 0x0000000a00027202 */ /* 0x000fce0000000f00 */
.L_x_91:
        /* <DEDUP_REMOVED lines=24> */
.L_x_92:
[----:B------:R-:W-:-:S07]  /*3900*/  MOV R8, 0x3920 ;  /* 0x0000392000087802 */ /* 0x000fce0000000f00 */
[----:B-1----:R-:W-:Y:S05]  /*3910*/  CALL.REL.NOINC `($__internal_4_$__cuda_sm20_rem_s64) ;  /* 0x0000000400bc7944 */ /* 0x002fea0003c00000 */
.L_x_93:
[----:B------:R-:W0:Y:S01]  /*3920*/  LDC.64 R2, c[0x0][0x380] ;  /* 0x0000e000ff027b82 */ /* 0x000e220000000a00 */
[----:B------:R-:W-:-:S04]  /*3930*/  VIADD R5, R0, 0x1 ;  /* 0x0000000100057836 */ /* 0x000fc80000000000 */
[----:B0-----:R-:W-:-:S06]  /*3940*/  IMAD.WIDE.U32 R2, R5, 0x4, R2 ;  /* 0x0000000405027825 */ /* 0x001fcc00078e0002 */
[----:B------:R-:W2:Y:S01]  /*3950*/  LDG.E.CONSTANT R3, desc[UR8][R2.64] ;  /* 0x0000000802037981 */ /* 0x000ea2000c1e9900 */
[----:B------:R-:W-:Y:S01]  /*3960*/  MOV R14, R4 ;  /* 0x00000004000e7202 */ /* 0x000fe20000000f00 */
[----:B------:R-:W-:Y:S01]  /*3970*/  UMOV UR5, URZ ;  /* 0x000000ff00057c82 */ /* 0x000fe20008000000 */
[----:B------:R-:W-:-:S03]  /*3980*/  VIADD R6, R6, 0x2 ;  /* 0x0000000206067836 */ /* 0x000fc60000000000 */
[----:B--2---:R-:W-:-:S05]  /*3990*/  IMAD.WIDE.U32 R12, R3, R10, R14 ;  /* 0x0000000a030c7225 */ /* 0x004fca00078e000e */
[----:B------:R-:W-:-:S07]  /*39a0*/  IADD3 R25, PT, PT, R13, UR5, RZ ;  /* 0x000000050d197c10 */ /* 0x000fce000fffe0ff */
.L_x_85:
[----:B------:R-:W2:Y:S02]  /*39b0*/  LDCU UR6, c[0x0][0x3a0] ;  /* 0x00007400ff0677ac */ /* 0x000ea40008000800 */
[----:B--2---:R-:W-:-:S04]  /*39c0*/  ULOP3.LUT UR5, UR6, 0x1, URZ, 0xc0, !UPT ;  /* 0x0000000106057892 */ /* 0x004fc8000f8ec0ff */
[----:B------:R-:W-:-:S09]  /*39d0*/  UISETP.NE.U32.AND UP0, UPT, UR5, 0x1, UPT ;  /* 0x000000010500788c */ /* 0x000fd2000bf05070 */
[----:B------:R-:W-:Y:S05]  /*39e0*/  BRA.U UP0, `(.L_x_67) ;  /* 0x0000000500047547 */ /* 0x000fea000b800000 */
[----:B------:R-:W2:Y:S01]  /*39f0*/  LDC.64 R2, c[0x0][0x388] ;  /* 0x0000e200ff027b82 */ /* 0x000ea20000000a00 */
[----:B------:R-:W-:-:S04]  /*3a00*/  IMAD R5, R11, UR6, R6 ;  /* 0x000000060b057c24 */ /* 0x000fc8000f8e0206 */
        /* <DEDUP_REMOVED lines=24> */
.L_x_94:
[----:B------:R-:W-:Y:S02]  /*3b90*/  MOV R28, R2 ;  /* 0x00000002001c7202 */ /* 0x000fe40000000f00 */
[----:B------:R-:W-:-:S07]  /*3ba0*/  MOV R8, 0x3bc0 ;  /* 0x00003bc000087802 */ /* 0x000fce0000000f00 */
[----:B-1----:R-:W-:Y:S05]  /*3bb0*/  CALL.REL.NOINC `($__internal_4_$__cuda_sm20_rem_s64) ;  /* 0x0000000400147944 */ /* 0x002fea0003c00000 */
[----:B------:R-:W-:-:S07]  /*3bc0*/  IMAD.MOV.U32 R2, RZ, RZ, R10 ;  /* 0x000000ffff027224 */ /* 0x000fce00078e000a */
.L_x_95:
        /* <DEDUP_REMOVED lines=23> */
.L_x_96:
[----:B------:R-:W-:-:S07]  /*3d40*/  MOV R8, 0x3d60 ;  /* 0x00003d6000087802 */ /* 0x000fce0000000f00 */
[----:B-1----:R-:W-:Y:S05]  /*3d50*/  CALL.REL.NOINC `($__internal_4_$__cuda_sm20_rem_s64) ;  /* 0x0000000000ac7944 */ /* 0x002fea0003c00000 */
[----:B------:R-:W-:-:S07]  /*3d60*/  IMAD.MOV.U32 R0, RZ, RZ, R10 ;  /* 0x000000ffff007224 */ /* 0x000fce00078e000a */
.L_x_97:
[----:B------:R-:W0:Y:S01]  /*3d70*/  LDC.64 R2, c[0x0][0x380] ;  /* 0x0000e000ff027b82 */ /* 0x000e220000000a00 */
[----:B------:R-:W2:Y:S02]  /*3d80*/  LDCU UR4, c[0x0][0x3a0] ;  /* 0x00007400ff0477ac */ /* 0x000ea40008000800 */
[----:B--2---:R-:W-:-:S04]  /*3d90*/  IMAD R5, R9, UR4, R6 ;  /* 0x0000000409057c24 */ /* 0x004fc8000f8e0206 */
[----:B0-----:R-:W-:-:S06]  /*3da0*/  IMAD.WIDE.U32 R2, R5, 0x4, R2 ;  /* 0x0000000405027825 */ /* 0x001fcc00078e0002 */
[----:B------:R-:W2:Y:S01]  /*3db0*/  LDG.E.CONSTANT R3, desc[UR8][R2.64] ;  /* 0x0000000802037981 */ /* 0x000ea2000c1e9900 */
[----:B------:R-:W-:Y:S01]  /*3dc0*/  MOV R13, R25 ;  /* 0x00000019000d7202 */ /* 0x000fe20000000f00 */
[----:B------:R-:W-:Y:S02]  /*3dd0*/  UMOV UR4, URZ ;  /* 0x000000ff00047c82 */ /* 0x000fe40008000000 */
[----:B--2---:R-:W-:-:S04]  /*3de0*/  IMAD.WIDE.U32 R12, R3, R0, R12 ;  /* 0x00000000030c7225 */ /* 0x004fc800078e000c */
[----:B------:R-:W-:-:S07]  /*3df0*/  VIADD R25, R13, UR4 ;  /* 0x000000040d197c36 */ /* 0x000fce0008000000 */
.L_x_67:
[----:B------:R-:W-:Y:S01]  /*3e00*/  ISETP.NE.U32.AND P0, PT, R25, RZ, PT ;  /* 0x000000ff1900720c */ /* 0x000fe20003f05070 */
[----:B------:R-:W-:-:S12]  /*3e10*/  BSSY.RECONVERGENT B0, `(.L_x_98) ;  /* 0x0000017000007945 */ /* 0x000fd80003800200 */
[----:B------:R-:W-:Y:S05]  /*3e20*/  @P0 BRA `(.L_x_99) ;  /* 0x00000000004c0947 */ /* 0x000fea0003800000 */
[----:B------:R-:W2:Y:S02]  /*3e30*/  LDCU UR4, c[0x0][0x39c] ;  /* 0x00007380ff0477ac */ /* 0x000ea40008000800 */
[----:B--2---:R-:W2:Y:S01]  /*3e40*/  I2F.U32.RP R4, UR4 ;  /* 0x0000000400047d06 */ /* 0x004ea20008209000 */
[----:B------:R-:W-:-:S07]  /*3e50*/  ISETP.NE.U32.AND P1, PT, RZ, UR4, PT ;  /* 0x00000004ff007c0c */ /* 0x000fce000bf25070 */
[----:B--2---:R-:W2:Y:S02]  /*3e60*/  MUFU.RCP R4, R4 ;  /* 0x0000000400047308 */ /* 0x004ea40000001000 */
[----:B--2---:R-:W-:-:S06]  /*3e70*/  IADD3 R2, PT, PT, R4, 0xffffffe, RZ ;  /* 0x0ffffffe04027810 */ /* 0x004fcc0007ffe0ff */
[----:B------:R2:W3:Y:S02]  /*3e80*/  F2I.FTZ.U32.TRUNC.NTZ R3, R2 ;  /* 0x0000000200037305 */ /* 0x0004e4000021f000 */
[----:B--2---:R-:W-:Y:S02]  /*3e90*/  HFMA2 R2, -RZ, RZ, 0, 0 ;  /* 0x00000000ff027431 */ /* 0x004fe400000001ff */
[----:B---3--:R-:W-:-:S04]  /*3ea0*/  IMAD.MOV R5, RZ, RZ, -R3 ;  /* 0x000000ffff057224 */ /* 0x008fc800078e0a03 */
        /* <DEDUP_REMOVED lines=8> */
[----:B------:R-:W-:Y:S01]  /*3f30*/  @P0 VIADD R12, R12, -UR4 ;  /* 0x800000040c0c0c36 */ /* 0x000fe20008000000 */
[----:B------:R-:W-:Y:S01]  /*3f40*/  @!P1 LOP3.LUT R12, RZ, UR4, RZ, 0x33, !PT ;  /* 0x00000004ff0c9c12 */ /* 0x000fe2000f8e33ff */
[----:B------:R-:W-:Y:S06]  /*3f50*/  BRA `(.L_x_100) ;  /* 0x0000000000087947 */ /* 0x000fec0003800000 */
.L_x_99:
[----:B------:R-:W-:-:S07]  /*3f60*/  MOV R0, 0x3f80 ;  /* 0x00003f8000007802 */ /* 0x000fce0000000f00 */
[----:B01----:R-:W-:Y:S05]  /*3f70*/  CALL.REL.NOINC `($__internal_5_$__cuda_sm20_rem_u64) ;  /* 0x00000004005c7944 */ /* 0x003fea0003c00000 */
.L_x_100:
[----:B01----:R-:W-:Y:S05]  /*3f80*/  BSYNC.RECONVERGENT B0 ;  /* 0x0000000000007941 */ /* 0x003fea0003800200 */
.L_x_98:
[----:B------:R-:W0:Y:S01]  /*3f90*/  LDCU UR4, c[0x0][0x398] ;  /* 0x00007300ff0477ac */ /* 0x000e220008000800 */
[----:B------:R-:W1:Y:S01]  /*3fa0*/  LDC.64 R2, c[0x0][0x390] ;  /* 0x0000e400ff027b82 */ /* 0x000e620000000a00 */
[----:B------:R-:W2:Y:S01]  /*3fb0*/  LDCU UR5, c[0x0][0x3a0] ;  /* 0x00007400ff0577ac */ /* 0x000ea20008000800 */
[----:B0-----:R-:W-:-:S05]  /*3fc0*/  IADD3 R0, PT, PT, R9, UR4, RZ ;  /* 0x0000000409007c10 */ /* 0x001fca000fffe0ff */
[----:B--2---:R-:W-:-:S04]  /*3fd0*/  IMAD R11, R11, UR5, R0 ;  /* 0x000000050b0b7c24 */ /* 0x004fc8000f8e0200 */
[----:B-1----:R-:W-:-:S05]  /*3fe0*/  IMAD.WIDE.U32 R2, R11, 0x4, R2 ;  /* 0x000000040b027825 */ /* 0x002fca00078e0002 */
[----:B------:R-:W-:Y:S01]  /*3ff0*/  STG.E desc[UR8][R2.64], R12 ;  /* 0x0000000c02007986 */ /* 0x000fe2000c101908 */
[----:B------:R-:W-:Y:S05]  /*4000*/  EXIT ;  /* 0x000000000000794d */ /* 0x000fea0003800000 */
        .weak           $__internal_4_$__cuda_sm20_rem_s64
        .type           $__internal_4_$__cuda_sm20_rem_s64,@function
        .size           $__internal_4_$__cuda_sm20_rem_s64,($__internal_5_$__cuda_sm20_rem_u64 - $__internal_4_$__cuda_sm20_rem_s64)
$__internal_4_$__cuda_sm20_rem_s64:
[----:B------:R-:W-:Y:S02]  /*4010*/  IADD3 R22, P1, PT, RZ, -UR7, RZ ;  /* 0x80000007ff167c10 */ /* 0x000fe4000ff3e0ff */
[----:B------:R-:W-:Y:S02]  /*4020*/  ISETP.LE.AND P0, PT, RZ, UR4, PT ;  /* 0x00000004ff007c0c */ /* 0x000fe4000bf03270 */
[----:B------:R-:W-:Y:S01]  /*4030*/  IADD3 R29, P4, PT, RZ, -R28, RZ ;  /* 0x8000001cff1d7210 */ /* 0x000fe20007f9e0ff */
[----:B------:R-:W-:Y:S01]  /*4040*/  IMAD.X R10, RZ, RZ, ~UR4, P1 ;  /* 0x80000004ff0a7e24 */ /* 0x000fe200088e06ff */
[----:B------:R-:W-:-:S04]  /*4050*/  SEL R22, R22, UR7, !P0 ;  /* 0x0000000716167c07 */ /* 0x000fc8000c000000 */
[----:B------:R-:W-:-:S04]  /*4060*/  SEL R23, R10, UR4, !P0 ;  /* 0x000000040a177c07 */ /* 0x000fc8000c000000 */
[----:B------:R-:W0:Y:S08]  /*4070*/  I2F.U64.RP R10, R22 ;  /* 0x00000016000a7312 */ /* 0x000e300000309000 */
[----:B0-----:R-:W0:Y:S02]  /*4080*/  MUFU.RCP R26, R10 ;  /* 0x0000000a001a7308 */ /* 0x001e240000001000 */
[----:B0-----:R-:W-:-:S06]  /*4090*/  IADD3 R26, PT, PT, R26, 0x1ffffffe, RZ ;  /* 0x1ffffffe1a1a7810 */ /* 0x001fcc0007ffe0ff */
[----:B------:R-:W0:Y:S02]  /*40a0*/  F2I.U64.TRUNC R34, R26 ;  /* 0x0000001a00227311 */ /* 0x000e24000020d800 */
[----:B0-----:R-:W-:-:S04]  /*40b0*/  IMAD.WIDE.U32 R32, R34, R22, RZ ;  /* 0x0000001622207225 */ /* 0x001fc800078e00ff */
[C---:B------:R-:W-:Y:S01]  /*40c0*/  IMAD R13, R34.reuse, R23, R33 ;  /* 0x00000017220d7224 */ /* 0x040fe200078e0221 */
[----:B------:R-:W-:Y:S02]  /*40d0*/  IADD3 R27, P0, PT, RZ, -R32, RZ ;  /* 0x80000020ff1b7210 */ /* 0x000fe40007f1e0ff */
[----:B------:R-:W-:Y:S01]  /*40e0*/  MOV R33, R34 ;  /* 0x0000002200217202 */ /* 0x000fe20000000f00 */
[----:B------:R-:W-:Y:S02]  /*40f0*/  IMAD R13, R35, R22, R13 ;  /* 0x00000016230d7224 */ /* 0x000fe400078e020d */
[----:B------:R-:W-:-:S04]  /*4100*/  IMAD.HI.U32 R32, R34, R27, RZ ;  /* 0x0000001b22207227 */ /* 0x000fc800078e00ff */
[----:B------:R-:W-:-:S04]  /*4110*/  IMAD.X R13, RZ, RZ, ~R13, P0 ;  /* 0x000000ffff0d7224 */ /* 0x000fc800000e0e0d */
[----:B------:R-:W-:-:S04]  /*4120*/  IMAD.WIDE.U32 R32, P0, R34, R13, R32 ;  /* 0x0000000d22207225 */ /* 0x000fc80007800020 */
[C---:B------:R-:W-:Y:S02]  /*4130*/  IMAD R10, R35.reuse, R13, RZ ;  /* 0x0000000d230a7224 */ /* 0x040fe400078e02ff */
[----:B------:R-:W-:-:S04]  /*4140*/  IMAD.HI.U32 R27, P1, R35, R27, R32 ;  /* 0x0000001b231b7227 */ /* 0x000fc80007820020 */
[----:B------:R-:W-:Y:S01]  /*4150*/  IMAD.HI.U32 R13, R35, R13, RZ ;  /* 0x0000000d230d7227 */ /* 0x000fe200078e00ff */
[----:B------:R-:W-:-:S03]  /*4160*/  IADD3 R33, P2, PT, R10, R27, RZ ;  /* 0x0000001b0a217210 */ /* 0x000fc60007f5e0ff */
[----:B------:R-:W-:Y:S02]  /*4170*/  IMAD.X R10, R13, 0x1, R35, P0 ;  /* 0x000000010d0a7824 */ /* 0x000fe400000e0623 */
[----:B------:R-:W-:-:S03]  /*4180*/  IMAD.WIDE.U32 R26, R33, R22, RZ ;  /* 0x00000016211a7225 */ /* 0x000fc600078e00ff */
[----:B------:R-:W-:Y:S01]  /*4190*/  IADD3.X R10, PT, PT, RZ, RZ, R10, P2, P1 ;  /* 0x000000ffff0a7210 */ /* 0x000fe200017e240a */
[----:B------:R-:W-:Y:S01]  /*41a0*/  IMAD R13, R33, R23, R27 ;  /* 0x00000017210d7224 */ /* 0x000fe200078e021b */
[----:B------:R-:W-:Y:S02]  /*41b0*/  IADD3 R27, P0, PT, RZ, -R26, RZ ;  /* 0x8000001aff1b7210 */ /* 0x000fe40007f1e0ff */
[----:B------:R-:W-:Y:S01]  /*41c0*/  ISETP.GE.AND P1, PT, R3, RZ, PT ;  /* 0x000000ff0300720c */ /* 0x000fe20003f26270 */
[----:B------:R-:W-:Y:S02]  /*41d0*/  IMAD R13, R10, R22, R13 ;  /* 0x000000160a0d7224 */ /* 0x000fe400078e020d */
[----:B------:R-:W-:Y:S01]  /*41e0*/  IMAD.HI.U32 R32, R33, R27, RZ ;  /* 0x0000001b21207227 */ /* 0x000fe200078e00ff */
[----:B------:R-:W-:Y:S02]  /*41f0*/  SEL R29, R29, R28, !P1 ;  /* 0x0000001c1d1d7207 */ /* 0x000fe40004800000 */
[----:B------:R-:W-:Y:S01]  /*4200*/  IADD3.X R13, PT, PT, RZ, ~R13, RZ, P0, !PT ;  /* 0x8000000dff0d7210 */ /* 0x000fe200007fe4ff */
[----:B------:R-:W-:-:S04]  /*4210*/  IMAD.X R28, RZ, RZ, ~R3, P4 ;  /* 0x000000ffff1c7224 */ /* 0x000fc800020e0e03 */
[----:B------:R-:W-:Y:S01]  /*4220*/  IMAD.WIDE.U32 R32, P0, R33, R13, R32 ;  /* 0x0000000d21207225 */ /* 0x000fe20007800020 */
[----:B------:R-:W-:-:S03]  /*4230*/  SEL R3, R28, R3, !P1 ;  /* 0x000000031c037207 */ /* 0x000fc60004800000 */
[----:B------:R-:W-:-:S04]  /*4240*/  IMAD.HI.U32 R26, P2, R10, R27, R32 ;  /* 0x0000001b0a1a7227 */ /* 0x000fc80007840020 */
[CC--:B------:R-:W-:Y:S02]  /*4250*/  IMAD R27, R10.reuse, R13.reuse, RZ ;  /* 0x0000000d0a1b7224 */ /* 0x0c0fe400078e02ff */
[----:B------:R-:W-:-:S03]  /*4260*/  IMAD.HI.U32 R13, R10, R13, RZ ;  /* 0x0000000d0a0d7227 */ /* 0x000fc600078e00ff */
[----:B------:R-:W-:Y:S01]  /*4270*/  IADD3 R26, P3, PT, R27, R26, RZ ;  /* 0x0000001a1b1a7210 */ /* 0x000fe20007f7e0ff */
[----:B------:R-:W-:Y:S01]  /*4280*/  IMAD.MOV.U32 R33, RZ, RZ, RZ ;  /* 0x000000ffff217224 */ /* 0x000fe200078e00ff */
[----:B------:R-:W-:-:S03]  /*4290*/  IADD3.X R13, PT, PT, R13, R10, RZ, P0, !PT ;  /* 0x0000000a0d0d7210 */ /* 0x000fc600007fe4ff */
[----:B------:R-:W-:Y:S01]  /*42a0*/  IMAD.HI.U32 R32, R26, R29, RZ ;  /* 0x0000001d1a207227 */ /* 0x000fe200078e00ff */
[----:B------:R-:W-:-:S03]  /*42b0*/  IADD3.X R10, PT, PT, RZ, RZ, R13, P3, P2 ;  /* 0x000000ffff0a7210 */ /* 0x000fc60001fe440d */
[----:B------:R-:W-:-:S04]  /*42c0*/  IMAD.WIDE.U32 R26, R26, R3, R32 ;  /* 0x000000031a1a7225 */ /* 0x000fc800078e0020 */
[C---:B------:R-:W-:Y:S02]  /*42d0*/  IMAD R13, R10.reuse, R3, RZ ;  /* 0x000000030a0d7224 */ /* 0x040fe400078e02ff */
[----:B------:R-:W-:-:S04]  /*42e0*/  IMAD.HI.U32 R26, P0, R10, R29, R26 ;  /* 0x0000001d0a1a7227 */ /* 0x000fc8000780001a */
[----:B------:R-:W-:Y:S01]  /*42f0*/  IMAD.HI.U32 R10, R10, R3, RZ ;  /* 0x000000030a0a7227 */ /* 0x000fe200078e00ff */
[----:B------:R-:W-:-:S04]  /*4300*/  IADD3 R13, P2, PT, R13, R26, RZ ;  /* 0x0000001a0d0d7210 */ /* 0x000fc80007f5e0ff */
[----:B------:R-:W-:Y:S01]  /*4310*/  IADD3.X R10, PT, PT, R10, RZ, RZ, P0, !PT ;  /* 0x000000ff0a0a7210 */ /* 0x000fe200007fe4ff */
[----:B------:R-:W-:-:S04]  /*4320*/  IMAD.WIDE.U32 R32, R13, R22, RZ ;  /* 0x000000160d207225 */ /* 0x000fc800078e00ff */
[----:B------:R-:W-:Y:S01]  /*4330*/  IMAD.X R27, RZ, RZ, R10, P2 ;  /* 0x000000ffff1b7224 */ /* 0x000fe200010e060a */
[----:B------:R-:W-:Y:S01]  /*4340*/  IADD3 R29, P2, PT, -R32, R29, RZ ;  /* 0x0000001d201d7210 */ /* 0x000fe20007f5e1ff */
[----:B------:R-:W-:-:S03]  /*4350*/  IMAD R13, R13, R23, R33 ;  /* 0x000000170d0d7224 */ /* 0x000fc600078e0221 */
[-C--:B------:R-:W-:Y:S01]  /*4360*/  ISETP.GE.U32.AND P0, PT, R29, R22.reuse, PT ;  /* 0x000000161d00720c */ /* 0x080fe20003f06070 */
[----:B------:R-:W-:-:S05]  /*4370*/  IMAD R10, R27, R22, R13 ;  /* 0x000000161b0a7224 */ /* 0x000fca00078e020d */
[----:B------:R-:W-:Y:S02]  /*4380*/  IADD3.X R3, PT, PT, ~R10, R3, RZ, P2, !PT ;  /* 0x000000030a037210 */ /* 0x000fe400017fe5ff */
[----:B------:R-:W-:Y:S02]  /*4390*/  IADD3 R26, P2, PT, R29, -R22, RZ ;  /* 0x800000161d1a7210 */ /* 0x000fe40007f5e0ff */
[----:B------:R-:W-:-:S03]  /*43a0*/  ISETP.GE.U32.AND.EX P0, PT, R3, R23, PT, P0 ;  /* 0x000000170300720c */ /* 0x000fc60003f06100 */
[----:B------:R-:W-:Y:S01]  /*43b0*/  IMAD.X R10, R3, 0x1, ~R23, P2 ;  /* 0x00000001030a7824 */ /* 0x000fe200010e0e17 */
[----:B------:R-:W-:-:S04]  /*43c0*/  SEL R29, R26, R29, P0 ;  /* 0x0000001d1a1d7207 */ /* 0x000fc80000000000 */
[----:B------:R-:W-:Y:S02]  /*43d0*/  SEL R3, R10, R3, P0 ;  /* 0x000000030a037207 */ /* 0x000fe40000000000 */
[CC--:B------:R-:W-:Y:S02]  /*43e0*/  ISETP.GE.U32.AND P0, PT, R29.reuse, R22.reuse, PT ;  /* 0x000000161d00720c */ /* 0x0c0fe40003f06070 */
[----:B------:R-:W-:Y:S02]  /*43f0*/  IADD3 R10, P2, PT, R29, -R22, RZ ;  /* 0x800000161d0a7210 */ /* 0x000fe40007f5e0ff */
[CC--:B------:R-:W-:Y:S02]  /*4400*/  ISETP.GE.U32.AND.EX P0, PT, R3.reuse, R23.reuse, PT, P0 ;  /* 0x000000170300720c */ /* 0x0c0fe40003f06100 */
[----:B------:R-:W-:Y:S01]  /*4410*/  IADD3.X R22, PT, PT, R3, ~R23, RZ, P2, !PT ;  /* 0x8000001703167210 */ /* 0x000fe200017fe4ff */
[----:B------:R-:W-:Y:S01]  /*4420*/  IMAD.MOV.U32 R23, RZ, RZ, 0x0 ;  /* 0x00000000ff177424 */ /* 0x000fe200078e00ff */
[----:B------:R-:W-:-:S02]  /*4430*/  SEL R10, R10, R29, P0 ;  /* 0x0000001d0a0a7207 */ /* 0x000fc40000000000 */
[----:B------:R-:W-:Y:S02]  /*4440*/  SEL R22, R22, R3, P0 ;  /* 0x0000000316167207 */ /* 0x000fe40000000000 */
[-C--:B------:R-:W-:Y:S02]  /*4450*/  IADD3 R13, P2, PT, RZ, -R10.reuse, RZ ;  /* 0x8000000aff0d7210 */ /* 0x080fe40007f5e0ff */
[----:B------:R-:W-:Y:S02]  /*4460*/  ISETP.NE.U32.AND P0, PT, RZ, UR7, PT ;  /* 0x00000007ff007c0c */ /* 0x000fe4000bf05070 */
[----:B------:R-:W-:Y:S01]  /*4470*/  SEL R13, R13, R10, !P1 ;  /* 0x0000000a0d0d7207 */ /* 0x000fe20004800000 */
[----:B------:R-:W-:Y:S01]  /*4480*/  IMAD.X R3, RZ, RZ, ~R22, P2 ;  /* 0x000000ffff037224 */ /* 0x000fe200010e0e16 */
[----:B------:R-:W-:-:S04]  /*4490*/  ISETP.NE.AND.EX P0, PT, RZ, UR4, PT, P0 ;  /* 0x00000004ff007c0c */ /* 0x000fc8000bf05300 */
[----:B------:R-:W-:Y:S02]  /*44a0*/  SEL R3, R3, R22, !P1 ;  /* 0x0000001603037207 */ /* 0x000fe40004800000 */
[----:B------:R-:W-:Y:S02]  /*44b0*/  MOV R22, R8 ;  /* 0x0000000800167202 */ /* 0x000fe40000000f00 */
[----:B------:R-:W-:Y:S02]  /*44c0*/  SEL R10, R13, 0xffffffff, P0 ;  /* 0xffffffff0d0a7807 */ /* 0x000fe40000000000 */
[----:B------:R-:W-:Y:S01]  /*44d0*/  SEL R3, R3, 0xffffffff, P0 ;  /* 0xffffffff03037807 */ /* 0x000fe20000000000 */
[----:B------:R-:W-:Y:S06]  /*44e0*/  RET.REL.NODEC R22 `(hensel_gpu_compute_digit_offset) ;  /* 0xffffffb816c47950 */ /* 0x000fec0003c3ffff */
        .weak           $__internal_5_$__cuda_sm20_rem_u64
        .type           $__internal_5_$__cuda_sm20_rem_u64,@function
        .size           $__internal_5_$__cuda_sm20_rem_u64,(.L_x_2065 - $__internal_5_$__cuda_sm20_rem_u64)
$__internal_5_$__cuda_sm20_rem_u64:
        /* <DEDUP_REMOVED lines=8> */
[----:B------:R-:W-:-:S05]  /*4570*/  IADD3 R7, P0, PT, RZ, -R4, RZ ;  /* 0x80000004ff077210 */ /* 0x000fca0007f1e0ff */
[----:B------:R-:W-:-:S04]  /*4580*/  IMAD.HI.U32 R4, R2, R7, RZ ;  /* 0x0000000702047227 */ /* 0x000fc800078e00ff */
[----:B------:R-:W-:Y:S01]  /*4590*/  IMAD.X R13, RZ, RZ, ~R5, P0 ;  /* 0x000000ffff0d7224 */ /* 0x000fe200000e0e05 */
[----:B------:R-:W-:-:S03]  /*45a0*/  MOV R5, R2 ;  /* 0x0000000200057202 */ /* 0x000fc60000000f00 */
[-C--:B------:R-:W-:Y:S02]  /*45b0*/  IMAD R15, R3, R13.reuse, RZ ;  /* 0x0000000d030f7224 */ /* 0x080fe400078e02ff */
[----:B------:R-:W-:-:S04]  /*45c0*/  IMAD.WIDE.U32 R4, P0, R2, R13, R4 ;  /* 0x0000000d02047225 */ /* 0x000fc80007800004 */
[----:B------:R-:W-:-:S04]  /*45d0*/  IMAD.HI.U32 R13, R3, R13, RZ ;  /* 0x0000000d030d7227 */ /* 0x000fc800078e00ff */
[----:B------:R-:W-:-:S05]  /*45e0*/  IMAD.HI.U32 R4, P1, R3, R7, R4 ;  /* 0x0000000703047227 */ /* 0x000fca0007820004 */
[----:B------:R-:W-:Y:S01]  /*45f0*/  IADD3 R5, P2, PT, R15, R4, RZ ;  /* 0x000000040f057210 */ /* 0x000fe20007f5e0ff */
[----:B------:R-:W-:-:S04]  /*4600*/  IMAD.X R4, R13, 0x1, R3, P0 ;  /* 0x000000010d047824 */ /* 0x000fc800000e0603 */
        /* <DEDUP_REMOVED lines=11> */
[----:B------:R-:W-:-:S03]  /*46c0*/  IADD3 R5, P2, PT, R6, R5, RZ ;  /* 0x0000000506057210 */ /* 0x000fc60007f5e0ff */
[----:B------:R-:W-:Y:S02]  /*46d0*/  IMAD.X R7, R2, 0x1, R7, P0 ;  /* 0x0000000102077824 */ /* 0x000fe400000e0607 */
[----:B------:R-:W-:-:S03]  /*46e0*/  IMAD.HI.U32 R2, R5, R12, RZ ;  /* 0x0000000c05027227 */ /* 0x000fc600078e00ff */
[----:B------:R-:W-:Y:S01]  /*46f0*/  IADD3.X R7, PT, PT, RZ, RZ, R7, P2, P1 ;  /* 0x000000ffff077210 */ /* 0x000fe200017e2407 */
[----:B------:R-:W-:-:S04]  /*4700*/  IMAD.WIDE.U32 R2, R5, R25, R2 ;  /* 0x0000001905027225 */ /* 0x000fc800078e0002 */
[C---:B------:R-:W-:Y:S02]  /*4710*/  IMAD R4, R7.reuse, R25, RZ ;  /* 0x0000001907047224 */ /* 0x040fe400078e02ff */
[----:B------:R-:W-:-:S04]  /*4720*/  IMAD.HI.U32 R3, P0, R7, R12, R2 ;  /* 0x0000000c07037227 */ /* 0x000fc80007800002 */
[----:B------:R-:W-:Y:S01]  /*4730*/  IMAD.HI.U32 R2, R7, R25, RZ ;  /* 0x0000001907027227 */ /* 0x000fe200078e00ff */
[----:B------:R-:W-:-:S03]  /*4740*/  IADD3 R3, P1, PT, R4, R3, RZ ;  /* 0x0000000304037210 */ /* 0x000fc60007f3e0ff */
[----:B------:R-:W-:-:S05]  /*4750*/  IMAD.X R2, RZ, RZ, R2, P0 ;  /* 0x000000ffff027224 */ /* 0x000fca00000e0602 */
[----:B------:R-:W-:Y:S01]  /*4760*/  IADD3.X R5, PT, PT, RZ, R2, RZ, P1, !PT ;  /* 0x00000002ff057210 */ /* 0x000fe20000ffe4ff */
[----:B------:R-:W-:-:S04]  /*4770*/  IMAD.WIDE.U32 R2, R3, UR4, RZ ;  /* 0x0000000403027c25 */ /* 0x000fc8000f8e00ff */
[----:B------:R-:W-:Y:S01]  /*4780*/  IMAD R4, R5, UR4, R3 ;  /* 0x0000000405047c24 */ /* 0x000fe2000f8e0203 */
[----:B------:R-:W-:-:S04]  /*4790*/  IADD3 R12, P0, PT, -R2, R12, RZ ;  /* 0x0000000c020c7210 */ /* 0x000fc80007f1e1ff */
[C---:B------:R-:W-:Y:S01]  /*47a0*/  IADD3 R3, P1, PT, R12.reuse, -UR4, RZ ;  /* 0x800000040c037c10 */ /* 0x040fe2000ff3e0ff */
[----:B------:R-:W-:Y:S01]  /*47b0*/  IMAD.X R25, R25, 0x1, ~R4, P0 ;  /* 0x0000000119197824 */ /* 0x000fe200000e0e04 */
[----:B------:R-:W-:-:S04]  /*47c0*/  ISETP.GE.U32.AND P0, PT, R12, UR4, PT ;  /* 0x000000040c007c0c */ /* 0x000fc8000bf06070 */
[C---:B------:R-:W-:Y:S02]  /*47d0*/  ISETP.GE.U32.AND.EX P0, PT, R25.reuse, RZ, PT, P0 ;  /* 0x000000ff1900720c */ /* 0x040fe40003f06100 */
[----:B------:R-:W-:Y:S02]  /*47e0*/  IADD3.X R2, PT, PT, R25, -0x1, RZ, P1, !PT ;  /* 0xffffffff19027810 */ /* 0x000fe40000ffe4ff */
[----:B------:R-:W-:Y:S02]  /*47f0*/  SEL R3, R3, R12, P0 ;  /* 0x0000000c03037207 */ /* 0x000fe40000000000 */
[----:B------:R-:W-:Y:S02]  /*4800*/  SEL R2, R2, R25, P0 ;  /* 0x0000001902027207 */ /* 0x000fe40000000000 */
[C---:B------:R-:W-:Y:S02]  /*4810*/  ISETP.GE.U32.AND P0, PT, R3.reuse, UR4, PT ;  /* 0x0000000403007c0c */ /* 0x040fe4000bf06070 */
[----:B------:R-:W-:-:S02]  /*4820*/  IADD3 R12, PT, PT, R3, -UR4, RZ ;  /* 0x80000004030c7c10 */ /* 0x000fc4000fffe0ff */
[----:B------:R-:W-:Y:S01]  /*4830*/  ISETP.GE.U32.AND.EX P0, PT, R2, RZ, PT, P0 ;  /* 0x000000ff0200720c */ /* 0x000fe20003f06100 */
[----:B------:R-:W-:Y:S01]  /*4840*/  IMAD.MOV.U32 R2, RZ, RZ, R0 ;  /* 0x000000ffff027224 */ /* 0x000fe200078e0000 */
[----:B------:R-:W-:Y:S02]  /*4850*/  ISETP.NE.U32.AND P1, PT, RZ, UR4, PT ;  /* 0x00000004ff007c0c */ /* 0x000fe4000bf25070 */
[----:B------:R-:W-:Y:S02]  /*4860*/  SEL R12, R12, R3, P0 ;  /* 0x000000030c0c7207 */ /* 0x000fe40000000000 */
[----:B------:R-:W-:Y:S02]  /*4870*/  MOV R3, 0x0 ;  /* 0x0000000000037802 */ /* 0x000fe40000000f00 */
[----:B------:R-:W-:-:S04]  /*4880*/  ISETP.NE.AND.EX P1, PT, RZ, RZ, PT, P1 ;  /* 0x000000ffff00720c */ /* 0x000fc80003f25310 */
[----:B------:R-:W-:Y:S01]  /*4890*/  SEL R12, R12, 0xffffffff, P1 ;  /* 0xffffffff0c0c7807 */ /* 0x000fe20000800000 */
[----:B------:R-:W-:Y:S08]  /*48a0*/  RET.REL.NODEC R2 `(hensel_gpu_compute_digit_offset) ;  /* 0xffffffb402d47950 */ /* 0x000ff00003c3ffff */
.L_x_101:
        /* <DEDUP_REMOVED lines=13> */
.L_x_2065:


//--------------------- .text.hensel_gpu_lift_step --------------------------
	.section	.text.hensel_gpu_lift_step,"ax",@progbits
	.align	128
        .global         hensel_gpu_lift_step
        .type           hensel_gpu_lift_step,@function
        .size           hensel_gpu_lift_step,(.L_x_2068 - hensel_gpu_lift_step)
        .other          hensel_gpu_lift_step,@"STO_CUDA_ENTRY STV_DEFAULT"
hensel_gpu_lift_step:
.text.hensel_gpu_lift_step:
[----:B------:R-:W-:Y:S01]  /*0000*/  LDC R1, c[0x0][0x37c] ;  /* 0x0000df00ff017b82 */ /* 0x000fe20000000800 */
[----:B------:R-:W0:Y:S07]  /*0010*/  S2R R9, SR_CTAID.X ;  /* 0x0000000000097919 */ /* 0x000e2e0000002500 */
[----:B------:R-:W1:Y:S01]  /*0020*/  LDC R3, c[0x0][0x3a4] ;  /* 0x0000e900ff037b82 */ /* 0x000e620000000800 */
[----:B------:R-:W0:Y:S01]  /*0030*/  LDCU UR4, c[0x0][0x3a8] ;  /* 0x00007500ff0477ac */ /* 0x000e220008000800 */
[----:B------:R-:W1:Y:S01]  /*0040*/  S2R R8, SR_TID.X ;  /* 0x0000000000087919 */ /* 0x000e620000002100 */
[----:B0-----:R-:W-:-:S04]  /*0050*/  ISETP.GE.U32.AND P0, PT, R9, UR4, PT ;  /* 0x0000000409007c0c */ /* 0x001fc8000bf06070 */
[----:B-1----:R-:W-:-:S13]  /*0060*/  ISETP.GE.U32.OR P0, PT, R8, R3, P0 ;  /* 0x000000030800720c */ /* 0x002fda0000706470 */
[----:B------:R-:W-:Y:S05]  /*0070*/  @P0 EXIT ;  /* 0x000000000000094d */ /* 0x000fea0003800000 */
[C---:B------:R-:W-:Y:S01]  /*0080*/  IADD3 R0, PT, PT, R3.reuse, -0x1, RZ ;  /* 0xffffffff03007810 */ /* 0x040fe20007ffe0ff */
        /* <DEDUP_REMOVED lines=14> */
[----:B------:R-:W-:Y:S01]  /*0170*/  IADD3 R2, PT, PT, -R6, RZ, RZ ;  /* 0x000000ff06027210 */ /* 0x000fe20007ffe1ff */
[----:B------:R-:W-:Y:S01]  /*0180*/  IMAD.MOV.U32 R24, RZ, RZ, RZ ;  /* 0x000000ffff187224 */ /* 0x000fe200078e00ff */
[----:B------:R-:W3:Y:S01]  /*0190*/  LDCU UR6, c[0x0][0x3a0] ;  /* 0x00007400ff0677ac */ /* 0x000ee20008000800 */
[----:B------:R-:W4:Y:S08]  /*01a0*/  LDC.64 R12, c[0x0][0x390] ;  /* 0x0000e400ff0c7b82 */ /* 0x000f300000000a00 */
[----:B------:R-:W0:Y:S02]  /*01b0*/  LDC.64 R14, c[0x0][0x380] ;  /* 0x0000e000ff0e7b82 */ /* 0x000e240000000a00 */
.L_x_135:
[----:B------:R-:W-:-:S04]  /*01c0*/  VIADD R11, R3, 0xfffffffd ;  /* 0xfffffffd030b7836 */ /* 0x000fc80000000000 */
[----:B----4-:R-:W-:-:S06]  /*01d0*/  IMAD.WIDE.U32 R10, R11, 0x8, R12 ;  /* 0x000000080b0a7825 */ /* 0x010fcc00078e000c */
[----:B0-----:R-:W4:Y:S02]  /*01e0*/  LDG.E.64 R10, desc[UR8][R10.64] ;  /* 0x000000080a0a7981 */ /* 0x001f24000c1e1b00 */
[----:B----4-:R-:W-:-:S13]  /*01f0*/  ISETP.NE.U32.AND P0, PT, R11, RZ, PT ;  /* 0x000000ff0b00720c */ /* 0x010fda0003f05070 */
[----:B------:R-:W-:Y:S05]  /*0200*/  @P0 BRA `(.L_x_103) ;  /* 0x0000000000500947 */ /* 0x000fea0003800000 */
[----:B---3--:R-:W0:Y:S01]  /*0210*/  I2F.U32.RP R0, UR6 ;  /* 0x0000000600007d06 */ /* 0x008e220008209000 */
[----:B------:R-:W-:-:S07]  /*0220*/  ISETP.NE.U32.AND P1, PT, RZ, UR6, PT ;  /* 0x00000006ff007c0c */ /* 0x000fce000bf25070 */
[----:B0-----:R-:W0:Y:S02]  /*0230*/  MUFU.RCP R0, R0 ;  /* 0x0000000000007308 */ /* 0x001e240000001000 */
[----:B0-----:R-:W-:-:S06]  /*0240*/  IADD3 R16, PT, PT, R0, 0xffffffe, RZ ;  /* 0x0ffffffe00107810 */ /* 0x001fcc0007ffe0ff */
[----:B------:R0:W3:Y:S02]  /*0250*/  F2I.FTZ.U32.TRUNC.NTZ R17, R16 ;  /* 0x0000001000117305 */ /* 0x0000e4000021f000 */
[----:B0-----:R-:W-:Y:S02]  /*0260*/  HFMA2 R16, -RZ, RZ, 0, 0 ;  /* 0x00000000ff107431 */ /* 0x001fe400000001ff */
[----:B---3--:R-:W-:-:S04]  /*0270*/  IMAD.MOV R11, RZ, RZ, -R17 ;  /* 0x000000ffff0b7224 */ /* 0x008fc800078e0a11 */
[----:B------:R-:W-:-:S04]  /*0280*/  IMAD R11, R11, UR6, RZ ;  /* 0x000000060b0b7c24 */ /* 0x000fc8000f8e02ff */
[----:B------:R-:W-:-:S06]  /*0290*/  IMAD.HI.U32 R17, R17, R11, R16 ;  /* 0x0000000b11117227 */ /* 0x000fcc00078e0010 */
[----:B------:R-:W-:-:S04]  /*02a0*/  IMAD.HI.U32 R17, R17, R10, RZ ;  /* 0x0000000a11117227 */ /* 0x000fc800078e00ff */
[----:B------:R-:W-:-:S04]  /*02b0*/  IMAD.MOV R17, RZ, RZ, -R17 ;  /* 0x000000ffff117224 */ /* 0x000fc800078e0a11 */
[----:B------:R-:W-:Y:S02]  /*02c0*/  IMAD R10, R17, UR6, R10 ;  /* 0x00000006110a7c24 */ /* 0x000fe4000f8e020a */
[----:B------:R-:W-:-:S03]  /*02d0*/  IMAD.MOV.U32 R17, RZ, RZ, RZ ;  /* 0x000000ffff117224 */ /* 0x000fc600078e00ff */
[----:B------:R-:W-:-:S13]  /*02e0*/  ISETP.GE.U32.AND P0, PT, R10, UR6, PT ;  /* 0x000000060a007c0c */ /* 0x000fda000bf06070 */
[----:B------:R-:W-:-:S04]  /*02f0*/  @P0 IADD3 R10, PT, PT, R10, -UR6, RZ ;  /* 0x800000060a0a0c10 */ /* 0x000fc8000fffe0ff */
[----:B------:R-:W-:-:S13]  /*0300*/  ISETP.GE.U32.AND P0, PT, R10, UR6, PT ;  /* 0x000000060a007c0c */ /* 0x000fda000bf06070 */
[----:B------:R-:W-:Y:S01]  /*0310*/  @P0 VIADD R10, R10, -UR6 ;  /* 0x800000060a0a0c36 */ /* 0x000fe20008000000 */
[----:B------:R-:W-:-:S04]  /*0320*/  @!P1 LOP3.LUT R10, RZ, UR6, RZ, 0x33, !PT ;  /* 0x00000006ff0a9c12 */ /* 0x000fc8000f8e33ff */
[----:B------:R-:W-:Y:S01]  /*0330*/  MOV R16, R10 ;  /* 0x0000000a00107202 */ /* 0x000fe20000000f00 */
[----:B------:R-:W-:Y:S06]  /*0340*/  BRA `(.L_x_104) ;  /* 0x0000000000107947 */ /* 0x000fec0003800000 */
.L_x_103:
[----:B------:R-:W-:Y:S01]  /*0350*/  MOV R21, R10 ;  /* 0x0000000a00157202 */ /* 0x000fe20000000f00 */
[----:B------:R-:W-:Y:S01]  /*0360*/  IMAD.MOV.U32 R0, RZ, RZ, R11 ;  /* 0x000000ffff007224 */ /* 0x000fe200078e000b */
[----:B------:R-:W-:-:S07]  /*0370*/  MOV R10, 0x390 ;  /* 0x00000390000a7802 */ /* 0x000fce0000000f00 */
[----:B-123--:R-:W-:Y:S05]  /*0380*/  CALL.REL.NOINC `($__internal_7_$__cuda_sm20_rem_s64) ;  /* 0x0000005000887944 */ /* 0x00efea0003c00000 */
.L_x_104:
[----:B--2---:R-:W-:-:S04]  /*0390*/  IADD3 R21, P0, PT, R16, R5, RZ ;  /* 0x0000000510157210 */ /* 0x004fc80007f1e0ff */
        /* <DEDUP_REMOVED lines=21> */
.L_x_105:
[----:B------:R-:W-:-:S07]  /*04f0*/  MOV R10, 0x510 ;  /* 0x00000510000a7802 */ /* 0x000fce0000000f00 */
[----:B-1----:R-:W-:Y:S05]  /*0500*/  CALL.REL.NOINC `($__internal_7_$__cuda_sm20_rem_s64) ;  /* 0x0000005000287944 */ /* 0x002fea0003c00000 */
[----:B------:R-:W-:-:S07]  /*0510*/  IMAD.MOV.U32 R0, RZ, RZ, R16 ;  /* 0x000000ffff007224 */ /* 0x000fce00078e0010 */
.L_x_106:
[----:B------:R-:W-:Y:S01]  /*0520*/  IADD3 R11, PT, PT, R3, -0x2, RZ ;  /* 0xfffffffe030b7810 */ /* 0x000fe20007ffe0ff */
[----:B------:R-:W-:-:S04]  /*0530*/  VIADD R17, R4, 0xfffffffd ;  /* 0xfffffffd04117836 */ /* 0x000fc80000000000 */
[----:B------:R-:W-:-:S04]  /*0540*/  IMAD.WIDE.U32 R10, R11, 0x8, R12 ;  /* 0x000000080b0a7825 */ /* 0x000fc800078e000c */
[----:B------:R-:W-:Y:S02]  /*0550*/  IMAD.WIDE.U32 R16, R17, 0x4, R14 ;  /* 0x0000000411107825 */ /* 0x000fe400078e000e */
[----:B------:R-:W2:Y:S04]  /*0560*/  LDG.E.64 R10, desc[UR8][R10.64] ;  /* 0x000000080a0a7981 */ /* 0x000ea8000c1e1b00 */
[----:B------:R-:W3:Y:S01]  /*0570*/  LDG.E.CONSTANT R17, desc[UR8][R16.64] ;  /* 0x0000000810117981 */ /* 0x000ee2000c1e9900 */
[----:B------:R-:W-:Y:S01]  /*0580*/  MOV R25, R24 ;  /* 0x0000001800197202 */ /* 0x000fe20000000f00 */
[----:B------:R-:W-:Y:S01]  /*0590*/  IMAD.MOV.U32 R24, RZ, RZ, R23 ;  /* 0x000000ffff187224 */ /* 0x000fe200078e0017 */
[----:B------:R-:W-:Y:S01]  /*05a0*/  UMOV UR5, URZ ;  /* 0x000000ff00057c82 */ /* 0x000fe20008000000 */
[----:B--2---:R-:W-:-:S02]  /*05b0*/  ISETP.NE.U32.AND P0, PT, R11, RZ, PT ;  /* 0x000000ff0b00720c */ /* 0x004fc40003f05070 */
        /* <DEDUP_REMOVED lines=22> */
.L_x_107:
[----:B------:R-:W-:Y:S01]  /*0720*/  MOV R21, R10 ;  /* 0x0000000a00157202 */ /* 0x000fe20000000f00 */
[----:B------:R-:W-:Y:S01]  /*0730*/  IMAD.MOV.U32 R0, RZ, RZ, R11 ;  /* 0x000000ffff007224 */ /* 0x000fe200078e000b */
[----:B------:R-:W-:-:S07]  /*0740*/  MOV R10, 0x760 ;  /* 0x00000760000a7802 */ /* 0x000fce0000000f00 */
[----:B-1----:R-:W-:Y:S05]  /*0750*/  CALL.REL.NOINC `($__internal_7_$__cuda_sm20_rem_s64) ;  /* 0x0000004c00947944 */ /* 0x002fea0003c00000 */
.L_x_108:
        /* <DEDUP_REMOVED lines=22> */
.L_x_109:
[----:B------:R-:W-:-:S07]  /*08c0*/  MOV R10, 0x8e0 ;  /* 0x000008e0000a7802 */ /* 0x000fce0000000f00 */
[----:B-1----:R-:W-:Y:S05]  /*08d0*/  CALL.REL.NOINC `($__internal_7_$__cuda_sm20_rem_s64) ;  /* 0x0000004c00347944 */ /* 0x002fea0003c00000 */
[----:B------:R-:W-:-:S07]  /*08e0*/  IMAD.MOV.U32 R0, RZ, RZ, R16 ;  /* 0x000000ffff007224 */ /* 0x000fce00078e0010 */
.L_x_110:
[----:B------:R-:W-:Y:S01]  /*08f0*/  IADD3 R11, PT, PT, R3, -0x1, RZ ;  /* 0xffffffff030b7810 */ /* 0x000fe20007ffe0ff */
[----:B------:R-:W-:-:S04]  /*0900*/  VIADD R17, R4, 0xfffffffe ;  /* 0xfffffffe04117836 */ /* 0x000fc80000000000 */
[----:B------:R-:W-:-:S04]  /*0910*/  IMAD.WIDE.U32 R10, R11, 0x8, R12 ;  /* 0x000000080b0a7825 */ /* 0x000fc800078e000c */
[----:B------:R-:W-:Y:S02]  /*0920*/  IMAD.WIDE.U32 R16, R17, 0x4, R14 ;  /* 0x0000000411107825 */ /* 0x000fe400078e000e */
[----:B------:R-:W2:Y:S04]  /*0930*/  LDG.E.64 R10, desc[UR8][R10.64] ;  /* 0x000000080a0a7981 */ /* 0x000ea8000c1e1b00 */
[----:B------:R-:W3:Y:S01]  /*0940*/  LDG.E.CONSTANT R17, desc[UR8][R16.64] ;  /* 0x0000000810117981 */ /* 0x000ee2000c1e9900 */
[----:B------:R-:W-:Y:S01]  /*0950*/  MOV R22, R24 ;  /* 0x0000001800167202 */ /* 0x000fe20000000f00 */
[----:B------:R-:W-:Y:S01]  /*0960*/  UMOV UR5, URZ ;  /* 0x000000ff00057c82 */ /* 0x000fe20008000000 */
[----:B--2---:R-:W-:-:S03]  /*0970*/  ISETP.NE.U32.AND P0, PT, R11, RZ, PT ;  /* 0x000000ff0b00720c */ /* 0x004fc60003f05070 */
[----:B---3--:R-:W-:-:S04]  /*0980*/  IMAD.WIDE.U32 R24, R17, R0, R22 ;  /* 0x0000000011187225 */ /* 0x008fc800078e0016 */
[----:B------:R-:W-:-:S06]  /*0990*/  VIADD R23, R25, UR5 ;  /* 0x0000000519177c36 */ /* 0x000fcc0008000000 */
[----:B------:R-:W-:Y:S05]  /*09a0*/  @P0 BRA `(.L_x_111) ;  /* 0x00000000004c0947 */ /* 0x000fea0003800000 */
[----:B------:R-:W0:Y:S01]  /*09b0*/  I2F.U32.RP R11, R5 ;  /* 0x00000005000b7306 */ /* 0x000e220000209000 */
[----:B------:R-:W-:Y:S01]  /*09c0*/  HFMA2 R16, -RZ, RZ, 0, 0 ;  /* 0x00000000ff107431 */ /* 0x000fe200000001ff */
        /* <DEDUP_REMOVED lines=17> */
.L_x_111:
[----:B------:R-:W-:Y:S01]  /*0ae0*/  IMAD.MOV.U32 R21, RZ, RZ, R10 ;  /* 0x000000ffff157224 */ /* 0x000fe200078e000a */
[----:B------:R-:W-:Y:S02]  /*0af0*/  MOV R0, R11 ;  /* 0x0000000b00007202 */ /* 0x000fe40000000f00 */
[----:B------:R-:W-:-:S07]  /*0b00*/  MOV R10, 0xb20 ;  /* 0x00000b20000a7802 */ /* 0x000fce0000000f00 */
[----:B-1----:R-:W-:Y:S05]  /*0b10*/  CALL.REL.NOINC `($__internal_7_$__cuda_sm20_rem_s64) ;  /* 0x0000004800a47944 */ /* 0x002fea0003c00000 */
.L_x_112:
        /* <DEDUP_REMOVED lines=22> */
.L_x_113:
[----:B------:R-:W-:-:S07]  /*0c80*/  MOV R10, 0xca0 ;  /* 0x00000ca0000a7802 */ /* 0x000fce0000000f00 */
[----:B-1----:R-:W-:Y:S05]  /*0c90*/  CALL.REL.NOINC `($__internal_7_$__cuda_sm20_rem_s64) ;  /* 0x0000004800447944 */ /* 0x002fea0003c00000 */
[----:B------:R-:W-:-:S07]  /*0ca0*/  MOV R0, R16 ;  /* 0x0000001000007202 */ /* 0x000fce0000000f00 */
.L_x_114:
[----:B------:R-:W-:-:S04]  /*0cb0*/  IMAD.WIDE.U32 R10, R3, 0x8, R12 ;  /* 0x00000008030a7825 */ /* 0x000fc800078e000c */
[----:B------:R-:W-:Y:S02]  /*0cc0*/  VIADD R17, R4, 0xffffffff ;  /* 0xffffffff04117836 */ /* 0x000fe40000000000 */
[----:B------:R-:W2:Y:S02]  /*0cd0*/  LDG.E.64 R10, desc[UR8][R10.64] ;  /* 0x000000080a0a7981 */ /* 0x000ea4000c1e1b00 */
[----:B------:R-:W-:-:S06]  /*0ce0*/  IMAD.WIDE.U32 R16, R17, 0x4, R14 ;  /* 0x0000000411107825 */ /* 0x000fcc00078e000e */
        /* <DEDUP_REMOVED lines=26> */
.L_x_115:
[----:B------:R-:W-:Y:S01]  /*0e90*/  IMAD.MOV.U32 R21, RZ, RZ, R10 ;  /* 0x000000ffff157224 */ /* 0x000fe200078e000a */
[----:B------:R-:W-:Y:S02]  /*0ea0*/  MOV R0, R11 ;  /* 0x0000000b00007202 */ /* 0x000fe40000000f00 */
[----:B------:R-:W-:-:S07]  /*0eb0*/  MOV R10, 0xed0 ;  /* 0x00000ed0000a7802 */ /* 0x000fce0000000f00 */
[----:B-1----:R-:W-:Y:S05]  /*0ec0*/  CALL.REL.NOINC `($__internal_7_$__cuda_sm20_rem_s64) ;  /* 0x0000004400b87944 */ /* 0x002fea0003c00000 */
.L_x_116:
        /* <DEDUP_REMOVED lines=22> */
.L_x_117:
[----:B------:R-:W-:-:S07]  /*1030*/  MOV R10, 0x1050 ;  /* 0x00001050000a7802 */ /* 0x000fce0000000f00 */
[----:B-1----:R-:W-:Y:S05]  /*1040*/  CALL.REL.NOINC `($__internal_7_$__cuda_sm20_rem_s64) ;  /* 0x0000004400587944 */ /* 0x002fea0003c00000 */
[----:B------:R-:W-:-:S07]  /*1050*/  MOV R0, R16 ;  /* 0x0000001000007202 */ /* 0x000fce0000000f00 */
.L_x_118:
[----:B------:R-:W-:Y:S02]  /*1060*/  VIADD R11, R3, 0x1 ;  /* 0x00000001030b7836 */ /* 0x000fe40000000000 */
[----:B------:R-:W-:-:S04]  /*1070*/  IMAD.WIDE.U32 R16, R4, 0x4, R14 ;  /* 0x0000000404107825 */ /* 0x000fc800078e000e */
[----:B------:R-:W-:Y:S02]  /*1080*/  IMAD.WIDE.U32 R10, R11, 0x8, R12 ;  /* 0x000000080b0a7825 */ /* 0x000fe400078e000c */
[----:B------:R-:W2:Y:S04]  /*1090*/  LDG.E.CONSTANT R17, desc[UR8][R16.64] ;  /* 0x0000000810117981 */ /* 0x000ea8000c1e9900 */
[----:B------:R-:W3:Y:S01]  /*10a0*/  LDG.E.64 R10, desc[UR8][R10.64] ;  /* 0x000000080a0a7981 */ /* 0x000ee2000c1e1b00 */
[----:B------:R-:W-:Y:S01]  /*10b0*/  MOV R22, R24 ;  /* 0x0000001800167202 */ /* 0x000fe20000000f00 */
[----:B------:R-:W-:Y:S01]  /*10c0*/  UMOV UR5, URZ ;  /* 0x000000ff00057c82 */ /* 0x000fe20008000000 */
[----:B---3--:R-:W-:-:S03]  /*10d0*/  ISETP.NE.U32.AND P0, PT, R11, RZ, PT ;  /* 0x000000ff0b00720c */ /* 0x008fc60003f05070 */
[----:B--2---:R-:W-:-:S05]  /*10e0*/  IMAD.WIDE.U32 R26, R17, R0, R22 ;  /* 0x00000000111a7225 */ /* 0x004fca00078e0016 */
[----:B------:R-:W-:Y:S01]  /*10f0*/  IADD3 R24, PT, PT, R27, UR5, RZ ;  /* 0x000000051b187c10 */ /* 0x000fe2000fffe0ff */
[----:B------:R-:W-:-:S04]  /*1100*/  VIADD R23, R4, 0x4 ;  /* 0x0000000404177836 */ /* 0x000fc80000000000 */
        /* <DEDUP_REMOVED lines=20> */
.L_x_119:
[----:B------:R-:W-:Y:S01]  /*1250*/  MOV R21, R10 ;  /* 0x0000000a00157202 */ /* 0x000fe20000000f00 */
[----:B------:R-:W-:Y:S01]  /*1260*/  IMAD.MOV.U32 R0, RZ, RZ, R11 ;  /* 0x000000ffff007224 */ /* 0x000fe200078e000b */
[----:B------:R-:W-:-:S07]  /*1270*/  MOV R10, 0x1290 ;  /* 0x00001290000a7802 */ /* 0x000fce0000000f00 */
[----:B-1----:R-:W-:Y:S05]  /*1280*/  CALL.REL.NOINC `($__internal_7_$__cuda_sm20_rem_s64) ;  /* 0x0000004000c87944 */ /* 0x002fea0003c00000 */
.L_x_120:
        /* <DEDUP_REMOVED lines=22> */
.L_x_121:
[----:B------:R-:W-:-:S07]  /*13f0*/  MOV R10, 0x1410 ;  /* 0x00001410000a7802 */ /* 0x000fce0000000f00 */
[----:B-1----:R-:W-:Y:S05]  /*1400*/  CALL.REL.NOINC `($__internal_7_$__cuda_sm20_rem_s64) ;  /* 0x0000004000687944 */ /* 0x002fea0003c00000 */
[----:B------:R-:W-:-:S07]  /*1410*/  IMAD.MOV.U32 R0, RZ, RZ, R16 ;  /* 0x000000ffff007224 */ /* 0x000fce00078e0010 */
.L_x_122:
[----:B------:R-:W-:Y:S01]  /*1420*/  IADD3 R11, PT, PT, R3, 0x2, RZ ;  /* 0x00000002030b7810 */ /* 0x000fe20007ffe0ff */
[----:B------:R-:W-:-:S04]  /*1430*/  VIADD R17, R4, 0x1 ;  /* 0x0000000104117836 */ /* 0x000fc80000000000 */
[----:B------:R-:W-:-:S04]  /*1440*/  IMAD.WIDE.U32 R10, R11, 0x8, R12 ;  /* 0x000000080b0a7825 */ /* 0x000fc800078e000c */
[----:B------:R-:W-:Y:S02]  /*1450*/  IMAD.WIDE.U32 R16, R17, 0x4, R14 ;  /* 0x0000000411107825 */ /* 0x000fe400078e000e */
[----:B------:R-:W2:Y:S04]  /*1460*/  LDG.E.64 R10, desc[UR8][R10.64] ;  /* 0x000000080a0a7981 */ /* 0x000ea8000c1e1b00 */
        /* <DEDUP_REMOVED lines=26> */
.L_x_123:
[----:B------:R-:W-:Y:S01]  /*1610*/  IMAD.MOV.U32 R21, RZ, RZ, R10 ;  /* 0x000000ffff157224 */ /* 0x000fe200078e000a */
[----:B------:R-:W-:Y:S02]  /*1620*/  MOV R0, R11 ;  /* 0x0000000b00007202 */ /* 0x000fe40000000f00 */
[----:B------:R-:W-:-:S07]  /*1630*/  MOV R10, 0x1650 ;  /* 0x00001650000a7802 */ /* 0x000fce0000000f00 */
[----:B-1----:R-:W-:Y:S05]  /*1640*/  CALL.REL.NOINC `($__internal_7_$__cuda_sm20_rem_s64) ;  /* 0x0000003c00d87944 */ /* 0x002fea0003c00000 */
.L_x_124:
        /* <DEDUP_REMOVED lines=22> */
.L_x_125:
[----:B------:R-:W-:-:S07]  /*17b0*/  MOV R10, 0x17d0 ;  /* 0x000017d0000a7802 */ /* 0x000fce0000000f00 */
[----:B-1----:R-:W-:Y:S05]  /*17c0*/  CALL.REL.NOINC `($__internal_7_$__cuda_sm20_rem_s64) ;  /* 0x0000003c00787944 */ /* 0x002fea0003c00000 */
[----:B------:R-:W-:-:S07]  /*17d0*/  MOV R0, R16 ;  /* 0x0000001000007202 */ /* 0x000fce0000000f00 */
.L_x_126:
[----:B------:R-:W-:Y:S01]  /*17e0*/  VIADD R11, R3, 0x3 ;  /* 0x00000003030b7836 */ /* 0x000fe20000000000 */
[----:B------:R-:W-:-:S03]  /*17f0*/  IADD3 R17, PT, PT, R4, 0x2, RZ ;  /* 0x0000000204117810 */ /* 0x000fc60007ffe0ff */
[----:B------:R-:W-:-:S04]  /*1800*/  IMAD.WIDE.U32 R10, R11, 0x8, R12 ;  /* 0x000000080b0a7825 */ /* 0x000fc800078e000c */
[----:B------:R-:W-:Y:S02]  /*1810*/  IMAD.WIDE.U32 R16, R17, 0x4, R14 ;  /* 0x0000000411107825 */ /* 0x000fe400078e000e */
[----:B------:R-:W2:Y:S04]  /*1820*/  LDG.E.64 R10, desc[UR8][R10.64] ;  /* 0x000000080a0a7981 */ /* 0x000ea8000c1e1b00 */
[----:B------:R-:W3:Y:S01]  /*1830*/  LDG.E.CONSTANT R17, desc[UR8][R16.64] ;  /* 0x0000000810117981 */ /* 0x000ee2000c1e9900 */
[----:B------:R-:W-:Y:S01]  /*1840*/  IMAD.MOV.U32 R27, RZ, RZ, R24 ;  /* 0x000000ffff1b7224 */ /* 0x000fe200078e0018 */
[----:B------:R-:W-:Y:S01]  /*1850*/  UMOV UR5, URZ ;  /* 0x000000ff00057c82 */ /* 0x000fe20008000000 */
[----:B--2---:R-:W-:Y:S01]  /*1860*/  ISETP.NE.U32.AND P0, PT, R11, RZ, PT ;  /* 0x000000ff0b00720c */ /* 0x004fe20003f05070 */
[----:B---3--:R-:W-:-:S05]  /*1870*/  IMAD.WIDE.U32 R26, R17, R0, R26 ;  /* 0x00000000111a7225 */ /* 0x008fca00078e001a */
[----:B------:R-:W-:-:S07]  /*1880*/  IADD3 R24, PT, PT, R27, UR5, RZ ;  /* 0x000000051b187c10 */ /* 0x000fce000fffe0ff */
        /* <DEDUP_REMOVED lines=20> */
.L_x_127:
[----:B------:R-:W-:Y:S01]  /*19d0*/  MOV R21, R10 ;  /* 0x0000000a00157202 */ /* 0x000fe20000000f00 */
[----:B------:R-:W-:Y:S01]  /*19e0*/  IMAD.MOV.U32 R0, RZ, RZ, R11 ;  /* 0x000000ffff007224 */ /* 0x000fe200078e000b */
[----:B------:R-:W-:-:S07]  /*19f0*/  MOV R10, 0x1a10 ;  /* 0x00001a10000a7802 */ /* 0x000fce0000000f00 */
[----:B-1----:R-:W-:Y:S05]  /*1a00*/  CALL.REL.NOINC `($__internal_7_$__cuda_sm20_rem_s64) ;  /* 0x0000003800e87944 */ /* 0x002fea0003c00000 */
.L_x_128:
        /* <DEDUP_REMOVED lines=22> */
.L_x_129:
[----:B------:R-:W-:-:S07]  /*1b70*/  MOV R10, 0x1b90 ;  /* 0x00001b90000a7802 */ /* 0x000fce0000000f00 */
[----:B-1----:R-:W-:Y:S05]  /*1b80*/  CALL.REL.NOINC `($__internal_7_$__cuda_sm20_rem_s64) ;  /* 0x0000003800887944 */ /* 0x002fea0003c00000 */
[----:B------:R-:W-:-:S07]  /*1b90*/  IMAD.MOV.U32 R0, RZ, RZ, R16 ;  /* 0x000000ffff007224 */ /* 0x000fce00078e0010 */
.L_x_130:
        /* <DEDUP_REMOVED lines=31> */
.L_x_131:
[----:B------:R-:W-:Y:S01]  /*1d90*/  IMAD.MOV.U32 R21, RZ, RZ, R10 ;  /* 0x000000ffff157224 */ /* 0x000fe200078e000a */
[----:B------:R-:W-:Y:S02]  /*1da0*/  MOV R0, R11 ;  /* 0x0000000b00007202 */ /* 0x000fe40000000f00 */
[----:B------:R-:W-:-:S07]  /*1db0*/  MOV R10, 0x1dd0 ;  /* 0x00001dd0000a7802 */ /* 0x000fce0000000f00 */
[----:B-1----:R-:W-:Y:S05]  /*1dc0*/  CALL.REL.NOINC `($__internal_7_$__cuda_sm20_rem_s64) ;  /* 0x0000003400f87944 */ /* 0x002fea0003c00000 */
.L_x_132:
        /* <DEDUP_REMOVED lines=22> */
.L_x_133:
[----:B------:R-:W-:-:S07]  /*1f30*/  MOV R10, 0x1f50 ;  /* 0x00001f50000a7802 */ /* 0x000fce0000000f00 */
[----:B-1----:R-:W-:Y:S05]  /*1f40*/  CALL.REL.NOINC `($__internal_7_$__cuda_sm20_rem_s64) ;  /* 0x0000003400987944 */ /* 0x002fea0003c00000 */
[----:B------:R-:W-:-:S07]  /*1f50*/  MOV R0, R16 ;  /* 0x0000001000007202 */ /* 0x000fce0000000f00 */
.L_x_134:
[----:B------:R-:W-:-:S06]  /*1f60*/  IMAD.WIDE.U32 R10, R23, 0x4, R14 ;  /* 0x00000004170a7825 */ /* 0x000fcc00078e000e */
[----:B------:R-:W2:Y:S01]  /*1f70*/  LDG.E.CONSTANT R11, desc[UR8][R10.64] ;  /* 0x000000080a0b7981 */ /* 0x000ea2000c1e9900 */
[----:B------:R-:W-:Y:S01]  /*1f80*/  VIADD R2, R2, 0x8 ;  /* 0x0000000802027836 */ /* 0x000fe20000000000 */
[----:B------:R-:W-:Y:S01]  /*1f90*/  MOV R16, R26 ;  /* 0x0000001a00107202 */ /* 0x000fe20000000f00 */
[----:B------:R-:W-:Y:S01]  /*1fa0*/  IMAD.MOV.U32 R17, RZ, RZ, R24 ;  /* 0x000000ffff117224 */ /* 0x000fe200078e0018 */
[----:B------:R-:W-:Y:S01]  /*1fb0*/  UMOV UR5, URZ ;  /* 0x000000ff00057c82 */ /* 0x000fe20008000000 */
[----:B------:R-:W-:Y:S01]  /*1fc0*/  IADD3 R4, PT, PT, R4, 0x8, RZ ;  /* 0x0000000804047810 */ /* 0x000fe20007ffe0ff */
[----:B------:R-:W-:Y:S01]  /*1fd0*/  VIADD R3, R3, 0x8 ;  /* 0x0000000803037836 */ /* 0x000fe20000000000 */
[----:B------:R-:W-:Y:S01]  /*1fe0*/  ISETP.NE.AND P0, PT, R2, RZ, PT ;  /* 0x000000ff0200720c */ /* 0x000fe20003f05270 */
[----:B--2---:R-:W-:-:S04]  /*1ff0*/  IMAD.WIDE.U32 R16, R11, R0, R16 ;  /* 0x000000000b107225 */ /* 0x004fc800078e0010 */
[----:B------:R-:W-:Y:S01]  /*2000*/  IMAD.MOV.U32 R23, RZ, RZ, R16 ;  /* 0x000000ffff177224 */ /* 0x000fe200078e0010 */
[----:B------:R-:W-:-:S07]  /*2010*/  IADD3 R24, PT, PT, R17, UR5, RZ ;  /* 0x0000000511187c10 */ /* 0x000fce000fffe0ff */
[----:B------:R-:W-:Y:S05]  /*2020*/  @P0 BRA `(.L_x_135) ;  /* 0xffffffe000640947 */ /* 0x000fea000383ffff */
.L_x_102:
        /* <DEDUP_REMOVED lines=9> */
[----:B0-----:R-:W2:Y:S02]  /*20c0*/  LDG.E.64 R4, desc[UR8][R4.64] ;  /* 0x0000000804047981 */ /* 0x001ea4000c1e1b00 */
[----:B--2---:R-:W-:-:S13]  /*20d0*/  ISETP.NE.U32.AND P0, PT, R5, RZ, PT ;  /* 0x000000ff0500720c */ /* 0x004fda0003f05070 */
[----:B------:R-:W-:Y:S05]  /*20e0*/  @P0 BRA `(.L_x_138) ;  /* 0x0000000000500947 */ /* 0x000fea0003800000 */
[----:B------:R-:W0:Y:S01]  /*20f0*/  LDC R13, c[0x0][0x3a0] ;  /* 0x0000e800ff0d7b82 */ /* 0x000e220000000800 */
[----:B------:R-:W-:Y:S01]  /*2100*/  MOV R17, RZ ;  /* 0x000000ff00117202 */ /* 0x000fe20000000f00 */
        /* <DEDUP_REMOVED lines=18> */
.L_x_138:
[----:B------:R-:W-:Y:S01]  /*2230*/  IMAD.MOV.U32 R21, RZ, RZ, R4 ;  /* 0x000000ffff157224 */ /* 0x000fe200078e0004 */
[----:B------:R-:W-:Y:S02]  /*2240*/  MOV R0, R5 ;  /* 0x0000000500007202 */ /* 0x000fe40000000f00 */
[----:B------:R-:W-:-:S07]  /*2250*/  MOV R10, 0x2270 ;  /* 0x00002270000a7802 */ /* 0x000fce0000000f00 */
[----:B-1----:R-:W-:Y:S05]  /*2260*/  CALL.REL.NOINC `($__internal_7_$__cuda_sm20_rem_s64) ;  /* 0x0000003000d07944 */ /* 0x002fea0003c00000 */
.L_x_139:
        /* <DEDUP_REMOVED lines=23> */
.L_x_140:
[----:B------:R-:W-:-:S07]  /*23e0*/  MOV R10, 0x2400 ;  /* 0x00002400000a7802 */ /* 0x000fce0000000f00 */
[----:B-1----:R-:W-:Y:S05]  /*23f0*/  CALL.REL.NOINC `($__internal_7_$__cuda_sm20_rem_s64) ;  /* 0x00000030006c7944 */ /* 0x002fea0003c00000 */
[----:B------:R-:W-:-:S07]  /*2400*/  MOV R0, R16 ;  /* 0x0000001000007202 */ /* 0x000fce0000000f00 */
.L_x_141:
[----:B------:R-:W0:Y:S01]  /*2410*/  LDC.64 R10, c[0x0][0x390] ;  /* 0x0000e400ff0a7b82 */ /* 0x000e220000000a00 */
[----:B------:R-:W2:Y:S01]  /*2420*/  LDCU UR5, c[0x0][0x3a4] ;  /* 0x00007480ff0577ac */ /* 0x000ea20008000800 */
[----:B------:R-:W-:-:S06]  /*2430*/  VIADD R5, R3, 0x1 ;  /* 0x0000000103057836 */ /* 0x000fcc0000000000 */
[----:B------:R-:W3:Y:S01]  /*2440*/  LDC.64 R14, c[0x0][0x380] ;  /* 0x0000e000ff0e7b82 */ /* 0x000ee20000000a00 */
[----:B--2---:R-:W-:Y:S02]  /*2450*/  IMAD R2, R8, UR5, R6 ;  /* 0x0000000508027c24 */ /* 0x004fe4000f8e0206 */
[----:B0-----:R-:W-:-:S06]  /*2460*/  IMAD.WIDE.U32 R10, R5, 0x8, R10 ;  /* 0x00000008050a7825 */ /* 0x001fcc00078e000a */
[----:B------:R-:W2:Y:S01]  /*2470*/  LDG.E.64 R10, desc[UR8][R10.64] ;  /* 0x000000080a0a7981 */ /* 0x000ea2000c1e1b00 */
[----:B---3--:R-:W-:-:S06]  /*2480*/  IMAD.WIDE.U32 R14, R2, 0x4, R14 ;  /* 0x00000004020e7825 */ /* 0x008fcc00078e000e */
[----:B------:R-:W3:Y:S01]  /*2490*/  LDG.E.CONSTANT R15, desc[UR8][R14.64] ;  /* 0x000000080e0f7981 */ /* 0x000ee2000c1e9900 */
[----:B------:R-:W-:Y:S01]  /*24a0*/  MOV R4, R23 ;  /* 0x0000001700047202 */ /* 0x000fe20000000f00 */
[----:B------:R-:W-:Y:S01]  /*24b0*/  IMAD.MOV.U32 R5, RZ, RZ, R24 ;  /* 0x000000ffff057224 */ /* 0x000fe200078e0018 */
[----:B------:R-:W-:Y:S01]  /*24c0*/  UMOV UR5, URZ ;  /* 0x000000ff00057c82 */ /* 0x000fe20008000000 */
[----:B--2---:R-:W-:Y:S02]  /*24d0*/  ISETP.NE.U32.AND P0, PT, R11, RZ, PT ;  /* 0x000000ff0b00720c */ /* 0x004fe40003f05070 */
[----:B---3--:R-:W-:-:S05]  /*24e0*/  IMAD.WIDE.U32 R4, R15, R0, R4 ;  /* 0x000000000f047225 */ /* 0x008fca00078e0004 */
        /* <DEDUP_REMOVED lines=20> */
[----:B------:R-:W-:Y:S01]  /*2630*/  IMAD.MOV.U32 R17, RZ, RZ, RZ ;  /* 0x000000ffff117224 */ /* 0x000fe200078e00ff */
[----:B------:R-:W-:Y:S06]  /*2640*/  BRA `(.L_x_143) ;  /* 0x0000000000107947 */ /* 0x000fec0003800000 */
.L_x_142:
[----:B------:R-:W-:Y:S01]  /*2650*/  MOV R21, R10 ;  /* 0x0000000a00157202 */ /* 0x000fe20000000f00 */
[----:B------:R-:W-:Y:S01]  /*2660*/  IMAD.MOV.U32 R0, RZ, RZ, R11 ;  /* 0x000000ffff007224 */ /* 0x000fe200078e000b */
[----:B------:R-:W-:-:S07]  /*2670*/  MOV R10, 0x2690 ;  /* 0x00002690000a7802 */ /* 0x000fce0000000f00 */
[----:B-1----:R-:W-:Y:S05]  /*2680*/  CALL.REL.NOINC `($__internal_7_$__cuda_sm20_rem_s64) ;  /* 0x0000002c00c87944 */ /* 0x002fea0003c00000 */
.L_x_143:
        /* <DEDUP_REMOVED lines=23> */
.L_x_144:
[----:B------:R-:W-:-:S07]  /*2800*/  MOV R10, 0x2820 ;  /* 0x00002820000a7802 */ /* 0x000fce0000000f00 */
[----:B-1----:R-:W-:Y:S05]  /*2810*/  CALL.REL.NOINC `($__internal_7_$__cuda_sm20_rem_s64) ;  /* 0x0000002c00647944 */ /* 0x002fea0003c00000 */
[----:B------:R-:W-:-:S07]  /*2820*/  IMAD.MOV.U32 R0, RZ, RZ, R16 ;  /* 0x000000ffff007224 */ /* 0x000fce00078e0010 */
.L_x_145:
[----:B------:R-:W0:Y:S01]  /*2830*/  LDC.64 R10, c[0x0][0x390] ;  /* 0x0000e400ff0a7b82 */ /* 0x000e220000000a00 */
[----:B------:R-:W-:Y:S01]  /*2840*/  IADD3 R17, PT, PT, R3, 0x2, RZ ;  /* 0x0000000203117810 */ /* 0x000fe20007ffe0ff */
[----:B------:R-:W-:-:S06]  /*2850*/  VIADD R5, R2, 0x1 ;  /* 0x0000000102057836 */ /* 0x000fcc0000000000 */
[----:B------:R-:W2:Y:S01]  /*2860*/  LDC.64 R14, c[0x0][0x380] ;  /* 0x0000e000ff0e7b82 */ /* 0x000ea20000000a00 */
[----:B0-----:R-:W-:-:S06]  /*2870*/  IMAD.WIDE.U32 R10, R17, 0x8, R10 ;  /* 0x00000008110a7825 */ /* 0x001fcc00078e000a */
[----:B------:R-:W3:Y:S01]  /*2880*/  LDG.E.64 R10, desc[UR8][R10.64] ;  /* 0x000000080a0a7981 */ /* 0x000ee2000c1e1b00 */
[----:B--2---:R-:W-:-:S05]  /*2890*/  IMAD.WIDE.U32 R14, R5, 0x4, R14 ;  /* 0x00000004050e7825 */ /* 0x004fca00078e000e */
[----:B------:R-:W2:Y:S01]  /*28a0*/  LDG.E.CONSTANT R5, desc[UR8][R14.64] ;  /* 0x000000080e057981 */ /* 0x000ea2000c1e9900 */
[----:B------:R-:W-:Y:S01]  /*28b0*/  MOV R12, R4 ;  /* 0x00000004000c7202 */ /* 0x000fe20000000f00 */
[----:B------:R-:W-:Y:S01]  /*28c0*/  UMOV UR5, URZ ;  /* 0x000000ff00057c82 */ /* 0x000fe20008000000 */
[----:B---3--:R-:W-:-:S03]  /*28d0*/  ISETP.NE.U32.AND P0, PT, R11, RZ, PT ;  /* 0x000000ff0b00720c */ /* 0x008fc60003f05070 */
[----:B--2---:R-:W-:-:S04]  /*28e0*/  IMAD.WIDE.U32 R4, R5, R0, R12 ;  /* 0x0000000005047225 */ /* 0x004fc800078e000c */
[----:B------:R-:W-:-:S06]  /*28f0*/  VIADD R13, R5, UR5 ;  /* 0x00000005050d7c36 */ /* 0x000fcc0008000000 */
        /* <DEDUP_REMOVED lines=18> */
[----:B------:R-:W-:Y:S02]  /*2a20*/  @!P1 LOP3.LUT R16, RZ, R17, RZ, 0x33, !PT ;  /* 0x00000011ff109212 */ /* 0x000fe400078e33ff */
[----:B------:R-:W-:Y:S01]  /*2a30*/  MOV R17, RZ ;  /* 0x000000ff00117202 */ /* 0x000fe20000000f00 */
[----:B------:R-:W-:Y:S06]  /*2a40*/  BRA `(.L_x_147) ;  /* 0x0000000000107947 */ /* 0x000fec0003800000 */
.L_x_146:
[----:B------:R-:W-:Y:S01]  /*2a50*/  IMAD.MOV.U32 R21, RZ, RZ, R10 ;  /* 0x000000ffff157224 */ /* 0x000fe200078e000a */
[----:B------:R-:W-:Y:S02]  /*2a60*/  MOV R0, R11 ;  /* 0x0000000b00007202 */ /* 0x000fe40000000f00 */
[----:B------:R-:W-:-:S07]  /*2a70*/  MOV R10, 0x2a90 ;  /* 0x00002a90000a7802 */ /* 0x000fce0000000f00 */
[----:B-1----:R-:W-:Y:S05]  /*2a80*/  CALL.REL.NOINC `($__internal_7_$__cuda_sm20_rem_s64) ;  /* 0x0000002800c87944 */ /* 0x002fea0003c00000 */
.L_x_147:
        /* <DEDUP_REMOVED lines=23> */
.L_x_148:
[----:B------:R-:W-:-:S07]  /*2c00*/  MOV R10, 0x2c20 ;  /* 0x00002c20000a7802 */ /* 0x000fce0000000f00 */
[----:B-1----:R-:W-:Y:S05]  /*2c10*/  CALL.REL.NOINC `($__internal_7_$__cuda_sm20_rem_s64) ;  /* 0x0000002800647944 */ /* 0x002fea0003c00000 */
[----:B------:R-:W-:-:S07]  /*2c20*/  MOV R0, R16 ;  /* 0x0000001000007202 */ /* 0x000fce0000000f00 */
.L_x_149:
[----:B------:R-:W0:Y:S01]  /*2c30*/  LDC.64 R10, c[0x0][0x390] ;  /* 0x0000e400ff0a7b82 */ /* 0x000e220000000a00 */
[----:B------:R-:W-:Y:S01]  /*2c40*/  VIADD R5, R3, 0x3 ;  /* 0x0000000303057836 */ /* 0x000fe20000000000 */
[----:B------:R-:W-:-:S06]  /*2c50*/  IADD3 R3, PT, PT, R2, 0x2, RZ ;  /* 0x0000000202037810 */ /* 0x000fcc0007ffe0ff */
[----:B------:R-:W2:Y:S01]  /*2c60*/  LDC.64 R14, c[0x0][0x380] ;  /* 0x0000e000ff0e7b82 */ /* 0x000ea20000000a00 */
[----:B0-----:R-:W-:-:S06]  /*2c70*/  IMAD.WIDE.U32 R10, R5, 0x8, R10 ;  /* 0x00000008050a7825 */ /* 0x001fcc00078e000a */
[----:B------:R-:W3:Y:S01]  /*2c80*/  LDG.E.64 R10, desc[UR8][R10.64] ;  /* 0x000000080a0a7981 */ /* 0x000ee2000c1e1b00 */
        /* <DEDUP_REMOVED lines=28> */
.L_x_150:
[----:B------:R-:W-:Y:S01]  /*2e50*/  MOV R21, R10 ;  /* 0x0000000a00157202 */ /* 0x000fe20000000f00 */
[----:B------:R-:W-:Y:S01]  /*2e60*/  IMAD.MOV.U32 R0, RZ, RZ, R11 ;  /* 0x000000ffff007224 */ /* 0x000fe200078e000b */
[----:B------:R-:W-:-:S07]  /*2e70*/  MOV R10, 0x2e90 ;  /* 0x00002e90000a7802 */ /* 0x000fce0000000f00 */
[----:B-1----:R-:W-:Y:S05]  /*2e80*/  CALL.REL.NOINC `($__internal_7_$__cuda_sm20_rem_s64) ;  /* 0x0000002400c87944 */ /* 0x002fea0003c00000 */
.L_x_151:
        /* <DEDUP_REMOVED lines=23> */
.L_x_152:
[----:B------:R-:W-:-:S07]  /*3000*/  MOV R10, 0x3020 ;  /* 0x00003020000a7802 */ /* 0x000fce0000000f00 */
[----:B-1----:R-:W-:Y:S05]  /*3010*/  CALL.REL.NOINC `($__internal_7_$__cuda_sm20_rem_s64) ;  /* 0x0000002400647944 */ /* 0x002fea0003c00000 */
[----:B------:R-:W-:-:S07]  /*3020*/  IMAD.MOV.U32 R0, RZ, RZ, R16 ;  /* 0x000000ffff007224 */ /* 0x000fce00078e0010 */
.L_x_153:
        /* <DEDUP_REMOVED lines=8> */
[----:B------:R-:W-:Y:S01]  /*30b0*/  VIADD R24, R3, UR5 ;  /* 0x0000000503187c36 */ /* 0x000fe20008000000 */
[----:B------:R-:W-:-:S07]  /*30c0*/  MOV R23, R2 ;  /* 0x0000000200177202 */ /* 0x000fce0000000f00 */
.L_x_137:
        /* <DEDUP_REMOVED lines=8> */
[----:B0-----:R-:W2:Y:S02]  /*3150*/  LDG.E.64 R4, desc[UR8][R4.64] ;  /* 0x0000000804047981 */ /* 0x001ea4000c1e1b00 */
[----:B--2---:R-:W-:-:S13]  /*3160*/  ISETP.NE.U32.AND P0, PT, R5, RZ, PT ;  /* 0x000000ff0500720c */ /* 0x004fda0003f05070 */
        /* <DEDUP_REMOVED lines=21> */
.L_x_155:
[----:B------:R-:W-:Y:S01]  /*32c0*/  MOV R21, R4 ;  /* 0x0000000400157202 */ /* 0x000fe20000000f00 */
[----:B------:R-:W-:Y:S01]  /*32d0*/  IMAD.MOV.U32 R0, RZ, RZ, R5 ;  /* 0x000000ffff007224 */ /* 0x000fe200078e0005 */
[----:B------:R-:W-:-:S07]  /*32e0*/  MOV R10, 0x3300 ;  /* 0x00003300000a7802 */ /* 0x000fce0000000f00 */
[----:B-1----:R-:W-:Y:S05]  /*32f0*/  CALL.REL.NOINC `($__internal_7_$__cuda_sm20_rem_s64) ;  /* 0x0000002000ac7944 */ /* 0x002fea0003c00000 */
.L_x_156:
        /* <DEDUP_REMOVED lines=23> */
.L_x_157:
[----:B------:R-:W-:-:S07]  /*3470*/  MOV R10, 0x3490 ;  /* 0x00003490000a7802 */ /* 0x000fce0000000f00 */
[----:B-1----:R-:W-:Y:S05]  /*3480*/  CALL.REL.NOINC `($__internal_7_$__cuda_sm20_rem_s64) ;  /* 0x0000002000487944 */ /* 0x002fea0003c00000 */
[----:B------:R-:W-:-:S07]  /*3490*/  IMAD.MOV.U32 R0, RZ, RZ, R16 ;  /* 0x000000ffff007224 */ /* 0x000fce00078e0010 */
.L_x_158:
[----:B------:R-:W0:Y:S01]  /*34a0*/  LDC.64 R10, c[0x0][0x390] ;  /* 0x0000e400ff0a7b82 */ /* 0x000e220000000a00 */
[----:B------:R-:W2:Y:S01]  /*34b0*/  LDCU UR5, c[0x0][0x3a4] ;  /* 0x00007480ff0577ac */ /* 0x000ea20008000800 */
[----:B------:R-:W-:-:S06]  /*34c0*/  IADD3 R3, PT, PT, R2, 0x1, RZ ;  /* 0x0000000102037810 */ /* 0x000fcc0007ffe0ff */
        /* <DEDUP_REMOVED lines=10> */
[----:B---3--:R-:W-:-:S04]  /*3570*/  IMAD.WIDE.U32 R4, R13, R0, R4 ;  /* 0x000000000d047225 */ /* 0x008fc800078e0004 */
[----:B------:R-:W-:-:S07]  /*3580*/  VIADD R3, R5, UR5 ;  /* 0x0000000505037c36 */ /* 0x000fce0008000000 */
        /* <DEDUP_REMOVED lines=21> */
.L_x_159:
[----:B------:R-:W-:Y:S01]  /*36e0*/  IMAD.MOV.U32 R21, RZ, RZ, R10 ;  /* 0x000000ffff157224 */ /* 0x000fe200078e000a */
[----:B------:R-:W-:Y:S02]  /*36f0*/  MOV R0, R11 ;  /* 0x0000000b00007202 */ /* 0x000fe40000000f00 */
[----:B------:R-:W-:-:S07]  /*3700*/  MOV R10, 0x3720 ;  /* 0x00003720000a7802 */ /* 0x000fce0000000f00 */
[----:B-1----:R-:W-:Y:S05]  /*3710*/  CALL.REL.NOINC `($__internal_7_$__cuda_sm20_rem_s64) ;  /* 0x0000001c00a47944 */ /* 0x002fea0003c00000 */
.L_x_160:
        /* <DEDUP_REMOVED lines=23> */
.L_x_161:
[----:B------:R-:W-:-:S07]  /*3890*/  MOV R10, 0x38b0 ;  /* 0x000038b0000a7802 */ /* 0x000fce0000000f00 */
[----:B-1----:R-:W-:Y:S05]  /*38a0*/  CALL.REL.NOINC `($__internal_7_$__cuda_sm20_rem_s64) ;  /* 0x0000001c00407944 */ /* 0x002fea0003c00000 */
[----:B------:R-:W-:-:S07]  /*38b0*/  MOV R0, R16 ;  /* 0x0000001000007202 */ /* 0x000fce0000000f00 */
.L_x_162:
[----:B------:R-:W0:Y:S01]  /*38c0*/  LDC.64 R10, c[0x0][0x380] ;  /* 0x0000e000ff0a7b82 */ /* 0x000e220000000a00 */
[----:B------:R-:W-:-:S04]  /*38d0*/  VIADD R5, R2, 0x1 ;  /* 0x0000000102057836 */ /* 0x000fc80000000000 */
[----:B0-----:R-:W-:-:S06]  /*38e0*/  IMAD.WIDE.U32 R10, R5, 0x4, R10 ;  /* 0x00000004050a7825 */ /* 0x001fcc00078e000a */
[----:B------:R-:W2:Y:S01]  /*38f0*/  LDG.E.CONSTANT R11, desc[UR8][R10.64] ;  /* 0x000000080a0b7981 */ /* 0x000ea2000c1e9900 */
[----:B------:R-:W-:Y:S01]  /*3900*/  MOV R2, R4 ;  /* 0x0000000400027202 */ /* 0x000fe20000000f00 */
[----:B------:R-:W-:Y:S01]  /*3910*/  UMOV UR5, URZ ;  /* 0x000000ff00057c82 */ /* 0x000fe20008000000 */
[----:B------:R-:W-:-:S03]  /*3920*/  VIADD R6, R6, 0x2 ;  /* 0x0000000206067836 */ /* 0x000fc60000000000 */
[----:B--2---:R-:W-:-:S04]  /*3930*/  IMAD.WIDE.U32 R2, R11, R0, R2 ;  /* 0x000000000b027225 */ /* 0x004fc800078e0002 */
[----:B------:R-:W-:Y:S01]  /*3940*/  IMAD.MOV.U32 R23, RZ, RZ, R2 ;  /* 0x000000ffff177224 */ /* 0x000fe200078e0002 */
[----:B------:R-:W-:-:S07]  /*3950*/  IADD3 R24, PT, PT, R3, UR5, RZ ;  /* 0x0000000503187c10 */ /* 0x000fce000fffe0ff */
.L_x_154:
[----:B------:R-:W2:Y:S02]  /*3960*/  LDCU UR6, c[0x0][0x3a4] ;  /* 0x00007480ff0677ac */ /* 0x000ea40008000800 */
[----:B--2---:R-:W-:-:S04]  /*3970*/  ULOP3.LUT UR5, UR6, 0x1, URZ, 0xc0, !UPT ;  /* 0x0000000106057892 */ /* 0x004fc8000f8ec0ff */
[----:B------:R-:W-:-:S09]  /*3980*/  UISETP.NE.U32.AND UP0, UPT, UR5, 0x1, UPT ;  /* 0x000000010500788c */ /* 0x000fd2000bf05070 */
[----:B------:R-:W-:Y:S05]  /*3990*/  BRA.U UP0, `(.L_x_136) ;  /* 0x00000005000c7547 */ /* 0x000fea000b800000 */
        /* <DEDUP_REMOVED lines=26> */
.L_x_163:
[----:B------:R-:W-:Y:S01]  /*3b40*/  IMAD.MOV.U32 R21, RZ, RZ, R2 ;  /* 0x000000ffff157224 */ /* 0x000fe200078e0002 */
[----:B------:R-:W-:Y:S02]  /*3b50*/  MOV R0, R3 ;  /* 0x0000000300007202 */ /* 0x000fe40000000f00 */
[----:B------:R-:W-:-:S07]  /*3b60*/  MOV R10, 0x3b80 ;  /* 0x00003b80000a7802 */ /* 0x000fce0000000f00 */
[----:B-1----:R-:W-:Y:S05]  /*3b70*/  CALL.REL.NOINC `($__internal_7_$__cuda_sm20_rem_s64) ;  /* 0x00000018008c7944 */ /* 0x002fea0003c00000 */
.L_x_164:
        /* <DEDUP_REMOVED lines=23> */
.L_x_165:
[----:B------:R-:W-:-:S07]  /*3cf0*/  MOV R10, 0x3d10 ;  /* 0x00003d10000a7802 */ /* 0x000fce0000000f00 */
[----:B-1----:R-:W-:Y:S05]  /*3d00*/  CALL.REL.NOINC `($__internal_7_$__cuda_sm20_rem_s64) ;  /* 0x0000001800287944 */ /* 0x002fea0003c00000 */
[----:B------:R-:W-:-:S07]  /*3d10*/  MOV R0, R16 ;  /* 0x0000001000007202 */ /* 0x000fce0000000f00 */
.L_x_166:
[----:B------:R-:W0:Y:S01]  /*3d20*/  LDC.64 R2, c[0x0][0x380] ;  /* 0x0000e000ff027b82 */ /* 0x000e220000000a00 */
[----:B------:R-:W2:Y:S02]  /*3d30*/  LDCU UR4, c[0x0][0x3a4] ;  /* 0x00007480ff0477ac */ /* 0x000ea40008000800 */
[----:B--2---:R-:W-:-:S04]  /*3d40*/  IMAD R5, R8, UR4, R6 ;  /* 0x0000000408057c24 */ /* 0x004fc8000f8e0206 */
[----:B0-----:R-:W-:-:S06]  /*3d50*/  IMAD.WIDE.U32 R2, R5, 0x4, R2 ;  /* 0x0000000405027825 */ /* 0x001fcc00078e0002 */
[----:B------:R-:W2:Y:S01]  /*3d60*/  LDG.E.CONSTANT R3, desc[UR8][R2.64] ;  /* 0x0000000802037981 */ /* 0x000ea2000c1e9900 */
[----:B------:R-:W-:Y:S01]  /*3d70*/  MOV R5, R24 ;  /* 0x0000001800057202 */ /* 0x000fe20000000f00 */
[----:B------:R-:W-:Y:S01]  /*3d80*/  IMAD.MOV.U32 R4, RZ, RZ, R23 ;  /* 0x000000ffff047224 */ /* 0x000fe200078e0017 */
[----:B------:R-:W-:-:S03]  /*3d90*/  UMOV UR4, URZ ;  /* 0x000000ff00047c82 */ /* 0x000fc60008000000 */
[----:B--2---:R-:W-:-:S04]  /*3da0*/  IMAD.WIDE.U32 R4, R3, R0, R4 ;  /* 0x0000000003047225 */ /* 0x004fc800078e0004 */
[----:B------:R-:W-:Y:S01]  /*3db0*/  VIADD R24, R5, UR4 ;  /* 0x0000000405187c36 */ /* 0x000fe20008000000 */
[----:B------:R-:W-:-:S07]  /*3dc0*/  MOV R23, R4 ;  /* 0x0000000400177202 */ /* 0x000fce0000000f00 */
.L_x_136:
[----:B------:R-:W-:Y:S01]  /*3dd0*/  ISETP.NE.U32.AND P0, PT, R24, RZ, PT ;  /* 0x000000ff1800720c */ /* 0x000fe20003f05070 */
[----:B------:R-:W-:-:S12]  /*3de0*/  BSSY.RECONVERGENT B0, `(.L_x_167) ;  /* 0x0000017000007945 */ /* 0x000fd80003800200 */
[----:B------:R-:W-:Y:S05]  /*3df0*/  @P0 BRA `(.L_x_168) ;  /* 0x00000000004c0947 */ /* 0x000fea0003800000 */
[----:B------:R-:W2:Y:S02]  /*3e00*/  LDCU UR4, c[0x0][0x3a0] ;  /* 0x00007400ff0477ac */ /* 0x000ea40008000800 */
[----:B--2---:R-:W2:Y:S01]  /*3e10*/  I2F.U32.RP R4, UR4 ;  /* 0x0000000400047d06 */ /* 0x004ea20008209000 */
[----:B------:R-:W-:-:S07]  /*3e20*/  ISETP.NE.U32.AND P1, PT, RZ, UR4, PT ;  /* 0x00000004ff007c0c */ /* 0x000fce000bf25070 */
[----:B--2---:R-:W2:Y:S02]  /*3e30*/  MUFU.RCP R4, R4 ;  /* 0x0000000400047308 */ /* 0x004ea40000001000 */
[----:B--2---:R-:W-:-:S06]  /*3e40*/  VIADD R2, R4, 0xffffffe ;  /* 0x0ffffffe04027836 */ /* 0x004fcc0000000000 */
[----:B------:R2:W3:Y:S02]  /*3e50*/  F2I.FTZ.U32.TRUNC.NTZ R3, R2 ;  /* 0x0000000200037305 */ /* 0x0004e4000021f000 */
[----:B--2---:R-:W-:Y:S01]  /*3e60*/  IMAD.MOV.U32 R2, RZ, RZ, RZ ;  /* 0x000000ffff027224 */ /* 0x004fe200078e00ff */
[----:B---3--:R-:W-:-:S05]  /*3e70*/  IADD3 R5, PT, PT, RZ, -R3, RZ ;  /* 0x80000003ff057210 */ /* 0x008fca0007ffe0ff */
[----:B------:R-:W-:-:S04]  /*3e80*/  IMAD R5, R5, UR4, RZ ;  /* 0x0000000405057c24 */ /* 0x000fc8000f8e02ff */
[----:B------:R-:W-:-:S06]  /*3e90*/  IMAD.HI.U32 R0, R3, R5, R2 ;  /* 0x0000000503007227 */ /* 0x000fcc00078e0002 */
[----:B------:R-:W-:-:S05]  /*3ea0*/  IMAD.HI.U32 R0, R0, R23, RZ ;  /* 0x0000001700007227 */ /* 0x000fca00078e00ff */
[----:B------:R-:W-:-:S05]  /*3eb0*/  IADD3 R0, PT, PT, -R0, RZ, RZ ;  /* 0x000000ff00007210 */ /* 0x000fca0007ffe1ff */
[----:B------:R-:W-:-:S05]  /*3ec0*/  IMAD R23, R0, UR4, R23 ;  /* 0x0000000400177c24 */ /* 0x000fca000f8e0217 */
[----:B------:R-:W-:-:S13]  /*3ed0*/  ISETP.GE.U32.AND P0, PT, R23, UR4, PT ;  /* 0x0000000417007c0c */ /* 0x000fda000bf06070 */
[----:B------:R-:W-:-:S05]  /*3ee0*/  @P0 VIADD R23, R23, -UR4 ;  /* 0x8000000417170c36 */ /* 0x000fca0008000000 */
[----:B------:R-:W-:-:S13]  /*3ef0*/  ISETP.GE.U32.AND P0, PT, R23, UR4, PT ;  /* 0x0000000417007c0c */ /* 0x000fda000bf06070 */
[----:B------:R-:W-:Y:S02]  /*3f00*/  @P0 IADD3 R23, PT, PT, R23, -UR4, RZ ;  /* 0x8000000417170c10 */ /* 0x000fe4000fffe0ff */
[----:B------:R-:W-:Y:S01]  /*3f10*/  @!P1 LOP3.LUT R23, RZ, UR4, RZ, 0x33, !PT ;  /* 0x00000004ff179c12 */ /* 0x000fe2000f8e33ff */
[----:B------:R-:W-:Y:S06]  /*3f20*/  BRA `(.L_x_169) ;  /* 0x0000000000087947 */ /* 0x000fec0003800000 */
.L_x_168:
[----:B------:R-:W-:-:S07]  /*3f30*/  MOV R0, 0x3f50 ;  /* 0x00003f5000007802 */ /* 0x000fce0000000f00 */
[----:B01----:R-:W-:Y:S05]  /*3f40*/  CALL.REL.NOINC `($__internal_8_$__cuda_sm20_rem_u64) ;  /* 0x0000001800d87944 */ /* 0x003fea0003c00000 */
.L_x_169:
[----:B01----:R-:W-:Y:S05]  /*3f50*/  BSYNC.RECONVERGENT B0 ;  /* 0x0000000000007941 */ /* 0x003fea0003800200 */
.L_x_167:
[----:B------:R-:W0:Y:S01]  /*3f60*/  S2UR UR5, SR_CgaCtaId ;  /* 0x00000000000579c3 */ /* 0x000e220000008800 */
[----:B------:R-:W-:Y:S01]  /*3f70*/  UMOV UR4, 0x400 ;  /* 0x0000040000047882 */ /* 0x000fe20000000000 */
[----:B------:R-:W-:Y:S02]  /*3f80*/  HFMA2 R11, -RZ, RZ, 0, 0 ;  /* 0x00000000ff0b7431 */ /* 0x000fe400000001ff */
[----:B------:R-:W-:Y:S02]  /*3f90*/  IMAD.MOV.U32 R20, RZ, RZ, RZ ;  /* 0x000000ffff147224 */ /* 0x000fe400078e00ff */
[----:B------:R-:W-:Y:S02]  /*3fa0*/  IMAD.MOV.U32 R2, RZ, RZ, RZ ;  /* 0x000000ffff027224 */ /* 0x000fe400078e00ff */
[----:B------:R-:W1:Y:S08]  /*3fb0*/  LDC R0, c[0x0][0x3a4] ;  /* 0x0000e900ff007b82 */ /* 0x000e700000000800 */
[----:B------:R-:W2:Y:S01]  /*3fc0*/  LDC.64 R4, c[0x0][0x398] ;  /* 0x0000e600ff047b82 */ /* 0x000ea20000000a00 */
[----:B0-----:R-:W-:-:S06]  /*3fd0*/  ULEA UR4, UR5, UR4, 0x18 ;  /* 0x0000000405047291 */ /* 0x001fcc000f8ec0ff */
[----:B------:R-:W-:Y:S02]  /*3fe0*/  LEA R6, R8, UR4, 0x2 ;  /* 0x0000000408067c11 */ /* 0x000fe4000f8e10ff */
[C---:B-1----:R-:W-:Y:S01]  /*3ff0*/  ISETP.GE.U32.AND P0, PT, R0.reuse, 0x10, PT ;  /* 0x000000100000780c */ /* 0x042fe20003f06070 */
[----:B------:R-:W-:Y:S01]  /*4000*/  IMAD R9, R9, R0, R8 ;  /* 0x0000000009097224 */ /* 0x000fe200078e0208 */
[----:B------:R-:W-:Y:S01]  /*4010*/  LOP3.LUT R3, R0, 0xf, RZ, 0xc0, !PT ;  /* 0x0000000f00037812 */ /* 0x000fe200078ec0ff */
[----:B------:R0:W-:Y:S03]  /*4020*/  STS [R6], R23 ;  /* 0x0000001706007388 */ /* 0x0001e60000000800 */
[----:B------:R-:W-:Y:S01]  /*4030*/  ISETP.NE.AND P1, PT, R3, RZ, PT ;  /* 0x000000ff0300720c */ /* 0x000fe20003f25270 */
[----:B--2---:R-:W-:-:S05]  /*4040*/  IMAD.WIDE.U32 R4, R9, 0x4, R4 ;  /* 0x0000000409047825 */ /* 0x004fca00078e0004 */
[----:B------:R0:W-:Y:S01]  /*4050*/  STG.E desc[UR8][R4.64], R23 ;  /* 0x0000001704007986 */ /* 0x0001e2000c101908 */
[----:B------:R-:W-:Y:S06]  /*4060*/  BAR.SYNC.DEFER_BLOCKING 0x0 ;  /* 0x0000000000007b1d */ /* 0x000fec0000010000 */
[----:B------:R-:W-:Y:S05]  /*4070*/  @!P0 BRA `(.L_x_170) ;  /* 0x0000000400d08947 */ /* 0x000fea0003800000 */
[----:B0-----:R-:W0:Y:S01]  /*4080*/  LDC.64 R4, c[0x0][0x388] ;  /* 0x0000e200ff047b82 */ /* 0x001e220000000a00 */
[----:B------:R-:W-:Y:S01]  /*4090*/  LOP3.LUT R2, R0, 0xfffffff0, RZ, 0xc0, !PT ;  /* 0xfffffff000027812 */ /* 0x000fe200078ec0ff */
[----:B------:R-:W-:Y:S01]  /*40a0*/  IMAD R6, R8, R0, 0x7 ;  /* 0x0000000708067424 */ /* 0x000fe200078e0200 */
[----:B------:R-:W-:Y:S01]  /*40b0*/  MOV R20, RZ ;  /* 0x000000ff00147202 */ /* 0x000fe20000000f00 */
[----:B------:R-:W-:Y:S01]  /*40c0*/  IMAD.MOV.U32 R11, RZ, RZ, RZ ;  /* 0x000000ffff0b7224 */ /* 0x000fe200078e00ff */
[----:B------:R-:W-:Y:S01]  /*40d0*/  IADD3 R10, PT, PT, -R2, RZ, RZ ;  /* 0x000000ff020a7210 */ /* 0x000fe20007ffe1ff */
[----:B------:R-:W-:-:S12]  /*40e0*/  UIADD3 UR5, UPT, UPT, UR4, 0x20, URZ ;  /* 0x0000002004057890 */ /* 0x000fd8000fffe0ff */
.L_x_171:
[C---:B------:R-:W-:Y:S01]  /*40f0*/  VIADD R27, R6.reuse, 0xfffffff9 ;  /* 0xfffffff9061b7836 */ /* 0x040fe20000000000 */
[C---:B------:R-:W-:Y:S01]  /*4100*/  IADD3 R25, PT, PT, R6.reuse, -0x6, RZ ;  /* 0xfffffffa06197810 */ /* 0x040fe20007ffe0ff */
[C---:B------:R-:W-:Y:S01]  /*4110*/  VIADD R23, R6.reuse, 0xfffffffb ;  /* 0xfffffffb06177836 */ /* 0x040fe20000000000 */
[----:B------:R-:W-:Y:S01]  /*4120*/  IADD3 R19, PT, PT, R6, -0x4, RZ ;  /* 0xfffffffc06137810 */ /* 0x000fe20007ffe0ff */
[--C-:B0-----:R-:W-:Y:S01]  /*4130*/  IMAD.WIDE.U32 R26, R27, 0x8, R4.reuse ;  /* 0x000000081b1a7825 */ /* 0x101fe200078e0004 */
[----:B------:R-:W0:Y:S05]  /*4140*/  LDS.128 R12, [UR5+-0x20] ;  /* 0xffffe005ff0c7984 */ /* 0x000e2a0008000c00 */
[----:B------:R-:W0:Y:S01]  /*4150*/  LDG.E.64.CONSTANT R26, desc[UR8][R26.64] ;  /* 0x000000081a1a7981 */ /* 0x000e22000c1e9b00 */
[----:B------:R-:W-:-:S06]  /*4160*/  IMAD.WIDE.U32 R24, R25, 0x8, R4 ;  /* 0x0000000819187825 */ /* 0x000fcc00078e0004 */
[----:B------:R-:W2:Y:S01]  /*4170*/  LDG.E.64.CONSTANT R24, desc[UR8][R24.64] ;  /* 0x0000000818187981 */ /* 0x000ea2000c1e9b00 */
[----:B------:R-:W-:-:S04]  /*4180*/  IMAD.WIDE.U32 R22, R23, 0x8, R4 ;  /* 0x0000000817167825 */ /* 0x000fc800078e0004 */
[----:B------:R-:W-:Y:S02]  /*4190*/  IMAD.WIDE.U32 R18, R19, 0x8, R4 ;  /* 0x0000000813127825 */ /* 0x000fe400078e0004 */
[----:B------:R-:W3:Y:S04]  /*41a0*/  LDG.E.64.CONSTANT R22, desc[UR8][R22.64] ;  /* 0x0000000816167981 */ /* 0x000ee8000c1e9b00 */
[----:B------:R-:W4:Y:S01]  /*41b0*/  LDG.E.64.CONSTANT R18, desc[UR8][R18.64] ;  /* 0x0000000812127981 */ /* 0x000f22000c1e9b00 */
[----:B------:R-:W-:-:S04]  /*41c0*/  VIADD R17, R6, 0xfffffffd ;  /* 0xfffffffd06117836 */ /* 0x000fc80000000000 */
[----:B------:R-:W-:-:S06]  /*41d0*/  IMAD.WIDE.U32 R16, R17, 0x8, R4 ;  /* 0x0000000811107825 */ /* 0x000fcc00078e0004 */
[----:B------:R-:W5:Y:S01]  /*41e0*/  LDG.E.64.CONSTANT R16, desc[UR8][R16.64] ;  /* 0x0000000810107981 */ /* 0x000f62000c1e9b00 */
[----:B------:R-:W-:Y:S01]  /*41f0*/  MOV R21, R11 ;  /* 0x0000000b00157202 */ /* 0x000fe20000000f00 */
[C---:B------:R-:W-:Y:S01]  /*4200*/  VIADD R29, R6.reuse, 0xfffffffe ;  /* 0xfffffffe061d7836 */ /* 0x040fe20000000000 */
[----:B------:R-:W-:-:S03]  /*4210*/  IADD3 R11, PT, PT, R6, -0x1, RZ ;  /* 0xffffffff060b7810 */ /* 0x000fc60007ffe0ff */
[----:B------:R-:W-:-:S04]  /*4220*/  IMAD.WIDE.U32 R28, R29, 0x8, R4 ;  /* 0x000000081d1c7825 */ /* 0x000fc800078e0004 */
[----:B0-----:R-:W-:-:S04]  /*4230*/  IMAD.WIDE.U32 R20, R26, R12, R20 ;  /* 0x0000000c1a147225 */ /* 0x001fc800078e0014 */
[----:B------:R-:W-:Y:S02]  /*4240*/  IMAD R27, R27, R12, RZ ;  /* 0x0000000c1b1b7224 */ /* 0x000fe400078e02ff */
[----:B------:R-:W-:-:S03]  /*4250*/  IMAD.MOV.U32 R26, RZ, RZ, R20 ;  /* 0x000000ffff1a7224 */ /* 0x000fc600078e0014 */
[----:B------:R-:W-:Y:S02]  /*4260*/  IADD3 R27, PT, PT, R21, R27, RZ ;  /* 0x0000001b151b7210 */ /* 0x000fe40007ffe0ff */
[----:B------:R-:W5:Y:S01]  /*4270*/  LDG.E.64.CONSTANT R20, desc[UR8][R28.64] ;  /* 0x000000081c147981 */ /* 0x000f62000c1e9b00 */
[----:B--2---:R-:W-:-:S04]  /*4280*/  IMAD.WIDE.U32 R26, R13, R24, R26 ;  /* 0x000000180d1a7225 */ /* 0x004fc800078e001a */
[----:B------:R-:W-:Y:S02]  /*4290*/  IMAD R13, R25, R13, RZ ;  /* 0x0000000d190d7224 */ /* 0x000fe400078e02ff */
[----:B------:R-:W-:Y:S01]  /*42a0*/  IMAD.WIDE.U32 R24, R11, 0x8, R4 ;  /* 0x000000080b187825 */ /* 0x000fe200078e0004 */
[----:B------:R-:W-:-:S03]  /*42b0*/  MOV R12, R26 ;  /* 0x0000001a000c7202 */ /* 0x000fc60000000f00 */
[----:B------:R-:W-:Y:S02]  /*42c0*/  IMAD.IADD R13, R27, 0x1, R13 ;  /* 0x000000011b0d7824 */ /* 0x000fe400078e020d */
[----:B------:R-:W2:Y:S01]  /*42d0*/  LDG.E.64.CONSTANT R24, desc[UR8][R24.64] ;  /* 0x0000000818187981 */ /* 0x000ea2000c1e9b00 */
[----:B---3--:R-:W-:Y:S02]  /*42e0*/  IMAD R11, R23, R14, RZ ;  /* 0x0000000e170b7224 */ /* 0x008fe400078e02ff */
[----:B------:R-:W-:-:S04]  /*42f0*/  IMAD.WIDE.U32 R12, R14, R22, R12 ;  /* 0x000000160e0c7225 */ /* 0x000fc800078e000c */
[----:B------:R-:W-:-:S04]  /*4300*/  IMAD.WIDE.U32 R22, R6, 0x8, R4 ;  /* 0x0000000806167825 */ /* 0x000fc800078e0004 */
[----:B------:R-:W-:Y:S02]  /*4310*/  IMAD.IADD R13, R13, 0x1, R11 ;  /* 0x000000010d0d7824 */ /* 0x000fe400078e020b */
[----:B------:R-:W3:Y:S01]  /*4320*/  LDG.E.64.CONSTANT R22, desc[UR8][R22.64] ;  /* 0x0000000816167981 */ /* 0x000ee2000c1e9b00 */
[----:B----4-:R-:W-:Y:S02]  /*4330*/  IMAD R26, R19, R15, RZ ;  /* 0x0000000f131a7224 */ /* 0x010fe400078e02ff */
[----:B------:R-:W-:Y:S02]  /*4340*/  IMAD.WIDE.U32 R18, R15, R18, R12 ;  /* 0x000000120f127225 */ /* 0x000fe400078e000c */
[----:B------:R-:W5:Y:S03]  /*4350*/  LDS.128 R12, [UR5+-0x10] ;  /* 0xfffff005ff0c7984 */ /* 0x000f660008000c00 */
[----:B------:R-:W-:Y:S01]  /*4360*/  IADD3 R27, PT, PT, R19, R26, RZ ;  /* 0x0000001a131b7210 */ /* 0x000fe20007ffe0ff */
[----:B------:R-:W-:Y:S01]  /*4370*/  VIADD R19, R6, 0x1 ;  /* 0x0000000106137836 */ /* 0x000fe20000000000 */
[----:B------:R-:W-:-:S03]  /*4380*/  MOV R26, R18 ;  /* 0x00000012001a7202 */ /* 0x000fc60000000f00 */
[----:B------:R-:W-:-:S06]  /*4390*/  IMAD.WIDE.U32 R18, R19, 0x8, R4 ;  /* 0x0000000813127825 */ /* 0x000fcc00078e0004 */
[----:B------:R-:W4:Y:S01]  /*43a0*/  LDG.E.64.CONSTANT R18, desc[UR8][R18.64] ;  /* 0x0000000812127981 */ /* 0x000f22000c1e9b00 */
[-C--:B-----5:R-:W-:Y:S02]  /*43b0*/  IMAD R11, R17, R12.reuse, RZ ;  /* 0x0000000c110b7224 */ /* 0x0a0fe400078e02ff */
[----:B------:R-:W-:Y:S02]  /*43c0*/  VIADD R17, R6, 0x2 ;  /* 0x0000000206117836 */ /* 0x000fe40000000000 */
[----:B------:R-:W-:-:S04]  /*43d0*/  IMAD.WIDE.U32 R26, R16, R12, R26 ;  /* 0x0000000c101a7225 */ /* 0x000fc800078e001a */
[----:B------:R-:W-:-:S06]  /*43e0*/  IMAD.WIDE.U32 R16, R17, 0x8, R4 ;  /* 0x0000000811107825 */ /* 0x000fcc00078e0004 */
[----:B------:R-:W5:Y:S01]  /*43f0*/  LDG.E.64.CONSTANT R16, desc[UR8][R16.64] ;  /* 0x0000000810107981 */ /* 0x000f62000c1e9b00 */
[----:B------:R-:W-:-:S03]  /*4400*/  IADD3 R27, PT, PT, R27, R11, RZ ;  /* 0x0000000b1b1b7210 */ /* 0x000fc60007ffe0ff */
[----:B------:R-:W-:-:S04]  /*4410*/  IMAD.WIDE.U32 R26, R13, R20, R26 ;  /* 0x000000140d1a7225 */ /* 0x000fc800078e001a */
[----:B------:R-:W-:Y:S01]  /*4420*/  IMAD R13, R21, R13, RZ ;  /* 0x0000000d150d7224 */ /* 0x000fe200078e02ff */
[----:B------:R-:W-:-:S03]  /*4430*/  IADD3 R21, PT, PT, R6, 0x3, RZ ;  /* 0x0000000306157810 */ /* 0x000fc60007ffe0ff */
[----:B------:R-:W-:Y:S02]  /*4440*/  IMAD.IADD R27, R27, 0x1, R13 ;  /* 0x000000011b1b7824 */ /* 0x000fe400078e020d */
[----:B------:R-:W-:-:S04]  /*4450*/  IMAD.WIDE.U32 R20, R21, 0x8, R4 ;  /* 0x0000000815147825 */ /* 0x000fc800078e0004 */
[----:B--2---:R-:W-:Y:S02]  /*4460*/  IMAD R11, R25, R14, RZ ;  /* 0x0000000e190b7224 */ /* 0x004fe400078e02ff */
[----:B------:R-:W2:Y:S01]  /*4470*/  LDG.E.64.CONSTANT R20, desc[UR8][R20.64] ;  /* 0x0000000814147981 */ /* 0x000ea2000c1e9b00 */
[----:B------:R-:W-:Y:S01]  /*4480*/  IMAD.WIDE.U32 R24, R14, R24, R26 ;  /* 0x000000180e187225 */ /* 0x000fe200078e001a */
[----:B------:R-:W-:-:S03]  /*4490*/  IADD3 R26, PT, PT, R6, 0x4, RZ ;  /* 0x00000004061a7810 */ /* 0x000fc60007ffe0ff */
[----:B------:R-:W-:Y:S02]  /*44a0*/  IMAD.IADD R25, R25, 0x1, R11 ;  /* 0x0000000119197824 */ /* 0x000fe400078e020b */
[----:B---3--:R-:W-:Y:S02]  /*44b0*/  IMAD R11, R23, R15, RZ ;  /* 0x0000000f170b7224 */ /* 0x008fe400078e02ff */
[----:B------:R-:W-:Y:S02]  /*44c0*/  IMAD.WIDE.U32 R24, R15, R22, R24 ;  /* 0x000000160f187225 */ /* 0x000fe400078e0018 */
[----:B------:R-:W4:Y:S02]  /*44d0*/  LDS.128 R12, [UR5] ;  /* 0x00000005ff0c7984 */ /* 0x000f240008000c00 */
[----:B------:R-:W-:-:S06]  /*44e0*/  IMAD.WIDE.U32 R22, R26, 0x8, R4 ;  /* 0x000000081a167825 */ /* 0x000fcc00078e0004 */
[----:B------:R-:W3:Y:S01]  /*44f0*/  LDG.E.64.CONSTANT R22, desc[UR8][R22.64] ;  /* 0x0000000816167981 */ /* 0x000ee2000c1e9b00 */
[----:B------:R-:W-:Y:S01]  /*4500*/  IMAD.IADD R25, R25, 0x1, R11 ;  /* 0x0000000119197824 */ /* 0x000fe200078e020b */
[----:B------:R-:W-:Y:S01]  /*4510*/  IADD3 R11, PT, PT, R6, 0x5, RZ ;  /* 0x00000005060b7810 */ /* 0x000fe20007ffe0ff */
[----:B----4-:R-:W-:-:S04]  /*4520*/  IMAD.WIDE.U32 R24, R18, R12, R24 ;  /* 0x0000000c12187225 */ /* 0x010fc800078e0018 */
[----:B------:R-:W-:Y:S02]  /*4530*/  IMAD R27, R19, R12, RZ ;  /* 0x0000000c131b7224 */ /* 0x000fe400078e02ff */
[----:B------:R-:W-:-:S04]  /*4540*/  IMAD.WIDE.U32 R18, R11, 0x8, R4 ;  /* 0x000000080b127825 */ /* 0x000fc800078e0004 */
[----:B------:R-:W-:Y:S01]  /*4550*/  IMAD.IADD R25, R25, 0x1, R27 ;  /* 0x0000000119197824 */ /* 0x000fe200078e021b */
[----:B------:R-:W-:Y:S01]  /*4560*/  IADD3 R27, PT, PT, R6, 0x6, RZ ;  /* 0x00000006061b7810 */ /* 0x000fe20007ffe0ff */
[----:B------:R-:W4:Y:S04]  /*4570*/  LDG.E.64.CONSTANT R18, desc[UR8][R18.64] ;  /* 0x0000000812127981 */ /* 0x000f28000c1e9b00 */
[----:B------:R-:W-:-:S04]  /*4580*/  IMAD.WIDE.U32 R26, R27, 0x8, R4 ;  /* 0x000000081b1a7825 */ /* 0x000fc800078e0004 */
[----:B-----5:R-:W-:Y:S02]  /*4590*/  IMAD.WIDE.U32 R24, R13, R16, R24 ;  /* 0x000000100d187225 */ /* 0x020fe400078e0018 */
[----:B------:R-:W5:Y:S02]  /*45a0*/  LDG.E.64.CONSTANT R26, desc[UR8][R26.64] ;  /* 0x000000081a1a7981 */ /* 0x000f64000c1e9b00 */
[----:B------:R-:W-:Y:S02]  /*45b0*/  IMAD R13, R17, R13, RZ ;  /* 0x0000000d110d7224 */ /* 0x000fe400078e02ff */
[----:B------:R-:W-:-:S04]  /*45c0*/  VIADD R17, R6, 0x7 ;  /* 0x0000000706117836 */ /* 0x000fc80000000000 */
[----:B------:R-:W-:Y:S01]  /*45d0*/  IMAD.WIDE.U32 R16, R17, 0x8, R4 ;  /* 0x0000000811107825 */ /* 0x000fe200078e0004 */
[----:B------:R-:W-:-:S03]  /*45e0*/  IADD3 R13, PT, PT, R25, R13, RZ ;  /* 0x0000000d190d7210 */ /* 0x000fc60007ffe0ff */
[----:B------:R-:W-:Y:S02]  /*45f0*/  VIADD R25, R6, 0x8 ;  /* 0x0000000806197836 */ /* 0x000fe40000000000 */
[----:B------:R-:W5:Y:S01]  /*4600*/  LDG.E.64.CONSTANT R16, desc[UR8][R16.64] ;  /* 0x0000000810107981 */ /* 0x000f62000c1e9b00 */
[----:B------:R-:W-:Y:S01]  /*4610*/  MOV R12, R24 ;  /* 0x00000018000c7202 */ /* 0x000fe20000000f00 */
[----:B------:R-:W-:-:S06]  /*4620*/  IMAD.WIDE.U32 R24, R25, 0x8, R4 ;  /* 0x0000000819187825 */ /* 0x000fcc00078e0004 */
[----:B------:R-:W5:Y:S01]  /*4630*/  LDG.E.64.CONSTANT R24, desc[UR8][R24.64] ;  /* 0x0000000818187981 */ /* 0x000f62000c1e9b00 */
[----:B------:R-:W-:-:S04]  /*4640*/  IADD3 R10, PT, PT, R10, 0x10, RZ ;  /* 0x000000100a0a7810 */ /* 0x000fc80007ffe0ff */
[----:B------:R-:W-:Y:S02]  /*4650*/  ISETP.NE.AND P0, PT, R10, RZ, PT ;  /* 0x000000ff0a00720c */ /* 0x000fe40003f05270 */
[----:B------:R-:W-:Y:S01]  /*4660*/  IADD3 R6, PT, PT, R6, 0x10, RZ ;  /* 0x0000001006067810 */ /* 0x000fe20007ffe0ff */
[----:B--2---:R-:W-:-:S04]  /*4670*/  IMAD.WIDE.U32 R12, R14, R20, R12 ;  /* 0x000000140e0c7225 */ /* 0x004fc800078e000c */
[----:B------:R-:W-:-:S04]  /*4680*/  IMAD R21, R21, R14, RZ ;  /* 0x0000000e15157224 */ /* 0x000fc800078e02ff */
[----:B------:R-:W-:Y:S02]  /*4690*/  IMAD.IADD R13, R13, 0x1, R21 ;  /* 0x000000010d0d7824 */ /* 0x000fe400078e0215 */
[----:B---3--:R-:W-:Y:S02]  /*46a0*/  IMAD R11, R23, R15, RZ ;  /* 0x0000000f170b7224 */ /* 0x008fe400078e02ff */
[----:B------:R-:W-:Y:S02]  /*46b0*/  IMAD.WIDE.U32 R22, R15, R22, R12 ;  /* 0x000000160f167225 */ /* 0x000fe400078e000c */
[----:B------:R-:W4:Y:S03]  /*46c0*/  LDS.128 R12, [UR5+0x10] ;  /* 0x00001005ff0c7984 */ /* 0x000f260008000c00 */
[----:B------:R-:W-:Y:S01]  /*46d0*/  IADD3 R23, PT, PT, R23, R11, RZ ;  /* 0x0000000b17177210 */ /* 0x000fe20007ffe0ff */
[----:B------:R-:W-:-:S02]  /*46e0*/  UIADD3 UR5, UPT, UPT, UR5, 0x40, URZ ;  /* 0x0000004005057890 */ /* 0x000fc4000fffe0ff */
[----:B----4-:R-:W-:-:S04]  /*46f0*/  IMAD.WIDE.U32 R22, R18, R12, R22 ;  /* 0x0000000c12167225 */ /* 0x010fc800078e0016 */
[----:B------:R-:W-:-:S04]  /*4700*/  IMAD R19, R19, R12, RZ ;  /* 0x0000000c13137224 */ /* 0x000fc800078e02ff */
[----:B------:R-:W-:Y:S02]  /*4710*/  IMAD.IADD R23, R23, 0x1, R19 ;  /* 0x0000000117177824 */ /* 0x000fe400078e0213 */
[----:B-----5:R-:W-:Y:S02]  /*4720*/  IMAD R11, R27, R13, RZ ;  /* 0x0000000d1b0b7224 */ /* 0x020fe400078e02ff */
[----:B------:R-:W-:-:S05]  /*4730*/  IMAD.WIDE.U32 R22, R13, R26, R22 ;  /* 0x0000001a0d167225 */ /* 0x000fca00078e0016 */
[----:B------:R-:W-:Y:S01]  /*4740*/  IADD3 R23, PT, PT, R23, R11, RZ ;  /* 0x0000000b17177210 */ /* 0x000fe20007ffe0ff */
[----:B------:R-:W-:Y:S02]  /*4750*/  IMAD R11, R17, R14, RZ ;  /* 0x0000000e110b7224 */ /* 0x000fe400078e02ff */
[----:B------:R-:W-:-:S04]  /*4760*/  IMAD.WIDE.U32 R16, R14, R16, R22 ;  /* 0x000000100e107225 */ /* 0x000fc800078e0016 */
[----:B------:R-:W-:Y:S02]  /*4770*/  IMAD.IADD R17, R17, 0x1, R11 ;  /* 0x0000000111117824 */ /* 0x000fe400078e020b */
[----:B------:R-:W-:Y:S02]  /*4780*/  IMAD R11, R25, R15, RZ ;  /* 0x0000000f190b7224 */ /* 0x000fe400078e02ff */
[----:B------:R-:W-:-:S04]  /*4790*/  IMAD.WIDE.U32 R20, R15, R24, R16 ;  /* 0x000000180f147225 */ /* 0x000fc800078e0010 */
[----:B------:R-:W-:Y:S01]  /*47a0*/  IMAD.IADD R11, R21, 0x1, R11 ;  /* 0x00000001150b7824 */ /* 0x000fe200078e020b */
[----:B------:R-:W-:Y:S06]  /*47b0*/  @P0 BRA `(.L_x_171) ;  /* 0xfffffff8004c0947 */ /* 0x000fec000383ffff */
.L_x_170:
[----:B------:R-:W-:Y:S05]  /*47c0*/  @!P1 BRA `(.L_x_172) ;  /* 0x0000000400b89947 */ /* 0x000fea0003800000 */
[----:B------:R-:W-:Y:S02]  /*47d0*/  ISETP.GE.U32.AND P0, PT, R3, 0x8, PT ;  /* 0x000000080300780c */ /* 0x000fe40003f06070 */
[----:B------:R-:W-:-:S11]  /*47e0*/  ISETP.NE.AND P1, PT, R7, RZ, PT ;  /* 0x000000ff0700720c */ /* 0x000fd60003f25270 */
[----:B------:R-:W-:Y:S05]  /*47f0*/  @!P0 BRA `(.L_x_173) ;  /* 0x0000000000e08947 */ /* 0x000fea0003800000 */
[----:B------:R-:W1:Y:S01]  /*4800*/  LDC.64 R16, c[0x0][0x388] ;  /* 0x0000e200ff107b82 */ /* 0x000e620000000a00 */
[----:B0-----:R-:W-:-:S04]  /*4810*/  IMAD R6, R8, R0, R2 ;  /* 0x0000000008067224 */ /* 0x001fc800078e0202 */
[----:B-1----:R-:W-:-:S06]  /*4820*/  IMAD.WIDE.U32 R26, R6, 0x8, R16 ;  /* 0x00000008061a7825 */ /* 0x002fcc00078e0010 */
[----:B------:R-:W2:Y:S01]  /*4830*/  LDG.E.64.CONSTANT R26, desc[UR8][R26.64] ;  /* 0x000000081a1a7981 */ /* 0x000ea2000c1e9b00 */
[----:B------:R-:W-:-:S04]  /*4840*/  VIADD R19, R6, 0x1 ;  /* 0x0000000106137836 */ /* 0x000fc80000000000 */
[----:B------:R-:W-:Y:S01]  /*4850*/  IMAD.WIDE.U32 R18, R19, 0x8, R16 ;  /* 0x0000000813127825 */ /* 0x000fe200078e0010 */
[----:B------:R-:W-:-:S05]  /*4860*/  LEA R3, R2, UR4, 0x2 ;  /* 0x0000000402037c11 */ /* 0x000fca000f8e10ff */
[----:B------:R-:W3:Y:S01]  /*4870*/  LDG.E.64.CONSTANT R18, desc[UR8][R18.64] ;  /* 0x0000000812127981 */ /* 0x000ee2000c1e9b00 */
[----:B------:R-:W-:-:S03]  /*4880*/  IADD3 R5, PT, PT, R6, 0x2, RZ ;  /* 0x0000000206057810 */ /* 0x000fc60007ffe0ff */
[----:B------:R-:W2:Y:S02]  /*4890*/  LDS.128 R12, [R3] ;  /* 0x00000000030c7984 */ /* 0x000ea40000000c00 */
[----:B------:R-:W-:-:S04]  /*48a0*/  IMAD.WIDE.U32 R4, R5, 0x8, R16 ;  /* 0x0000000805047825 */ /* 0x000fc800078e0010 */
[C---:B------:R-:W-:Y:S02]  /*48b0*/  VIADD R23, R6.reuse, 0x3 ;  /* 0x0000000306177836 */ /* 0x040fe40000000000 */
[----:B------:R-:W4:Y:S02]  /*48c0*/  LDG.E.64.CONSTANT R4, desc[UR8][R4.64] ;  /* 0x0000000804047981 */ /* 0x000f24000c1e9b00 */
[----:B------:R-:W-:Y:S01]  /*48d0*/  IMAD.WIDE.U32 R22, R23, 0x8, R16 ;  /* 0x0000000817167825 */ /* 0x000fe200078e0010 */
[----:B------:R-:W-:-:S05]  /*48e0*/  IADD3 R25, PT, PT, R6, 0x4, RZ ;  /* 0x0000000406197810 */ /* 0x000fca0007ffe0ff */
[----:B------:R-:W5:Y:S01]  /*48f0*/  LDG.E.64.CONSTANT R22, desc[UR8][R22.64] ;  /* 0x0000000816167981 */ /* 0x000f62000c1e9b00 */
[----:B------:R-:W-:Y:S01]  /*4900*/  IMAD.WIDE.U32 R24, R25, 0x8, R16 ;  /* 0x0000000819187825 */ /* 0x000fe200078e0010 */
[----:B------:R-:W-:-:S03]  /*4910*/  MOV R28, R20 ;  /* 0x00000014001c7202 */ /* 0x000fc60000000f00 */
[----:B------:R-:W-:Y:S02]  /*4920*/  IMAD.MOV.U32 R29, RZ, RZ, R11 ;  /* 0x000000ffff1d7224 */ /* 0x000fe400078e000b */
[----:B------:R-:W-:Y:S01]  /*4930*/  VIADD R10, R6, 0x5 ;  /* 0x00000005060a7836 */ /* 0x000fe20000000000 */
[----:B------:R-:W5:Y:S03]  /*4940*/  LDG.E.64.CONSTANT R24, desc[UR8][R24.64] ;  /* 0x0000000818187981 */ /* 0x000f66000c1e9b00 */
[----:B------:R-:W-:-:S05]  /*4950*/  IMAD.WIDE.U32 R10, R10, 0x8, R16 ;  /* 0x000000080a0a7825 */ /* 0x000fca00078e0010 */
[----:B------:R0:W5:Y:S01]  /*4960*/  LDG.E.64.CONSTANT R20, desc[UR8][R10.64] ;  /* 0x000000080a147981 */ /* 0x000162000c1e9b00 */
[----:B--2---:R-:W-:-:S04]  /*4970*/  IMAD.WIDE.U32 R28, R26, R12, R28 ;  /* 0x0000000c1a1c7225 */ /* 0x004fc800078e001c */
[----:B------:R-:W-:-:S05]  /*4980*/  IMAD R27, R27, R12, RZ ;  /* 0x0000000c1b1b7224 */ /* 0x000fca00078e02ff */
[----:B------:R-:W-:Y:S01]  /*4990*/  IADD3 R29, PT, PT, R29, R27, RZ ;  /* 0x0000001b1d1d7210 */ /* 0x000fe20007ffe0ff */
[----:B------:R-:W-:-:S04]  /*49a0*/  VIADD R27, R6, 0x6 ;  /* 0x00000006061b7836 */ /* 0x000fc80000000000 */
[----:B0-----:R-:W-:Y:S01]  /*49b0*/  IMAD.WIDE.U32 R10, R27, 0x8, R16 ;  /* 0x000000081b0a7825 */ /* 0x001fe200078e0010 */
[----:B------:R-:W-:-:S05]  /*49c0*/  IADD3 R27, PT, PT, R6, 0x7, RZ ;  /* 0x00000007061b7810 */ /* 0x000fca0007ffe0ff */
[----:B------:R-:W2:Y:S01]  /*49d0*/  LDG.E.64.CONSTANT R10, desc[UR8][R10.64] ;  /* 0x000000080a0a7981 */ /* 0x000ea2000c1e9b00 */
[----:B------:R-:W-:-:S06]  /*49e0*/  IMAD.WIDE.U32 R26, R27, 0x8, R16 ;  /* 0x000000081b1a7825 */ /* 0x000fcc00078e0010 */
[----:B------:R-:W2:Y:S01]  /*49f0*/  LDG.E.64.CONSTANT R26, desc[UR8][R26.64] ;  /* 0x000000081a1a7981 */ /* 0x000ea2000c1e9b00 */
[----:B---3--:R-:W-:-:S04]  /*4a00*/  IMAD.WIDE.U32 R28, R18, R13, R28 ;  /* 0x0000000d121c7225 */ /* 0x008fc800078e001c */
[----:B------:R-:W-:Y:S02]  /*4a10*/  IMAD R13, R19, R13, RZ ;  /* 0x0000000d130d7224 */ /* 0x000fe400078e02ff */
[----:B------:R-:W0:Y:S01]  /*4a20*/  LDS.128 R16, [R3+0x10] ;  /* 0x0000100003107984 */ /* 0x000e220000000c00 */
[----:B------:R-:W-:Y:S01]  /*4a30*/  MOV R12, R28 ;  /* 0x0000001c000c7202 */ /* 0x000fe20000000f00 */
[----:B------:R-:W-:Y:S02]  /*4a40*/  IMAD.IADD R13, R29, 0x1, R13 ;  /* 0x000000011d0d7824 */ /* 0x000fe400078e020d */
[-C--:B----4-:R-:W-:Y:S02]  /*4a50*/  IMAD R5, R5, R14.reuse, RZ ;  /* 0x0000000e05057224 */ /* 0x090fe400078e02ff */
[----:B------:R-:W-:-:S04]  /*4a60*/  IMAD.WIDE.U32 R12, R4, R14, R12 ;  /* 0x0000000e040c7225 */ /* 0x000fc800078e000c */
[----:B------:R-:W-:Y:S02]  /*4a70*/  IMAD.IADD R13, R13, 0x1, R5 ;  /* 0x000000010d0d7824 */ /* 0x000fe400078e0205 */
[-C--:B-----5:R-:W-:Y:S02]  /*4a80*/  IMAD R5, R23, R15.reuse, RZ ;  /* 0x0000000f17057224 */ /* 0x0a0fe400078e02ff */
[----:B------:R-:W-:-:S05]  /*4a90*/  IMAD.WIDE.U32 R12, R22, R15, R12 ;  /* 0x0000000f160c7225 */ /* 0x000fca00078e000c */
[----:B------:R-:W-:Y:S01]  /*4aa0*/  IADD3 R13, PT, PT, R13, R5, RZ ;  /* 0x000000050d0d7210 */ /* 0x000fe20007ffe0ff */
[-C--:B0-----:R-:W-:Y:S02]  /*4ab0*/  IMAD R5, R25, R16.reuse, RZ ;  /* 0x0000001019057224 */ /* 0x081fe400078e02ff */
[----:B------:R-:W-:-:S04]  /*4ac0*/  IMAD.WIDE.U32 R24, R24, R16, R12 ;  /* 0x0000001018187225 */ /* 0x000fc800078e000c */
[----:B------:R-:W-:Y:S02]  /*4ad0*/  IMAD.IADD R25, R25, 0x1, R5 ;  /* 0x0000000119197824 */ /* 0x000fe400078e0205 */
[-C--:B------:R-:W-:Y:S02]  /*4ae0*/  IMAD R3, R21, R17.reuse, RZ ;  /* 0x0000001115037224 */ /* 0x080fe400078e02ff */
[----:B------:R-:W-:-:S05]  /*4af0*/  IMAD.WIDE.U32 R20, R20, R17, R24 ;  /* 0x0000001114147225 */ /* 0x000fca00078e0018 */
[----:B------:R-:W-:Y:S02]  /*4b00*/  IADD3 R21, PT, PT, R21, R3, RZ ;  /* 0x0000000315157210 */ /* 0x000fe40007ffe0ff */
[----:B------:R-:W-:Y:S01]  /*4b10*/  IADD3 R2, PT, PT, R2, 0x8, RZ ;  /* 0x0000000802027810 */ /* 0x000fe20007ffe0ff */
[-C--:B--2---:R-:W-:Y:S02]  /*4b20*/  IMAD R3, R11, R18.reuse, RZ ;  /* 0x000000120b037224 */ /* 0x084fe400078e02ff */
[----:B------:R-:W-:-:S04]  /*4b30*/  IMAD.WIDE.U32 R10, R10, R18, R20 ;  /* 0x000000120a0a7225 */ /* 0x000fc800078e0014 */
[----:B------:R-:W-:Y:S02]  /*4b40*/  IMAD.IADD R11, R11, 0x1, R3 ;  /* 0x000000010b0b7824 */ /* 0x000fe400078e0203 */
[-C--:B------:R-:W-:Y:S02]  /*4b50*/  IMAD R3, R27, R19.reuse, RZ ;  /* 0x000000131b037224 */ /* 0x080fe400078e02ff */
[----:B------:R-:W-:-:S04]  /*4b60*/  IMAD.WIDE.U32 R20, R26, R19, R10 ;  /* 0x000000131a147225 */ /* 0x000fc800078e000a */
[----:B------:R-:W-:-:S07]  /*4b70*/  IMAD.IADD R11, R21, 0x1, R3 ;  /* 0x00000001150b7824 */ /* 0x000fce00078e0203 */
.L_x_173:
[----:B------:R-:W-:Y:S05]  /*4b80*/  @!P1 BRA `(.L_x_172) ;  /* 0x0000000000c89947 */ /* 0x000fea0003800000 */
[----:B------:R-:W-:Y:S02]  /*4b90*/  ISETP.GE.U32.AND P0, PT, R7, 0x4, PT ;  /* 0x000000040700780c */ /* 0x000fe40003f06070 */
[----:B------:R-:W-:-:S04]  /*4ba0*/  LOP3.LUT R3, R0, 0x3, RZ, 0xc0, !PT ;  /* 0x0000000300037812 */ /* 0x000fc800078ec0ff */
[----:B------:R-:W-:-:S07]  /*4bb0*/  ISETP.NE.AND P1, PT, R3, RZ, PT ;  /* 0x000000ff0300720c */ /* 0x000fce0003f25270 */
[----:B------:R-:W-:Y:S06]  /*4bc0*/  @!P0 BRA `(.L_x_174) ;  /* 0x0000000000748947 */ /* 0x000fec0003800000 */
[----:B0-----:R-:W0:Y:S01]  /*4bd0*/  LDC.64 R4, c[0x0][0x388] ;  /* 0x0000e200ff047b82 */ /* 0x001e220000000a00 */
[----:B------:R-:W-:-:S05]  /*4be0*/  IMAD R7, R8, R0, R2 ;  /* 0x0000000008077224 */ /* 0x000fca00078e0202 */
[C---:B------:R-:W-:Y:S01]  /*4bf0*/  IADD3 R15, PT, PT, R7.reuse, 0x1, RZ ;  /* 0x00000001070f7810 */ /* 0x040fe20007ffe0ff */
[C---:B------:R-:W-:Y:S02]  /*4c00*/  VIADD R13, R7.reuse, 0x2 ;  /* 0x00000002070d7836 */ /* 0x040fe40000000000 */
[----:B0-----:R-:W-:-:S06]  /*4c10*/  IMAD.WIDE.U32 R16, R7, 0x8, R4 ;  /* 0x0000000807107825 */ /* 0x001fcc00078e0004 */
[----:B------:R-:W2:Y:S01]  /*4c20*/  LDG.E.64.CONSTANT R16, desc[UR8][R16.64] ;  /* 0x0000000810107981 */ /* 0x000ea2000c1e9b00 */
[----:B------:R-:W-:-:S04]  /*4c30*/  IMAD.WIDE.U32 R14, R15, 0x8, R4 ;  /* 0x000000080f0e7825 */ /* 0x000fc800078e0004 */
[----:B------:R-:W-:Y:S02]  /*4c40*/  IMAD.WIDE.U32 R12, R13, 0x8, R4 ;  /* 0x000000080d0c7825 */ /* 0x000fe400078e0004 */
[----:B------:R-:W3:Y:S01]  /*4c50*/  LDG.E.64.CONSTANT R14, desc[UR8][R14.64] ;  /* 0x000000080e0e7981 */ /* 0x000ee2000c1e9b00 */
[----:B------:R-:W-:-:S03]  /*4c60*/  IADD3 R19, PT, PT, R7, 0x3, RZ ;  /* 0x0000000307137810 */ /* 0x000fc60007ffe0ff */
[----:B------:R-:W4:Y:S02]  /*4c70*/  LDG.E.64.CONSTANT R12, desc[UR8][R12.64] ;  /* 0x000000080c0c7981 */ /* 0x000f24000c1e9b00 */
[----:B------:R-:W-:-:S06]  /*4c80*/  IMAD.WIDE.U32 R18, R19, 0x8, R4 ;  /* 0x0000000813127825 */ /* 0x000fcc00078e0004 */
[----:B------:R-:W5:Y:S01]  /*4c90*/  LDG.E.64.CONSTANT R18, desc[UR8][R18.64] ;  /* 0x0000000812127981 */ /* 0x000f62000c1e9b00 */
[C---:B------:R-:W-:Y:S01]  /*4ca0*/  LEA R4, R2.reuse, UR4, 0x2 ;  /* 0x0000000402047c11 */ /* 0x040fe2000f8e10ff */
[----:B------:R-:W-:Y:S02]  /*4cb0*/  IMAD.MOV.U32 R21, RZ, RZ, R11 ;  /* 0x000000ffff157224 */ /* 0x000fe400078e000b */
[----:B------:R-:W-:-:S03]  /*4cc0*/  VIADD R2, R2, 0x4 ;  /* 0x0000000402027836 */ /* 0x000fc60000000000 */
[----:B------:R-:W2:Y:S02]  /*4cd0*/  LDS.128 R4, [R4] ;  /* 0x0000000004047984 */ /* 0x000ea40000000c00 */
[----:B--2---:R-:W-:-:S04]  /*4ce0*/  IMAD.WIDE.U32 R20, R16, R4, R20 ;  /* 0x0000000410147225 */ /* 0x004fc800078e0014 */
[----:B------:R-:W-:Y:S02]  /*4cf0*/  IMAD R17, R17, R4, RZ ;  /* 0x0000000411117224 */ /* 0x000fe400078e02ff */
[----:B---3--:R-:W-:-:S03]  /*4d00*/  IMAD R11, R15, R5, RZ ;  /* 0x000000050f0b7224 */ /* 0x008fc600078e02ff */
[----:B------:R-:W-:-:S03]  /*4d10*/  IADD3 R21, PT, PT, R21, R17, RZ ;  /* 0x0000001115157210 */ /* 0x000fc60007ffe0ff */
[----:B------:R-:W-:-:S04]  /*4d20*/  IMAD.WIDE.U32 R14, R14, R5, R20 ;  /* 0x000000050e0e7225 */ /* 0x000fc800078e0014 */
[----:B------:R-:W-:Y:S02]  /*4d30*/  IMAD.IADD R15, R15, 0x1, R11 ;  /* 0x000000010f0f7824 */ /* 0x000fe400078e020b */
[-C--:B----4-:R-:W-:Y:S02]  /*4d40*/  IMAD R5, R13, R6.reuse, RZ ;  /* 0x000000060d057224 */ /* 0x090fe400078e02ff */
[----:B------:R-:W-:-:S04]  /*4d50*/  IMAD.WIDE.U32 R12, R12, R6, R14 ;  /* 0x000000060c0c7225 */ /* 0x000fc800078e000e */
[----:B-----5:R-:W-:Y:S01]  /*4d60*/  IMAD R11, R19, R7, RZ ;  /* 0x00000007130b7224 */ /* 0x020fe200078e02ff */
[----:B------:R-:W-:-:S03]  /*4d70*/  IADD3 R13, PT, PT, R13, R5, RZ ;  /* 0x000000050d0d7210 */ /* 0x000fc60007ffe0ff */
[----:B------:R-:W-:-:S05]  /*4d80*/  IMAD.WIDE.U32 R20, R18, R7, R12 ;  /* 0x0000000712147225 */ /* 0x000fca00078e000c */
[----:B------:R-:W-:-:S07]  /*4d90*/  IADD3 R11, PT, PT, R21, R11, RZ ;  /* 0x0000000b150b7210 */ /* 0x000fce0007ffe0ff */
.L_x_174:
[----:B------:R-:W-:Y:S05]  /*4da0*/  @!P1 BRA `(.L_x_172) ;  /* 0x0000000000409947 */ /* 0x000fea0003800000 */
[----:B0-----:R-:W0:Y:S01]  /*4db0*/  LDC.64 R4, c[0x0][0x388] ;  /* 0x0000e200ff047b82 */ /* 0x001e220000000a00 */
[----:B------:R-:W-:Y:S01]  /*4dc0*/  IMAD R7, R8, R0, R2 ;  /* 0x0000000008077224 */ /* 0x000fe200078e0202 */
[----:B------:R-:W-:Y:S01]  /*4dd0*/  LEA R0, R2, UR4, 0x2 ;  /* 0x0000000402007c11 */ /* 0x000fe2000f8e10ff */
[----:B------:R-:W-:-:S07]  /*4de0*/  IMAD.MOV R6, RZ, RZ, -R3 ;  /* 0x000000ffff067224 */ /* 0x000fce00078e0a03 */
.L_x_175:
[----:B0-----:R-:W-:Y:S01]  /*4df0*/  IMAD.WIDE.U32 R2, R7, 0x8, R4 ;  /* 0x0000000807027825 */ /* 0x001fe200078e0004 */
[----:B------:R0:W1:Y:S05]  /*4e00*/  LDS R13, [R0] ;  /* 0x00000000000d7984 */ /* 0x00006a0000000800 */
[----:B------:R-:W1:Y:S01]  /*4e10*/  LDG.E.64.CONSTANT R2, desc[UR8][R2.64] ;  /* 0x0000000802027981 */ /* 0x000e62000c1e9b00 */
[----:B------:R-:W-:Y:S02]  /*4e20*/  IADD3 R6, PT, PT, R6, 0x1, RZ ;  /* 0x0000000106067810 */ /* 0x000fe40007ffe0ff */
[----:B------:R-:W-:Y:S02]  /*4e30*/  MOV R21, R11 ;  /* 0x0000000b00157202 */ /* 0x000fe40000000f00 */
[----:B------:R-:W-:-:S02]  /*4e40*/  ISETP.NE.AND P0, PT, R6, RZ, PT ;  /* 0x000000ff0600720c */ /* 0x000fc40003f05270 */
[----:B------:R-:W-:Y:S02]  /*4e50*/  IADD3 R7, PT, PT, R7, 0x1, RZ ;  /* 0x0000000107077810 */ /* 0x000fe40007ffe0ff */
[----:B0-----:R-:W-:Y:S01]  /*4e60*/  IADD3 R0, PT, PT, R0, 0x4, RZ ;  /* 0x0000000400007810 */ /* 0x001fe20007ffe0ff */
[----:B-1----:R-:W-:-:S04]  /*4e70*/  IMAD.WIDE.U32 R20, R2, R13, R20 ;  /* 0x0000000d02147225 */ /* 0x002fc800078e0014 */
[----:B------:R-:W-:-:S04]  /*4e80*/  IMAD R11, R3, R13, RZ ;  /* 0x0000000d030b7224 */ /* 0x000fc800078e02ff */
[----:B------:R-:W-:Y:S01]  /*4e90*/  IMAD.IADD R11, R21, 0x1, R11 ;  /* 0x00000001150b7824 */ /* 0x000fe200078e020b */
[----:B------:R-:W-:Y:S06]  /*4ea0*/  @P0 BRA `(.L_x_175) ;  /* 0xfffffffc00d00947 */ /* 0x000fec000383ffff */
.L_x_172:
[----:B------:R-:W1:Y:S02]  /*4eb0*/  LDC.64 R2, c[0x0][0x390] ;  /* 0x0000e400ff027b82 */ /* 0x000e640000000a00 */
[----:B-1----:R-:W-:-:S05]  /*4ec0*/  IMAD.WIDE.U32 R2, R9, 0x8, R2 ;  /* 0x0000000809027825 */ /* 0x002fca00078e0002 */
[----:B0-----:R-:W2:Y:S01]  /*4ed0*/  LDG.E.64 R4, desc[UR8][R2.64] ;  /* 0x0000000802047981 */ /* 0x001ea2000c1e1b00 */
[----:B------:R-:W-:Y:S01]  /*4ee0*/  BSSY.RECONVERGENT B0, `(.L_x_176) ;  /* 0x000001e000007945 */ /* 0x000fe20003800200 */
[----:B--2---:R-:W-:-:S05]  /*4ef0*/  IADD3 R20, P0, PT, R4, -R20, RZ ;  /* 0x8000001404147210 */ /* 0x004fca0007f1e0ff */
[----:B------:R-:W-:-:S05]  /*4f00*/  IMAD.X R11, R5, 0x1, ~R11, P0 ;  /* 0x00000001050b7824 */ /* 0x000fca00000e0e0b */
[----:B------:R-:W-:-:S13]  /*4f10*/  ISETP.NE.U32.AND P0, PT, R11, RZ, PT ;  /* 0x000000ff0b00720c */ /* 0x000fda0003f05070 */
[----:B------:R-:W-:Y:S05]  /*4f20*/  @P0 BRA `(.L_x_177) ;  /* 0x0000000000540947 */ /* 0x000fea0003800000 */
[----:B------:R-:W0:Y:S01]  /*4f30*/  LDCU UR4, c[0x0][0x3a0] ;  /* 0x00007400ff0477ac */ /* 0x000e220008000800 */
[----:B------:R-:W-:Y:S01]  /*4f40*/  IMAD.MOV.U32 R4, RZ, RZ, RZ ;  /* 0x000000ffff047224 */ /* 0x000fe200078e00ff */
        /* <DEDUP_REMOVED lines=8> */
[----:B------:R-:W-:-:S05]  /*4fd0*/  IMAD.HI.U32 R4, R7, R20, RZ ;  /* 0x0000001407047227 */ /* 0x000fca00078e00ff */
[----:B------:R-:W-:-:S05]  /*4fe0*/  IADD3 R5, PT, PT, -R4, RZ, RZ ;  /* 0x000000ff04057210 */ /* 0x000fca0007ffe1ff */
[----:B------:R-:W-:Y:S02]  /*4ff0*/  IMAD R20, R5, UR4, R20 ;  /* 0x0000000405147c24 */ /* 0x000fe4000f8e0214 */
[----:B------:R-:W-:-:S03]  /*5000*/  HFMA2 R5, -RZ, RZ, 0, 0 ;  /* 0x00000000ff057431 */ /* 0x000fc600000001ff */
[----:B------:R-:W-:-:S13]  /*5010*/  ISETP.GE.U32.AND P0, PT, R20, UR4, PT ;  /* 0x0000000414007c0c */ /* 0x000fda000bf06070 */
[----:B------:R-:W-:Y:S01]  /*5020*/  @P0 IADD3 R20, PT, PT, R20, -UR4, RZ ;  /* 0x8000000414140c10 */ /* 0x000fe2000fffe0ff */
[----:B------:R-:W-:-:S03]  /*5030*/  @P0 VIADD R4, R4, 0x1 ;  /* 0x0000000104040836 */ /* 0x000fc60000000000 */
[----:B------:R-:W-:-:S13]  /*5040*/  ISETP.GE.U32.AND P1, PT, R20, UR4, PT ;  /* 0x0000000414007c0c */ /* 0x000fda000bf26070 */
[----:B------:R-:W-:Y:S02]  /*5050*/  @P1 IADD3 R4, PT, PT, R4, 0x1, RZ ;  /* 0x0000000104041810 */ /* 0x000fe40007ffe0ff */
[----:B------:R-:W-:Y:S01]  /*5060*/  @!P2 LOP3.LUT R4, RZ, UR4, RZ, 0x33, !PT ;  /* 0x00000004ff04ac12 */ /* 0x000fe2000f8e33ff */
[----:B------:R-:W-:Y:S06]  /*5070*/  BRA `(.L_x_178) ;  /* 0x0000000000107947 */ /* 0x000fec0003800000 */
.L_x_177:
[----:B------:R-:W-:-:S07]  /*5080*/  MOV R0, 0x50a0 ;  /* 0x000050a000007802 */ /* 0x000fce0000000f00 */
[----:B------:R-:W-:Y:S05]  /*5090*/  CALL.REL.NOINC `($__internal_6_$__cuda_sm20_div_s64) ;  /* 0x0000000000147944 */ /* 0x000fea0003c00000 */
[----:B------:R-:W-:Y:S01]  /*50a0*/  IMAD.MOV.U32 R4, RZ, RZ, R6 ;  /* 0x000000ffff047224 */ /* 0x000fe200078e0006 */
[----:B------:R-:W-:-:S07]  /*50b0*/  MOV R5, R7 ;  /* 0x0000000700057202 */ /* 0x000fce0000000f00 */
.L_x_178:
[----:B------:R-:W-:Y:S05]  /*50c0*/  BSYNC.RECONVERGENT B0 ;  /* 0x0000000000007941 */ /* 0x000fea0003800200 */
.L_x_176:
[----:B------:R-:W-:Y:S01]  /*50d0*/  STG.E.64 desc[UR8][R2.64], R4 ;  /* 0x0000000402007986 */ /* 0x000fe2000c101b08 */
[----:B------:R-:W-:Y:S05]  /*50e0*/  EXIT ;  /* 0x000000000000794d */ /* 0x000fea0003800000 */
        .weak           $__internal_6_$__cuda_sm20_div_s64
        .type           $__internal_6_$__cuda_sm20_div_s64,@function
        .size           $__internal_6_$__cuda_sm20_div_s64,($__internal_7_$__cuda_sm20_rem_s64 - $__internal_6_$__cuda_sm20_div_s64)
$__internal_6_$__cuda_sm20_div_s64:
        /* <DEDUP_REMOVED lines=20> */
[----:B------:R-:W-:Y:S02]  /*5230*/  ISETP.GE.AND P1, PT, R11, RZ, PT ;  /* 0x000000ff0b00720c */ /* 0x000fe40003f26270 */
[----:B------:R-:W-:Y:S01]  /*5240*/  IADD3 R13, P0, PT, RZ, -R4, RZ ;  /* 0x80000004ff0d7210 */ /* 0x000fe20007f1e0ff */
[----:B------:R-:W-:Y:S01]  /*5250*/  IMAD R4, R9, UR4, R5 ;  /* 0x0000000409047c24 */ /* 0x000fe2000f8e0205 */
[----:B------:R-:W-:-:S03]  /*5260*/  IADD3 R5, P4, PT, RZ, -R20, RZ ;  /* 0x80000014ff057210 */ /* 0x000fc60007f9e0ff */
[----:B------:R-:W-:Y:S01]  /*5270*/  IMAD.HI.U32 R6, R7, R13, RZ ;  /* 0x0000000d07067227 */ /* 0x000fe200078e00ff */
[----:B------:R-:W-:Y:S02]  /*5280*/  SEL R20, R5, R20, !P1 ;  /* 0x0000001405147207 */ /* 0x000fe40004800000 */
[-C--:B------:R-:W-:Y:S01]  /*5290*/  IADD3.X R10, PT, PT, RZ, ~R11.reuse, RZ, P4, !PT ;  /* 0x8000000bff0a7210 */ /* 0x080fe200027fe4ff */
[----:B------:R-:W-:Y:S02]  /*52a0*/  IMAD.X R4, RZ, RZ, ~R4, P0 ;  /* 0x000000ffff047224 */ /* 0x000fe400000e0e04 */
[----:B------:R-:W-:Y:S01]  /*52b0*/  IMAD.MOV.U32 R5, RZ, RZ, RZ ;  /* 0x000000ffff057224 */ /* 0x000fe200078e00ff */
[----:B------:R-:W-:Y:S01]  /*52c0*/  SEL R10, R10, R11, !P1 ;  /* 0x0000000b0a0a7207 */ /* 0x000fe20004800000 */
[----:B------:R-:W-:-:S04]  /*52d0*/  IMAD.WIDE.U32 R6, P0, R7, R4, R6 ;  /* 0x0000000407067225 */ /* 0x000fc80007800006 */
        /* <DEDUP_REMOVED lines=16> */
[----:B------:R-:W-:-:S04]  /*53e0*/  IADD3 R11, P0, PT, -R4, R20, RZ ;  /* 0x00000014040b7210 */ /* 0x000fc80007f1e1ff */
[C---:B------:R-:W-:Y:S01]  /*53f0*/  IADD3 R8, P2, PT, R11.reuse, -UR4, RZ ;  /* 0x800000040b087c10 */ /* 0x040fe2000ff5e0ff */
[----:B------:R-:W-:Y:S01]  /*5400*/  IMAD.X R10, R10, 0x1, ~R5, P0 ;  /* 0x000000010a0a7824 */ /* 0x000fe200000e0e05 */
[----:B------:R-:W-:Y:S02]  /*5410*/  ISETP.GE.U32.AND P0, PT, R11, UR4, PT ;  /* 0x000000040b007c0c */ /* 0x000fe4000bf06070 */
[----:B------:R-:W-:Y:S02]  /*5420*/  IADD3 R5, P3, PT, R6, 0x1, RZ ;  /* 0x0000000106057810 */ /* 0x000fe40007f7e0ff */
[C---:B------:R-:W-:Y:S02]  /*5430*/  ISETP.GE.U32.AND.EX P0, PT, R10.reuse, RZ, PT, P0 ;  /* 0x000000ff0a00720c */ /* 0x040fe40003f06100 */
[----:B------:R-:W-:Y:S02]  /*5440*/  IADD3.X R9, PT, PT, R10, -0x1, RZ, P2, !PT ;  /* 0xffffffff0a097810 */ /* 0x000fe400017fe4ff */
[----:B------:R-:W-:-:S02]  /*5450*/  SEL R8, R8, R11, P0 ;  /* 0x0000000b08087207 */ /* 0x000fc40000000000 */
[-C--:B------:R-:W-:Y:S02]  /*5460*/  IADD3.X R4, PT, PT, RZ, R7.reuse, RZ, P3, !PT ;  /* 0x00000007ff047210 */ /* 0x080fe40001ffe4ff */
[----:B------:R-:W-:Y:S02]  /*5470*/  SEL R9, R9, R10, P0 ;  /* 0x0000000a09097207 */ /* 0x000fe40000000000 */
[----:B------:R-:W-:Y:S02]  /*5480*/  SEL R5, R5, R6, P0 ;  /* 0x0000000605057207 */ /* 0x000fe40000000000 */
[----:B------:R-:W-:Y:S02]  /*5490*/  ISETP.GE.U32.AND P2, PT, R8, UR4, PT ;  /* 0x0000000408007c0c */ /* 0x000fe4000bf46070 */
[----:B------:R-:W-:Y:S02]  /*54a0*/  SEL R4, R4, R7, P0 ;  /* 0x0000000704047207 */ /* 0x000fe40000000000 */
[----:B------:R-:W-:-:S02]  /*54b0*/  IADD3 R6, P3, PT, R5, 0x1, RZ ;  /* 0x0000000105067810 */ /* 0x000fc40007f7e0ff */
[----:B------:R-:W-:Y:S02]  /*54c0*/  ISETP.GE.U32.AND.EX P0, PT, R9, RZ, PT, P2 ;  /* 0x000000ff0900720c */ /* 0x000fe40003f06120 */
[-C--:B------:R-:W-:Y:S02]  /*54d0*/  IADD3.X R7, PT, PT, RZ, R4.reuse, RZ, P3, !PT ;  /* 0x00000004ff077210 */ /* 0x080fe40001ffe4ff */
[----:B------:R-:W-:Y:S02]  /*54e0*/  SEL R6, R6, R5, P0 ;  /* 0x0000000506067207 */ /* 0x000fe40000000000 */
[----:B------:R-:W-:Y:S02]  /*54f0*/  SEL R7, R7, R4, P0 ;  /* 0x0000000407077207 */ /* 0x000fe40000000000 */
[----:B------:R-:W-:Y:S02]  /*5500*/  IADD3 R5, P2, PT, RZ, -R6, RZ ;  /* 0x80000006ff057210 */ /* 0x000fe40007f5e0ff */
[----:B------:R-:W-:-:S02]  /*5510*/  ISETP.NE.U32.AND P0, PT, RZ, UR4, PT ;  /* 0x00000004ff007c0c */ /* 0x000fc4000bf05070 */
[----:B------:R-:W-:Y:S01]  /*5520*/  SEL R6, R5, R6, !P1 ;  /* 0x0000000605067207 */ /* 0x000fe20004800000 */
[----:B------:R-:W-:Y:S02]  /*5530*/  IMAD.X R4, RZ, RZ, ~R7, P2 ;  /* 0x000000ffff047224 */ /* 0x000fe400010e0e07 */
[----:B------:R-:W-:Y:S01]  /*5540*/  HFMA2 R5, -RZ, RZ, 0, 0 ;  /* 0x00000000ff057431 */ /* 0x000fe200000001ff */
[----:B------:R-:W-:Y:S02]  /*5550*/  ISETP.NE.AND.EX P0, PT, RZ, RZ, PT, P0 ;  /* 0x000000ffff00720c */ /* 0x000fe40003f05300 */
[----:B------:R-:W-:Y:S02]  /*5560*/  SEL R7, R4, R7, !P1 ;  /* 0x0000000704077207 */ /* 0x000fe40004800000 */
[----:B------:R-:W-:Y:S02]  /*5570*/  MOV R4, R0 ;  /* 0x0000000000047202 */ /* 0x000fe40000000f00 */
[----:B------:R-:W-:-:S02]  /*5580*/  SEL R6, R6, 0xffffffff, P0 ;  /* 0xffffffff06067807 */ /* 0x000fc40000000000 */
[----:B------:R-:W-:Y:S01]  /*5590*/  SEL R7, R7, 0xffffffff, P0 ;  /* 0xffffffff07077807 */ /* 0x000fe20000000000 */
[----:B------:R-:W-:Y:S06]  /*55a0*/  RET.REL.NODEC R4 `(hensel_gpu_lift_step) ;  /* 0xffffffa804947950 */ /* 0x000fec0003c3ffff */
        .weak           $__internal_7_$__cuda_sm20_rem_s64
        .type           $__internal_7_$__cuda_sm20_rem_s64,@function
        .size           $__internal_7_$__cuda_sm20_rem_s64,($__internal_8_$__cuda_sm20_rem_u64 - $__internal_7_$__cuda_sm20_rem_s64)
$__internal_7_$__cuda_sm20_rem_s64:
[----:B------:R-:W-:Y:S02]  /*55b0*/  IADD3 R16, P1, PT, RZ, -UR7, RZ ;  /* 0x80000007ff107c10 */ /* 0x000fe4000ff3e0ff */
[----:B------:R-:W-:Y:S02]  /*55c0*/  ISETP.LE.AND P0, PT, RZ, UR4, PT ;  /* 0x00000004ff007c0c */ /* 0x000fe4000bf03270 */
[----:B------:R-:W-:Y:S01]  /*55d0*/  ISETP.LE.AND P3, PT, RZ, UR4, PT ;  /* 0x00000004ff007c0c */ /* 0x000fe2000bf63270 */
[----:B------:R-:W-:Y:S01]  /*55e0*/  IMAD.X R11, RZ, RZ, ~UR4, P1 ;  /* 0x80000004ff0b7e24 */ /* 0x000fe200088e06ff */
[----:B------:R-:W-:Y:S02]  /*55f0*/  SEL R16, R16, UR7, !P0 ;  /* 0x0000000710107c07 */ /* 0x000fe4000c000000 */
[----:B------:R-:W-:Y:S02]  /*5600*/  IADD3 R22, P4, PT, RZ, -R21, RZ ;  /* 0x80000015ff167210 */ /* 0x000fe40007f9e0ff */
[----:B------:R-:W-:-:S04]  /*5610*/  SEL R17, R11, UR4, !P0 ;  /* 0x000000040b117c07 */ /* 0x000fc8000c000000 */
[----:B------:R-:W0:Y:S08]  /*5620*/  I2F.U64.RP R11, R16 ;  /* 0x00000010000b7312 */ /* 0x000e300000309000 */
[----:B0-----:R-:W0:Y:S02]  /*5630*/  MUFU.RCP R11, R11 ;  /* 0x0000000b000b7308 */ /* 0x001e240000001000 */
[----:B0-----:R-:W-:-:S06]  /*5640*/  IADD3 R11, PT, PT, R11, 0x1ffffffe, RZ ;  /* 0x1ffffffe0b0b7810 */ /* 0x001fcc0007ffe0ff */
[----:B------:R-:W0:Y:S02]  /*5650*/  F2I.U64.TRUNC R30, R11 ;  /* 0x0000000b001e7311 */ /* 0x000e24000020d800 */
[----:B0-----:R-:W-:-:S04]  /*5660*/  IMAD.WIDE.U32 R28, R30, R16, RZ ;  /* 0x000000101e1c7225 */ /* 0x001fc800078e00ff */
[C---:B------:R-:W-:Y:S01]  /*5670*/  IMAD R18, R30.reuse, R17, R29 ;  /* 0x000000111e127224 */ /* 0x040fe200078e021d */
[----:B------:R-:W-:Y:S01]  /*5680*/  IADD3 R19, P0, PT, RZ, -R28, RZ ;  /* 0x8000001cff137210 */ /* 0x000fe20007f1e0ff */
[----:B------:R-:W-:Y:S02]  /*5690*/  IMAD.MOV.U32 R29, RZ, RZ, R30 ;  /* 0x000000ffff1d7224 */ /* 0x000fe400078e001e */
[----:B------:R-:W-:Y:S01]  /*56a0*/  IMAD R18, R31, R16, R18 ;  /* 0x000000101f127224 */ /* 0x000fe200078e0212 */
[----:B------:R-:W-:Y:S01]  /*56b0*/  IADD3 R16, PT, PT, RZ, -UR7, RZ ;  /* 0x80000007ff107c10 */ /* 0x000fe2000fffe0ff */
[----:B------:R-:W-:-:S03]  /*56c0*/  IMAD.HI.U32 R28, R30, R19, RZ ;  /* 0x000000131e1c7227 */ /* 0x000fc600078e00ff */
[----:B------:R-:W-:-:S05]  /*56d0*/  IADD3.X R18, PT, PT, RZ, ~R18, RZ, P0, !PT ;  /* 0x80000012ff127210 */ /* 0x000fca00007fe4ff */
[----:B------:R-:W-:-:S04]  /*56e0*/  IMAD.WIDE.U32 R28, P0, R30, R18, R28 ;  /* 0x000000121e1c7225 */ /* 0x000fc8000780001c */
[C---:B------:R-:W-:Y:S02]  /*56f0*/  IMAD R11, R31.reuse, R18, RZ ;  /* 0x000000121f0b7224 */ /* 0x040fe400078e02ff */
[----:B------:R-:W-:-:S04]  /*5700*/  IMAD.HI.U32 R19, P1, R31, R19, R28 ;  /* 0x000000131f137227 */ /* 0x000fc8000782001c */
[----:B------:R-:W-:Y:S01]  /*5710*/  IMAD.HI.U32 R18, R31, R18, RZ ;  /* 0x000000121f127227 */ /* 0x000fe200078e00ff */
[----:B------:R-:W-:Y:S02]  /*5720*/  IADD3 R29, P2, PT, R11, R19, RZ ;  /* 0x000000130b1d7210 */ /* 0x000fe40007f5e0ff */
[----:B------:R-:W-:Y:S02]  /*5730*/  SEL R11, R16, UR7, !P3 ;  /* 0x00000007100b7c07 */ /* 0x000fe4000d800000 */
[----:B------:R-:W-:-:S03]  /*5740*/  IADD3.X R16, PT, PT, R18, R31, RZ, P0, !PT ;  /* 0x0000001f12107210 */ /* 0x000fc600007fe4ff */
[C---:B------:R-:W-:Y:S01]  /*5750*/  IMAD.WIDE.U32 R18, R29.reuse, R11, RZ ;  /* 0x0000000b1d127225 */ /* 0x040fe200078e00ff */
[----:B------:R-:W-:Y:S02]  /*5760*/  IADD3.X R16, PT, PT, RZ, RZ, R16, P2, P1 ;  /* 0x000000ffff107210 */ /* 0x000fe400017e2410 */
[----:B------:R-:W-:Y:S01]  /*5770*/  ISETP.GE.AND P1, PT, R0, RZ, PT ;  /* 0x000000ff0000720c */ /* 0x000fe20003f26270 */
[C---:B------:R-:W-:Y:S01]  /*5780*/  IMAD R20, R29.reuse, R17, R19 ;  /* 0x000000111d147224 */ /* 0x040fe200078e0213 */
[----:B------:R-:W-:Y:S02]  /*5790*/  IADD3 R18, P0, PT, RZ, -R18, RZ ;  /* 0x80000012ff127210 */ /* 0x000fe40007f1e0ff */
[----:B------:R-:W-:Y:S01]  /*57a0*/  SEL R22, R22, R21, !P1 ;  /* 0x0000001516167207 */ /* 0x000fe20004800000 */
[----:B------:R-:W-:Y:S02]  /*57b0*/  IMAD R20, R16, R11, R20 ;  /* 0x0000000b10147224 */ /* 0x000fe400078e0214 */
[----:B------:R-:W-:-:S04]  /*57c0*/  IMAD.HI.U32 R28, R29, R18, RZ ;  /* 0x000000121d1c7227 */ /* 0x000fc800078e00ff */
[----:B------:R-:W-:-:S04]  /*57d0*/  IMAD.X R20, RZ, RZ, ~R20, P0 ;  /* 0x000000ffff147224 */ /* 0x000fc800000e0e14 */
[----:B------:R-:W-:-:S04]  /*57e0*/  IMAD.WIDE.U32 R28, P0, R29, R20, R28 ;  /* 0x000000141d1c7225 */ /* 0x000fc8000780001c */
[C---:B------:R-:W-:Y:S02]  /*57f0*/  IMAD R19, R16.reuse, R20, RZ ;  /* 0x0000001410137224 */ /* 0x040fe400078e02ff */
[----:B------:R-:W-:-:S04]  /*5800*/  IMAD.HI.U32 R18, P2, R16, R18, R28 ;  /* 0x0000001210127227 */ /* 0x000fc8000784001c */
[----:B------:R-:W-:Y:S01]  /*5810*/  IMAD.HI.U32 R20, R16, R20, RZ ;  /* 0x0000001410147227 */ /* 0x000fe200078e00ff */
[----:B------:R-:W-:Y:S02]  /*5820*/  IADD3 R18, P3, PT, R19, R18, RZ ;  /* 0x0000001213127210 */ /* 0x000fe40007f7e0ff */
[----:B------:R-:W-:Y:S01]  /*5830*/  IADD3.X R19, PT, PT, RZ, ~R0, RZ, P4, !PT ;  /* 0x80000000ff137210 */ /* 0x000fe200027fe4ff */
[----:B------:R-:W-:Y:S01]  /*5840*/  IMAD.MOV.U32 R29, RZ, RZ, RZ ;  /* 0x000000ffff1d7224 */ /* 0x000fe200078e00ff */
[----:B------:R-:W-:Y:S01]  /*5850*/  IADD3.X R20, PT, PT, R20, R16, RZ, P0, !PT ;  /* 0x0000001014147210 */ /* 0x000fe200007fe4ff */
        /* <DEDUP_REMOVED lines=9> */
[----:B------:R-:W-:-:S03]  /*58f0*/  IMAD.WIDE.U32 R20, R0, R11, RZ ;  /* 0x0000000b00147225 */ /* 0x000fc600078e00ff */
[----:B------:R-:W-:Y:S01]  /*5900*/  IADD3.X R16, PT, PT, RZ, R16, RZ, P2, !PT ;  /* 0x00000010ff107210 */ /* 0x000fe200017fe4ff */
[----:B------:R-:W-:Y:S01]  /*5910*/  IMAD R0, R0, R17, R21 ;  /* 0x0000001100007224 */ /* 0x000fe200078e0215 */
[----:B------:R-:W-:-:S03]  /*5920*/  IADD3 R22, P2, PT, -R20, R22, RZ ;  /* 0x0000001614167210 */ /* 0x000fc60007f5e1ff */
[-C--:B------:R-:W-:Y:S01]  /*5930*/  IMAD R0, R16, R11.reuse, R0 ;  /* 0x0000000b10007224 */ /* 0x080fe200078e0200 */
[----:B------:R-:W-:-:S03]  /*5940*/  ISETP.GE.U32.AND P0, PT, R22, R11, PT ;  /* 0x0000000b1600720c */ /* 0x000fc60003f06070 */
[----:B------:R-:W-:Y:S01]  /*5950*/  IMAD.X R19, R19, 0x1, ~R0, P2 ;  /* 0x0000000113137824 */ /* 0x000fe200010e0e00 */
[----:B------:R-:W-:-:S04]  /*5960*/  IADD3 R16, P2, PT, R22, -R11, RZ ;  /* 0x8000000b16107210 */ /* 0x000fc80007f5e0ff */
[CC--:B------:R-:W-:Y:S02]  /*5970*/  ISETP.GE.U32.AND.EX P0, PT, R19.reuse, R17.reuse, PT, P0 ;  /* 0x000000111300720c */ /* 0x0c0fe40003f06100 */
[----:B------:R-:W-:Y:S02]  /*5980*/  IADD3.X R0, PT, PT, R19, ~R17, RZ, P2, !PT ;  /* 0x8000001113007210 */ /* 0x000fe400017fe4ff */
[----:B------:R-:W-:Y:S02]  /*5990*/  SEL R16, R16, R22, P0 ;  /* 0x0000001610107207 */ /* 0x000fe40000000000 */
[----:B------:R-:W-:Y:S02]  /*59a0*/  SEL R0, R0, R19, P0 ;  /* 0x0000001300007207 */ /* 0x000fe40000000000 */
[CC--:B------:R-:W-:Y:S02]  /*59b0*/  ISETP.GE.U32.AND P0, PT, R16.reuse, R11.reuse, PT ;  /* 0x0000000b1000720c */ /* 0x0c0fe40003f06070 */
[----:B------:R-:W-:-:S02]  /*59c0*/  IADD3 R11, P2, PT, R16, -R11, RZ ;  /* 0x8000000b100b7210 */ /* 0x000fc40007f5e0ff */
[CC--:B------:R-:W-:Y:S02]  /*59d0*/  ISETP.GE.U32.AND.EX P0, PT, R0.reuse, R17.reuse, PT, P0 ;  /* 0x000000110000720c */ /* 0x0c0fe40003f06100 */
[----:B------:R-:W-:Y:S02]  /*59e0*/  IADD3.X R17, PT, PT, R0, ~R17, RZ, P2, !PT ;  /* 0x8000001100117210 */ /* 0x000fe400017fe4ff */
[----:B------:R-:W-:Y:S02]  /*59f0*/  SEL R11, R11, R16, P0 ;  /* 0x000000100b0b7207 */ /* 0x000fe40000000000 */
[----:B------:R-:W-:Y:S02]  /*5a00*/  SEL R17, R17, R0, P0 ;  /* 0x0000000011117207 */ /* 0x000fe40000000000 */
[----:B------:R-:W-:Y:S02]  /*5a10*/  IADD3 R16, P2, PT, RZ, -R11, RZ ;  /* 0x8000000bff107210 */ /* 0x000fe40007f5e0ff */
[----:B------:R-:W-:-:S02]  /*5a20*/  ISETP.NE.U32.AND P0, PT, RZ, UR7, PT ;  /* 0x00000007ff007c0c */ /* 0x000fc4000bf05070 */
[----:B------:R-:W-:Y:S01]  /*5a30*/  SEL R16, R16, R11, !P1 ;  /* 0x0000000b10107207 */ /* 0x000fe20004800000 */
[----:B------:R-:W-:Y:S01]  /*5a40*/  IMAD.X R0, RZ, RZ, ~R17, P2 ;  /* 0x000000ffff007224 */ /* 0x000fe200010e0e11 */
[----:B------:R-:W-:Y:S02]  /*5a50*/  MOV R11, 0x0 ;  /* 0x00000000000b7802 */ /* 0x000fe40000000f00 */
[----:B------:R-:W-:Y:S02]  /*5a60*/  ISETP.NE.AND.EX P0, PT, RZ, UR4, PT, P0 ;  /* 0x00000004ff007c0c */ /* 0x000fe4000bf05300 */
[----:B------:R-:W-:Y:S02]  /*5a70*/  SEL R0, R0, R17, !P1 ;  /* 0x0000001100007207 */ /* 0x000fe40004800000 */
[----:B------:R-:W-:Y:S02]  /*5a80*/  SEL R16, R16, 0xffffffff, P0 ;  /* 0xffffffff10107807 */ /* 0x000fe40000000000 */
[----:B------:R-:W-:Y:S01]  /*5a90*/  SEL R17, R0, 0xffffffff, P0 ;  /* 0xffffffff00117807 */ /* 0x000fe20000000000 */
[----:B------:R-:W-:Y:S06]  /*5aa0*/  RET.REL.NODEC R10 `(hensel_gpu_lift_step) ;  /* 0xffffffa40a547950 */ /* 0x000fec0003c3ffff */
        .weak           $__internal_8_$__cuda_sm20_rem_u64
        .type           $__internal_8_$__cuda_sm20_rem_u64,@function
        .size           $__internal_8_$__cuda_sm20_rem_u64,(.L_x_2068 - $__internal_8_$__cuda_sm20_rem_u64)
$__internal_8_$__cuda_sm20_rem_u64:
        /* <DEDUP_REMOVED lines=23> */
[----:B------:R-:W-:-:S04]  /*5c20*/  IMAD.HI.U32 R4, R5, R13, RZ ;  /* 0x0000000d05047227 */ /* 0x000fc800078e00ff */
[----:B------:R-:W-:-:S04]  /*5c30*/  IMAD.X R2, RZ, RZ, ~R2, P0 ;  /* 0x000000ffff027224 */ /* 0x000fc800000e0e02 */
        /* <DEDUP_REMOVED lines=25> */
[C---:B------:R-:W-:Y:S01]  /*5dd0*/  ISETP.GE.U32.AND P0, PT, R2.reuse, UR4, PT ;  /* 0x0000000402007c0c */ /* 0x040fe2000bf06070 */
[----:B------:R-:W-:Y:S01]  /*5de0*/  VIADD R23, R2, -UR4 ;  /* 0x8000000402177c36 */ /* 0x000fe20008000000 */
[----:B------:R-:W-:Y:S02]  /*5df0*/  ISETP.NE.U32.AND P1, PT, RZ, UR4, PT ;  /* 0x00000004ff007c0c */ /* 0x000fe4000bf25070 */
[----:B------:R-:W-:Y:S01]  /*5e00*/  ISETP.GE.U32.AND.EX P0, PT, R3, RZ, PT, P0 ;  /* 0x000000ff0300720c */ /* 0x000fe20003f06100 */
[----:B------:R-:W-:Y:S01]  /*5e10*/  HFMA2 R3, -RZ, RZ, 0, 0 ;  /* 0x00000000ff037431 */ /* 0x000fe200000001ff */
[----:B------:R-:W-:Y:S02]  /*5e20*/  ISETP.NE.AND.EX P1, PT, RZ, RZ, PT, P1 ;  /* 0x000000ffff00720c */ /* 0x000fe40003f25310 */
[----:B------:R-:W-:-:S02]  /*5e30*/  SEL R23, R23, R2, P0 ;  /* 0x0000000217177207 */ /* 0x000fc40000000000 */
[----:B------:R-:W-:Y:S02]  /*5e40*/  MOV R2, R0 ;  /* 0x0000000000027202 */ /* 0x000fe40000000f00 */
[----:B------:R-:W-:Y:S02]  /*5e50*/  SEL R23, R23, 0xffffffff, P1 ;  /* 0xffffffff17177807 */ /* 0x000fe40000800000 */
[----:B------:R-:W-:Y:S05]  /*5e60*/  RET.REL.NODEC R2 `(hensel_gpu_lift_step) ;  /* 0xffffffa002647950 */ /* 0x000fea0003c3ffff */
.L_x_179:
        /* <DEDUP_REMOVED lines=9> */
.L_x_2068:


//--------------------- .text.hensel_gpu_update_defect_tiled --------------------------
	.section	.text.hensel_gpu_update_defect_tiled,"ax",@progbits
	.align	128
        .global         hensel_gpu_update_defect_tiled
        .type           hensel_gpu_update_defect_tiled,@function
        .size           hensel_gpu_update_defect_tiled,(.L_x_2069 - hensel_gpu_update_defect_tiled)
        .other          hensel_gpu_update_defect_tiled,@"STO_CUDA_ENTRY STV_DEFAULT"
hensel_gpu_update_defect_tiled:
.text.hensel_gpu_update_defect_tiled:
[----:B------:R-:W-:Y:S08]  /*0000*/  LDC R1, c[0x0][0x37c] ;  /* 0x0000df00ff017b82 */ /* 0x000ff00000000800 */
[----:B------:R-:W0:Y:S01]  /*0010*/  S2UR UR7, SR_CTAID.Y ;  /* 0x00000000000779c3 */ /* 0x000e220000002600 */
[----:B------:R-:W1:Y:S01]  /*0020*/  S2R R5, SR_CTAID.X ;  /* 0x0000000000057919 */ /* 0x000e620000002500 */
[----:B------:R-:W2:Y:S06]  /*0030*/  S2R R2, SR_TID.X ;  /* 0x0000000000027919 */ /* 0x000eac0000002100 */
[----:B------:R-:W0:Y:S02]  /*0040*/  LDC R0, c[0x0][0x3a4] ;  /* 0x0000e900ff007b82 */ /* 0x000e240000000800 */
[----:B0-----:R-:W-:-:S13]  /*0050*/  ISETP.LE.U32.AND P0, PT, R0, UR7, PT ;  /* 0x0000000700007c0c */ /* 0x001fda000bf03070 */
[----:B-12---:R-:W-:Y:S05]  /*0060*/  @P0 EXIT ;  /* 0x000000000000094d */ /* 0x006fea0003800000 */
[----:B------:R-:W0:Y:S01]  /*0070*/  LDCU UR4, c[0x0][0x3a0] ;  /* 0x00007400ff0477ac */ /* 0x000e220008000800 */
[----:B------:R-:W-:Y:S01]  /*0080*/  IMAD R0, R5, 0x10, R2 ;  /* 0x0000001005007824 */ /* 0x000fe200078e0202 */
[----:B------:R-:W-:Y:S01]  /*0090*/  CS2R R4, SRZ ;  /* 0x0000000000047805 */ /* 0x000fe2000001ff00 */
[----:B------:R-:W1:Y:S01]  /*00a0*/  LDCU.64 UR8, c[0x0][0x358] ;  /* 0x00006b00ff0877ac */ /* 0x000e620008000a00 */
[----:B0-----:R-:W-:-:S04]  /*00b0*/  IMAD.U32 R3, RZ, RZ, UR4 ;  /* 0x00000004ff037e24 */ /* 0x001fc8000f8e00ff */
[----:B------:R-:W-:-:S05]  /*00c0*/  VIADD R7, R3, 0xf ;  /* 0x0000000f03077836 */ /* 0x000fca0000000000 */
[----:B------:R-:W-:-:S13]  /*00d0*/  ISETP.GE.U32.AND P0, PT, R7, 0x10, PT ;  /* 0x000000100700780c */ /* 0x000fda0003f06070 */
[----:B-1----:R-:W-:Y:S05]  /*00e0*/  @!P0 BRA `(.L_x_180) ;  /* 0x0000000000f48947 */ /* 0x002fea0003800000 */
[----:B------:R-:W0:Y:S01]  /*00f0*/  S2R R6, SR_TID.Y ;  /* 0x0000000000067919 */ /* 0x000e220000002200 */
[----:B------:R-:W1:Y:S01]  /*0100*/  S2UR UR6, SR_CgaCtaId ;  /* 0x00000000000679c3 */ /* 0x000e620000008800 */
[----:B------:R-:W-:Y:S01]  /*0110*/  UMOV UR4, 0x400 ;  /* 0x0000040000047882 */ /* 0x000fe20000000000 */
[----:B------:R-:W-:Y:S01]  /*0120*/  SHF.R.U32.HI R7, RZ, 0x4, R7 ;  /* 0x00000004ff077819 */ /* 0x000fe20000011607 */
[----:B------:R-:W-:Y:S01]  /*0130*/  UIADD3 UR5, UPT, UPT, UR4, 0x800, URZ ;  /* 0x0000080004057890 */ /* 0x000fe2000fffe0ff */
[----:B------:R-:W-:-:S03]  /*0140*/  CS2R R4, SRZ ;  /* 0x0000000000047805 */ /* 0x000fc6000001ff00 */
[----:B-1----:R-:W-:Y:S02]  /*0150*/  ULEA UR5, UR6, UR5, 0x18 ;  /* 0x0000000506057291 */ /* 0x002fe4000f8ec0ff */
[----:B------:R-:W-:-:S04]  /*0160*/  ULEA UR4, UR6, UR4, 0x18 ;  /* 0x0000000406047291 */ /* 0x000fc8000f8ec0ff */
[----:B0-----:R-:W-:Y:S02]  /*0170*/  LEA R10, R6, UR5, 0x2 ;  /* 0x00000005060a7c11 */ /* 0x001fe4000f8e10ff */
[----:B------:R-:W-:Y:S01]  /*0180*/  LEA R11, R2, UR4, 0x7 ;  /* 0x00000004020b7c11 */ /* 0x000fe2000f8e38ff */
[----:B------:R-:W-:-:S06]  /*0190*/  UMOV UR4, URZ ;  /* 0x000000ff00047c82 */ /* 0x000fcc0008000000 */
.L_x_184:
[----:B0-----:R-:W0:Y:S01]  /*01a0*/  LDC R3, c[0x0][0x3a0] ;  /* 0x0000e800ff037b82 */ /* 0x001e220000000800 */
[----:B------:R-:W-:-:S06]  /*01b0*/  USHF.L.U32 UR5, UR4, 0x4, URZ ;  /* 0x0000000404057899 */ /* 0x000fcc00080006ff */
[----:B------:R-:W-:-:S05]  /*01c0*/  VIADD R16, R6, UR5 ;  /* 0x0000000506107c36 */ /* 0x000fca0008000000 */
[----:B------:R-:W-:Y:S02]  /*01d0*/  VIMNMX.U32 R8, PT, PT, R0, R16, !PT ;  /* 0x0000001000087248 */ /* 0x000fe40007fe0000 */
[-C--:B0-----:R-:W-:Y:S02]  /*01e0*/  ISETP.GE.U32.AND P0, PT, R16, R3.reuse, PT ;  /* 0x000000031000720c */ /* 0x081fe40003f06070 */
[----:B------:R-:W-:Y:S02]  /*01f0*/  ISETP.GE.U32.AND P1, PT, R8, R3, PT ;  /* 0x000000030800720c */ /* 0x000fe40003f26070 */
[----:B------:R-:W-:-:S11]  /*0200*/  ISETP.NE.OR P0, PT, R2, RZ, P0 ;  /* 0x000000ff0200720c */ /* 0x000fd60000705670 */
[----:B------:R-:W0:Y:S01]  /*0210*/  @!P1 LDC.64 R14, c[0x0][0x388] ;  /* 0x0000e200ff0e9b82 */ /* 0x000e220000000a00 */
[--C-:B------:R-:W-:Y:S02]  /*0220*/  @!P1 IMAD R9, R0, R3, R16.reuse ;  /* 0x0000000300099224 */ /* 0x100fe400078e0210 */
[----:B------:R-:W-:-:S05]  /*0230*/  @!P0 IMAD R17, R3, UR7, R16 ;  /* 0x0000000703118c24 */ /* 0x000fca000f8e0210 */
[----:B------:R-:W1:Y:S01]  /*0240*/  @!P0 LDC.64 R12, c[0x0][0x390] ;  /* 0x0000e400ff0c8b82 */ /* 0x000e620000000a00 */
[----:B0-----:R-:W-:Y:S01]  /*0250*/  @!P1 IMAD.WIDE.U32 R14, R9, 0x8, R14 ;  /* 0x00000008090e9825 */ /* 0x001fe200078e000e */
[----:B------:R-:W-:-:S06]  /*0260*/  CS2R R8, SRZ ;  /* 0x0000000000087805 */ /* 0x000fcc000001ff00 */
[----:B------:R-:W2:Y:S01]  /*0270*/  @!P1 LDG.E.64.CONSTANT R8, desc[UR8][R14.64] ;  /* 0x000000080e089981 */ /* 0x000ea2000c1e9b00 */
[----:B-1----:R-:W-:-:S06]  /*0280*/  @!P0 IMAD.WIDE.U32 R12, R17, 0x4, R12 ;  /* 0x00000004110c8825 */ /* 0x002fcc00078e000c */
[----:B------:R-:W3:Y:S01]  /*0290*/  @!P0 LDG.E.CONSTANT R13, desc[UR8][R12.64] ;  /* 0x000000080c0d8981 */ /* 0x000ee2000c1e9900 */
[----:B------:R-:W-:-:S04]  /*02a0*/  MOV R16, UR5 ;  /* 0x0000000500107c02 */ /* 0x000fc80008000f00 */
[----:B------:R-:W-:-:S04]  /*02b0*/  VIMNMX.U32 R18, PT, PT, R0, R16, !PT ;  /* 0x0000001000127248 */ /* 0x000fc80007fe0000 */
[----:B------:R-:W-:Y:S01]  /*02c0*/  ISETP.GE.U32.AND P1, PT, R18, R3, PT ;  /* 0x000000031200720c */ /* 0x000fe20003f26070 */
[----:B------:R-:W-:Y:S01]  /*02d0*/  IMAD R17, R6, 0x8, R11 ;  /* 0x0000000806117824 */ /* 0x000fe200078e020b */
[----:B------:R-:W-:Y:S04]  /*02e0*/  BSSY.RECONVERGENT B0, `(.L_x_181) ;  /* 0x0000019000007945 */ /* 0x000fe80003800200 */
[----:B--2---:R0:W-:Y:S04]  /*02f0*/  STS.64 [R17], R8 ;  /* 0x0000000811007388 */ /* 0x0041e80000000a00 */
[----:B---3--:R0:W-:Y:S01]  /*0300*/  @!P0 STS [R10], R13 ;  /* 0x0000000d0a008388 */ /* 0x0081e20000000800 */
[----:B------:R-:W-:Y:S06]  /*0310*/  BAR.SYNC.DEFER_BLOCKING 0x0 ;  /* 0x0000000000007b1d */ /* 0x000fec0000010000 */
[----:B------:R-:W-:Y:S05]  /*0320*/  @P1 BRA `(.L_x_182) ;  /* 0x0000000000501947 */ /* 0x000fea0003800000 */
[----:B------:R-:W1:Y:S01]  /*0330*/  S2UR UR6, SR_CgaCtaId ;  /* 0x00000000000679c3 */ /* 0x000e620000008800 */
[----:B------:R-:W-:Y:S01]  /*0340*/  UMOV UR5, 0x400 ;  /* 0x0000040000057882 */ /* 0x000fe20000000000 */
[----:B------:R-:W-:Y:S01]  /*0350*/  IMAD.MOV.U32 R12, RZ, RZ, 0x1 ;  /* 0x00000001ff0c7424 */ /* 0x000fe200078e00ff */
[----:B------:R-:W-:Y:S01]  /*0360*/  UIADD3 UR5, UPT, UPT, UR5, 0x800, URZ ;  /* 0x0000080005057890 */ /* 0x000fe2000fffe0ff */
[----:B------:R-:W-:-:S03]  /*0370*/  IMAD.MOV.U32 R14, RZ, RZ, R11 ;  /* 0x000000ffff0e7224 */ /* 0x000fc600078e000b */
[----:B-1----:R-:W-:-:S06]  /*0380*/  ULEA UR5, UR6, UR5, 0x18 ;  /* 0x0000000506057291 */ /* 0x002fcc000f8ec0ff */
[----:B0-----:R-:W-:-:S07]  /*0390*/  MOV R13, UR5 ;  /* 0x00000005000d7c02 */ /* 0x001fce0008000f00 */
.L_x_183:
[----:B------:R0:W-:Y:S01]  /*03a0*/  LDS R17, [R13] ;  /* 0x000000000d117984 */ /* 0x0001e20000000800 */
[----:B------:R-:W-:Y:S02]  /*03b0*/  VIADD R16, R16, 0x1 ;  /* 0x0000000110107836 */ /* 0x000fe40000000000 */
[C---:B------:R-:W-:Y:S01]  /*03c0*/  VIADD R15, R12.reuse, 0xffffffff ;  /* 0xffffffff0c0f7836 */ /* 0x040fe20000000000 */
[----:B------:R1:W2:Y:S01]  /*03d0*/  LDS.64 R8, [R14] ;  /* 0x000000000e087984 */ /* 0x0002a20000000a00 */
[----:B------:R-:W-:Y:S02]  /*03e0*/  IADD3 R12, PT, PT, R12, 0x1, RZ ;  /* 0x000000010c0c7810 */ /* 0x000fe40007ffe0ff */
[----:B------:R-:W-:Y:S01]  /*03f0*/  ISETP.LT.U32.AND P1, PT, R16, R3, PT ;  /* 0x000000031000720c */ /* 0x000fe20003f21070 */
[----:B0-----:R-:W-:Y:S01]  /*0400*/  VIADD R13, R13, 0x4 ;  /* 0x000000040d0d7836 */ /* 0x001fe20000000000 */
[----:B------:R-:W-:Y:S01]  /*0410*/  ISETP.GE.U32.AND P0, PT, R15, 0xf, PT ;  /* 0x0000000f0f00780c */ /* 0x000fe20003f06070 */
[----:B-1----:R-:W-:-:S02]  /*0420*/  VIADD R14, R14, 0x8 ;  /* 0x000000080e0e7836 */ /* 0x002fc40000000000 */
[----:B--2---:R-:W-:-:S04]  /*0430*/  IMAD.WIDE.U32 R4, R8, R17, R4 ;  /* 0x0000001108047225 */ /* 0x004fc800078e0004 */
[----:B------:R-:W-:-:S04]  /*0440*/  IMAD R9, R9, R17, RZ ;  /* 0x0000001109097224 */ /* 0x000fc800078e02ff */
[----:B------:R-:W-:Y:S02]  /*0450*/  IMAD.IADD R5, R5, 0x1, R9 ;  /* 0x0000000105057824 */ /* 0x000fe400078e0209 */
[----:B------:R-:W-:Y:S05]  /*0460*/  @!P0 BRA P1, `(.L_x_183) ;  /* 0xfffffffc00cc8947 */ /* 0x000fea000083ffff */
.L_x_182:
[----:B------:R-:W-:Y:S05]  /*0470*/  BSYNC.RECONVERGENT B0 ;  /* 0x0000000000007941 */ /* 0x000fea0003800200 */
.L_x_181:
[----:B------:R-:W-:Y:S01]  /*0480*/  UIADD3 UR4, UPT, UPT, UR4, 0x1, URZ ;  /* 0x0000000104047890 */ /* 0x000fe2000fffe0ff */
[----:B------:R-:W-:Y:S05]  /*0490*/  BAR.SYNC.DEFER_BLOCKING 0x0 ;  /* 0x0000000000007b1d */ /* 0x000fea0000010000 */
[----:B------:R-:W-:-:S13]  /*04a0*/  ISETP.NE.AND P0, PT, R7, UR4, PT ;  /* 0x0000000407007c0c */ /* 0x000fda000bf05270 */
[----:B------:R-:W-:Y:S05]  /*04b0*/  @P0 BRA `(.L_x_184) ;  /* 0xfffffffc00380947 */ /* 0x000fea000383ffff */
.L_x_180:
[----:B------:R-:W-:-:S13]  /*04c0*/  ISETP.GE.U32.AND P0, PT, R0, R3, PT ;  /* 0x000000030000720c */ /* 0x000fda0003f06070 */
[----:B------:R-:W-:Y:S05]  /*04d0*/  @P0 EXIT ;  /* 0x000000000000094d */ /* 0x000fea0003800000 */
[----:B------:R-:W1:Y:S01]  /*04e0*/  LDC.64 R6, c[0x0][0x380] ;  /* 0x0000e000ff067b82 */ /* 0x000e620000000a00 */
[----:B------:R-:W-:Y:S01]  /*04f0*/  IMAD R3, R3, UR7, R0 ;  /* 0x0000000703037c24 */ /* 0x000fe2000f8e0200 */
[----:B------:R-:W2:Y:S03]  /*0500*/  LDCU UR4, c[0x0][0x39c] ;  /* 0x00007380ff0477ac */ /* 0x000ea60008000800 */
[----:B-1----:R-:W-:-:S05]  /*0510*/  IMAD.WIDE.U32 R2, R3, 0x8, R6 ;  /* 0x0000000803027825 */ /* 0x002fca00078e0006 */
[----:B------:R-:W3:Y:S01]  /*0520*/  LDG.E.64 R6, desc[UR8][R2.64] ;  /* 0x0000000802067981 */ /* 0x000ee2000c1e1b00 */
[----:B------:R-:W-:Y:S01]  /*0530*/  BSSY.RECONVERGENT B0, `(.L_x_185) ;  /* 0x0000020000007945 */ /* 0x000fe20003800200 */
[----:B---3--:R-:W-:-:S05]  /*0540*/  IADD3 R4, P0, PT, R6, -R4, RZ ;  /* 0x8000000406047210 */ /* 0x008fca0007f1e0ff */
[----:B------:R-:W-:-:S05]  /*0550*/  IMAD.X R5, R7, 0x1, ~R5, P0 ;  /* 0x0000000107057824 */ /* 0x000fca00000e0e05 */
[----:B--2---:R-:W-:-:S04]  /*0560*/  LOP3.LUT R0, R5, UR4, RZ, 0xfc, !PT ;  /* 0x0000000405007c12 */ /* 0x004fc8000f8efcff */
[----:B------:R-:W-:-:S13]  /*0570*/  ISETP.NE.U32.AND P0, PT, R0, RZ, PT ;  /* 0x000000ff0000720c */ /* 0x000fda0003f05070 */
[----:B------:R-:W-:Y:S05]  /*0580*/  @P0 BRA `(.L_x_186) ;  /* 0x0000000000580947 */ /* 0x000fea0003800000 */
[----:B------:R-:W1:Y:S02]  /*0590*/  LDCU UR4, c[0x0][0x398] ;  /* 0x00007300ff0477ac */ /* 0x000e640008000800 */
[----:B-1----:R-:W1:Y:S01]  /*05a0*/  I2F.U32.RP R0, UR4 ;  /* 0x0000000400007d06 */ /* 0x002e620008209000 */
[----:B------:R-:W-:-:S07]  /*05b0*/  ISETP.NE.U32.AND P2, PT, RZ, UR4, PT ;  /* 0x00000004ff007c0c */ /* 0x000fce000bf45070 */
[----:B-1----:R-:W1:Y:S02]  /*05c0*/  MUFU.RCP R0, R0 ;  /* 0x0000000000007308 */ /* 0x002e640000001000 */
[----:B-1----:R-:W-:-:S06]  /*05d0*/  IADD3 R6, PT, PT, R0, 0xffffffe, RZ ;  /* 0x0ffffffe00067810 */ /* 0x002fcc0007ffe0ff */
[----:B------:R1:W2:Y:S02]  /*05e0*/  F2I.FTZ.U32.TRUNC.NTZ R7, R6 ;  /* 0x0000000600077305 */ /* 0x0002a4000021f000 */
[----:B-1----:R-:W-:Y:S02]  /*05f0*/  IMAD.MOV.U32 R6, RZ, RZ, RZ ;  /* 0x000000ffff067224 */ /* 0x002fe400078e00ff */
[----:B--2---:R-:W-:-:S04]  /*0600*/  IMAD.MOV R5, RZ, RZ, -R7 ;  /* 0x000000ffff057224 */ /* 0x004fc800078e0a07 */
[----:B------:R-:W-:-:S04]  /*0610*/  IMAD R5, R5, UR4, RZ ;  /* 0x0000000405057c24 */ /* 0x000fc8000f8e02ff */
[----:B------:R-:W-:-:S06]  /*0620*/  IMAD.HI.U32 R7, R7, R5, R6 ;  /* 0x0000000507077227 */ /* 0x000fcc00078e0006 */
[----:B------:R-:W-:-:S04]  /*0630*/  IMAD.HI.U32 R7, R7, R4, RZ ;  /* 0x0000000407077227 */ /* 0x000fc800078e00ff */
[----:B------:R-:W-:-:S04]  /*0640*/  IMAD.MOV R5, RZ, RZ, -R7 ;  /* 0x000000ffff057224 */ /* 0x000fc800078e0a07 */
[----:B------:R-:W-:Y:S02]  /*0650*/  IMAD R4, R5, UR4, R4 ;  /* 0x0000000405047c24 */ /* 0x000fe4000f8e0204 */
[----:B------:R-:W-:-:S03]  /*0660*/  HFMA2 R5, -RZ, RZ, 0, 0 ;  /* 0x00000000ff057431 */ /* 0x000fc600000001ff */
[----:B------:R-:W-:-:S13]  /*0670*/  ISETP.GE.U32.AND P0, PT, R4, UR4, PT ;  /* 0x0000000404007c0c */ /* 0x000fda000bf06070 */
[----:B------:R-:W-:Y:S01]  /*0680*/  @P0 IADD3 R4, PT, PT, R4, -UR4, RZ ;  /* 0x8000000404040c10 */ /* 0x000fe2000fffe0ff */
[----:B------:R-:W-:-:S03]  /*0690*/  @P0 VIADD R7, R7, 0x1 ;  /* 0x0000000107070836 */ /* 0x000fc60000000000 */
[----:B------:R-:W-:-:S13]  /*06a0*/  ISETP.GE.U32.AND P1, PT, R4, UR4, PT ;  /* 0x0000000404007c0c */ /* 0x000fda000bf26070 */
[----:B------:R-:W-:Y:S01]  /*06b0*/  @P1 VIADD R7, R7, 0x1 ;  /* 0x0000000107071836 */ /* 0x000fe20000000000 */
[----:B------:R-:W-:-:S05]  /*06c0*/  @!P2 LOP3.LUT R7, RZ, UR4, RZ, 0x33, !PT ;  /* 0x00000004ff07ac12 */ /* 0x000fca000f8e33ff */
[----:B------:R-:W-:Y:S01]  /*06d0*/  IMAD.MOV.U32 R4, RZ, RZ, R7 ;  /* 0x000000ffff047224 */ /* 0x000fe200078e0007 */
[----:B------:R-:W-:Y:S06]  /*06e0*/  BRA `(.L_x_187) ;  /* 0x0000000000107947 */ /* 0x000fec0003800000 */
.L_x_186:
[----:B------:R-:W-:-:S07]  /*06f0*/  MOV R0, 0x710 ;  /* 0x0000071000007802 */ /* 0x000fce0000000f00 */
[----:B0-----:R-:W-:Y:S05]  /*0700*/  CALL.REL.NOINC `($__internal_9_$__cuda_sm20_div_s64) ;  /* 0x0000000000147944 */ /* 0x001fea0003c00000 */
[----:B------:R-:W-:Y:S02]  /*0710*/  IMAD.MOV.U32 R4, RZ, RZ, R6 ;  /* 0x000000ffff047224 */ /* 0x000fe400078e0006 */
[----:B------:R-:W-:-:S07]  /*0720*/  IMAD.MOV.U32 R5, RZ, RZ, R7 ;  /* 0x000000ffff057224 */ /* 0x000fce00078e0007 */
.L_x_187:
[----:B------:R-:W-:Y:S05]  /*0730*/  BSYNC.RECONVERGENT B0 ;  /* 0x0000000000007941 */ /* 0x000fea0003800200 */
.L_x_185:
[----:B------:R-:W-:Y:S01]  /*0740*/  STG.E.64 desc[UR8][R2.64], R4 ;  /* 0x0000000402007986 */ /* 0x000fe2000c101b08 */
[----:B------:R-:W-:Y:S05]  /*0750*/  EXIT ;  /* 0x000000000000794d */ /* 0x000fea0003800000 */
        .weak           $__internal_9_$__cuda_sm20_div_s64
        .type           $__internal_9_$__cuda_sm20_div_s64,@function
        .size           $__internal_9_$__cuda_sm20_div_s64,(.L_x_2069 - $__internal_9_$__cuda_sm20_div_s64)
$__internal_9_$__cuda_sm20_div_s64:
        /* <DEDUP_REMOVED lines=16> */
[----:B------:R-:W-:Y:S01]  /*0860*/  IADD3.X R13, PT, PT, RZ, ~R9, RZ, P0, !PT ;  /* 0x80000009ff0d7210 */ /* 0x000fe200007fe4ff */
[----:B------:R-:W-:-:S04]  /*0870*/  IMAD.MOV.U32 R9, RZ, RZ, R6 ;  /* 0x000000ffff097224 */ /* 0x000fc800078e0006 */
[----:B------:R-:W-:-:S04]  /*0880*/  IMAD.WIDE.U32 R8, P0, R6, R13, R8 ;  /* 0x0000000d06087225 */ /* 0x000fc80007800008 */
[C---:B------:R-:W-:Y:S02]  /*0890*/  IMAD R15, R7.reuse, R13, RZ ;  /* 0x0000000d070f7224 */ /* 0x040fe400078e02ff */
[----:B------:R-:W-:-:S04]  /*08a0*/  IMAD.HI.U32 R8, P1, R7, R11, R8 ;  /* 0x0000000b07087227 */ /* 0x000fc80007820008 */
[----:B------:R-:W-:Y:S01]  /*08b0*/  IMAD.HI.U32 R13, R7, R13, RZ ;  /* 0x0000000d070d7227 */ /* 0x000fe200078e00ff */
[----:B------:R-:W-:-:S03]  /*08c0*/  IADD3 R9, P2, PT, R15, R8, RZ ;  /* 0x000000080f097210 */ /* 0x000fc60007f5e0ff */
[----:B------:R-:W-:Y:S02]  /*08d0*/  IMAD.X R8, R13, 0x1, R7, P0 ;  /* 0x000000010d087824 */ /* 0x000fe400000e0607 */
[----:B------:R-:W-:-:S03]  /*08e0*/  IMAD.WIDE.U32 R6, R9, UR4, RZ ;  /* 0x0000000409067c25 */ /* 0x000fc6000f8e00ff */
[----:B------:R-:W-:Y:S01]  /*08f0*/  IADD3.X R11, PT, PT, RZ, RZ, R8, P2, P1 ;  /* 0x000000ffff0b7210 */ /* 0x000fe200017e2408 */
[----:B------:R-:W-:Y:S01]  /*0900*/  IMAD R8, R9, UR5, R7 ;  /* 0x0000000509087c24 */ /* 0x000fe2000f8e0207 */
[----:B------:R-:W-:Y:S02]  /*0910*/  IADD3 R13, P0, PT, RZ, -R6, RZ ;  /* 0x80000006ff0d7210 */ /* 0x000fe40007f1e0ff */
[----:B------:R-:W-:Y:S01]  /*0920*/  IADD3 R7, P4, PT, RZ, -R4, RZ ;  /* 0x80000004ff077210 */ /* 0x000fe20007f9e0ff */
[----:B------:R-:W-:Y:S02]  /*0930*/  IMAD R6, R11, UR4, R8 ;  /* 0x000000040b067c24 */ /* 0x000fe4000f8e0208 */
[----:B------:R-:W-:-:S04]  /*0940*/  IMAD.HI.U32 R8, R9, R13, RZ ;  /* 0x0000000d09087227 */ /* 0x000fc800078e00ff */
[----:B------:R-:W-:-:S04]  /*0950*/  IMAD.X R6, RZ, RZ, ~R6, P0 ;  /* 0x000000ffff067224 */ /* 0x000fc800000e0e06 */
[----:B------:R-:W-:-:S04]  /*0960*/  IMAD.WIDE.U32 R8, P0, R9, R6, R8 ;  /* 0x0000000609087225 */ /* 0x000fc80007800008 */
[C---:B------:R-:W-:Y:S02]  /*0970*/  IMAD R10, R11.reuse, R6, RZ ;  /* 0x000000060b0a7224 */ /* 0x040fe400078e02ff */
[----:B------:R-:W-:Y:S01]  /*0980*/  IMAD.HI.U32 R9, P1, R11, R13, R8 ;  /* 0x0000000d0b097227 */ /* 0x000fe20007820008 */
[----:B------:R-:W-:-:S03]  /*0990*/  SEL R8, R7, R4, !P3 ;  /* 0x0000000407087207 */ /* 0x000fc60005800000 */
[----:B------:R-:W-:Y:S01]  /*09a0*/  IMAD.HI.U32 R6, R11, R6, RZ ;  /* 0x000000060b067227 */ /* 0x000fe200078e00ff */
[----:B------:R-:W-:Y:S02]  /*09b0*/  IADD3 R9, P2, PT, R10, R9, RZ ;  /* 0x000000090a097210 */ /* 0x000fe40007f5e0ff */
[-C--:B------:R-:W-:Y:S01]  /*09c0*/  IADD3.X R10, PT, PT, RZ, ~R5.reuse, RZ, P4, !PT ;  /* 0x80000005ff0a7210 */ /* 0x080fe200027fe4ff */
[----:B------:R-:W-:Y:S02]  /*09d0*/  IMAD.X R11, R6, 0x1, R11, P0 ;  /* 0x00000001060b7824 */ /* 0x000fe400000e060b */
[----:B------:R-:W-:Y:S01]  /*09e0*/  IMAD.HI.U32 R6, R9, R8, RZ ;  /* 0x0000000809067227 */ /* 0x000fe200078e00ff */
[----:B------:R-:W-:Y:S02]  /*09f0*/  SEL R10, R10, R5, !P3 ;  /* 0x000000050a0a7207 */ /* 0x000fe40005800000 */
[----:B------:R-:W-:Y:S01]  /*0a00*/  IADD3.X R11, PT, PT, RZ, RZ, R11, P2, P1 ;  /* 0x000000ffff0b7210 */ /* 0x000fe200017e240b */
[----:B------:R-:W-:Y:S01]  /*0a10*/  IMAD.MOV.U32 R7, RZ, RZ, RZ ;  /* 0x000000ffff077224 */ /* 0x000fe200078e00ff */
[----:B------:R-:W-:Y:S01]  /*0a20*/  LOP3.LUT R5, R5, UR7, RZ, 0x3c, !PT ;  /* 0x0000000705057c12 */ /* 0x000fe2000f8e3cff */
        /* <DEDUP_REMOVED lines=12> */
[----:B------:R-:W-:-:S03]  /*0af0*/  ISETP.GE.U32.AND P0, PT, R11, UR4, PT ;  /* 0x000000040b007c0c */ /* 0x000fc6000bf06070 */
[----:B------:R-:W-:Y:S01]  /*0b00*/  IMAD.X R13, R10, 0x1, ~R7, P1 ;  /* 0x000000010a0d7824 */ /* 0x000fe200008e0e07 */
[----:B------:R-:W-:Y:S01]  /*0b10*/  IADD3 R8, P1, PT, R11, -UR4, RZ ;  /* 0x800000040b087c10 */ /* 0x000fe2000ff3e0ff */
[----:B------:R-:W-:-:S03]  /*0b20*/  IMAD.X R7, RZ, RZ, R4, P2 ;  /* 0x000000ffff077224 */ /* 0x000fc600010e0604 */
[C---:B------:R-:W-:Y:S02]  /*0b30*/  ISETP.GE.U32.AND.EX P0, PT, R13.reuse, UR5, PT, P0 ;  /* 0x000000050d007c0c */ /* 0x040fe4000bf06100 */
[----:B------:R-:W-:Y:S02]  /*0b40*/  IADD3.X R10, PT, PT, R13, ~UR5, RZ, P1, !PT ;  /* 0x800000050d0a7c10 */ /* 0x000fe40008ffe4ff */
[----:B------:R-:W-:Y:S02]  /*0b50*/  SEL R8, R8, R11, P0 ;  /* 0x0000000b08087207 */ /* 0x000fe40000000000 */
[----:B------:R-:W-:Y:S02]  /*0b60*/  SEL R9, R6, R9, P0 ;  /* 0x0000000906097207 */ /* 0x000fe40000000000 */
[----:B------:R-:W-:Y:S02]  /*0b70*/  SEL R10, R10, R13, P0 ;  /* 0x0000000d0a0a7207 */ /* 0x000fe40000000000 */
[----:B------:R-:W-:-:S02]  /*0b80*/  ISETP.GE.U32.AND P1, PT, R8, UR4, PT ;  /* 0x0000000408007c0c */ /* 0x000fc4000bf26070 */
[----:B------:R-:W-:Y:S02]  /*0b90*/  SEL R4, R7, R4, P0 ;  /* 0x0000000407047207 */ /* 0x000fe40000000000 */
[----:B------:R-:W-:Y:S02]  /*0ba0*/  IADD3 R6, P2, PT, R9, 0x1, RZ ;  /* 0x0000000109067810 */ /* 0x000fe40007f5e0ff */
[----:B------:R-:W-:Y:S02]  /*0bb0*/  ISETP.GE.U32.AND.EX P0, PT, R10, UR5, PT, P1 ;  /* 0x000000050a007c0c */ /* 0x000fe4000bf06110 */
[----:B------:R-:W-:Y:S01]  /*0bc0*/  ISETP.GE.AND P1, PT, R5, RZ, PT ;  /* 0x000000ff0500720c */ /* 0x000fe20003f26270 */
[----:B------:R-:W-:Y:S01]  /*0bd0*/  IMAD.X R7, RZ, RZ, R4, P2 ;  /* 0x000000ffff077224 */ /* 0x000fe200010e0604 */
[----:B------:R-:W-:Y:S01]  /*0be0*/  SEL R6, R6, R9, P0 ;  /* 0x0000000906067207 */ /* 0x000fe20000000000 */
[----:B------:R-:W-:-:S03]  /*0bf0*/  IMAD.MOV.U32 R5, RZ, RZ, 0x0 ;  /* 0x00000000ff057424 */ /* 0x000fc600078e00ff */
[----:B------:R-:W-:Y:S02]  /*0c00*/  SEL R7, R7, R4, P0 ;  /* 0x0000000407077207 */ /* 0x000fe40000000000 */
[-C--:B------:R-:W-:Y:S02]  /*0c10*/  IADD3 R9, P2, PT, RZ, -R6.reuse, RZ ;  /* 0x80000006ff097210 */ /* 0x080fe40007f5e0ff */
[----:B------:R-:W-:Y:S02]  /*0c20*/  ISETP.NE.U32.AND P0, PT, RZ, UR6, PT ;  /* 0x00000006ff007c0c */ /* 0x000fe4000bf05070 */
[-C--:B------:R-:W-:Y:S02]  /*0c30*/  IADD3.X R4, PT, PT, RZ, ~R7.reuse, RZ, P2, !PT ;  /* 0x80000007ff047210 */ /* 0x080fe400017fe4ff */
[----:B------:R-:W-:Y:S02]  /*0c40*/  ISETP.NE.AND.EX P0, PT, RZ, UR7, PT, P0 ;  /* 0x00000007ff007c0c */ /* 0x000fe4000bf05300 */
[----:B------:R-:W-:Y:S01]  /*0c50*/  SEL R7, R4, R7, !P1 ;  /* 0x0000000704077207 */ /* 0x000fe20004800000 */
[----:B------:R-:W-:Y:S01]  /*0c60*/  IMAD.MOV.U32 R4, RZ, RZ, R0 ;  /* 0x000000ffff047224 */ /* 0x000fe200078e0000 */
[----:B------:R-:W-:-:S02]  /*0c70*/  SEL R6, R9, R6, !P1 ;  /* 0x0000000609067207 */ /* 0x000fc40004800000 */
[----:B------:R-:W-:Y:S02]  /*0c80*/  SEL R7, R7, 0xffffffff, P0 ;  /* 0xffffffff07077807 */ /* 0x000fe40000000000 */
[----:B------:R-:W-:Y:S01]  /*0c90*/  SEL R6, R6, 0xffffffff, P0 ;  /* 0xffffffff06067807 */ /* 0x000fe20000000000 */
[----:B------:R-:W-:Y:S06]  /*0ca0*/  RET.REL.NODEC R4 `(hensel_gpu_update_defect_tiled) ;  /* 0xfffffff004d47950 */ /* 0x000fec0003c3ffff */
.L_x_188:
        /* <DEDUP_REMOVED lines=13> */
.L_x_2069:


//--------------------- .text.hensel_gpu_compute_digit_tiled --------------------------
	.section	.text.hensel_gpu_compute_digit_tiled,"ax",@progbits
	.align	128
        .global         hensel_gpu_compute_digit_tiled
        .type           hensel_gpu_compute_digit_tiled,@function
        .size           hensel_gpu_compute_digit_tiled,(.L_x_2071 - hensel_gpu_compute_digit_tiled)
        .other          hensel_gpu_compute_digit_tiled,@"STO_CUDA_ENTRY STV_DEFAULT"
hensel_gpu_compute_digit_tiled:
.text.hensel_gpu_compute_digit_tiled:
[----:B------:R-:W-:Y:S08]  /*0000*/  LDC R1, c[0x0][0x37c] ;  /* 0x0000df00ff017b82 */ /* 0x000ff00000000800 */
[----:B------:R-:W0:Y:S01]  /*0010*/  S2UR UR8, SR_CTAID.Y ;  /* 0x00000000000879c3 */ /* 0x000e220000002600 */
[----:B------:R-:W1:Y:S07]  /*0020*/  S2R R3, SR_CTAID.X ;  /* 0x0000000000037919 */ /* 0x000e6e0000002500 */
[----:B------:R-:W0:Y:S02]  /*0030*/  LDC R0, c[0x0][0x3a0] ;  /* 0x0000e800ff007b82 */ /* 0x000e240000000800 */
[----:B0-----:R-:W-:-:S02]  /*0040*/  ISETP.LE.U32.AND P0, PT, R0, UR8, PT ;  /* 0x0000000800007c0c */ /* 0x001fc4000bf03070 */
[----:B------:R-:W0:Y:S11]  /*0050*/  S2R R0, SR_TID.X ;  /* 0x0000000000007919 */ /* 0x000e360000002100 */
[----:B-1----:R-:W-:Y:S05]  /*0060*/  @P0 EXIT ;  /* 0x000000000000094d */ /* 0x002fea0003800000 */
[----:B------:R-:W1:Y:S01]  /*0070*/  LDCU UR5, c[0x0][0x39c] ;  /* 0x00007380ff0577ac */ /* 0x000e620008000800 */
[----:B0-----:R-:W-:Y:S01]  /*0080*/  IMAD R10, R3, 0x10, R0 ;  /* 0x00000010030a7824 */ /* 0x001fe200078e0200 */
[----:B------:R-:W-:Y:S01]  /*0090*/  CS2R R2, SRZ ;  /* 0x0000000000027805 */ /* 0x000fe2000001ff00 */
[----:B------:R-:W0:Y:S01]  /*00a0*/  LDCU.64 UR10, c[0x0][0x358] ;  /* 0x00006b00ff0a77ac */ /* 0x000e220008000a00 */
[----:B-1----:R-:W-:-:S04]  /*00b0*/  UIADD3 UR4, UPT, UPT, UR5, 0xf, URZ ;  /* 0x0000000f05047890 */ /* 0x002fc8000fffe0ff */
[----:B------:R-:W-:-:S09]  /*00c0*/  UISETP.GE.U32.AND UP0, UPT, UR4, 0x10, UPT ;  /* 0x000000100400788c */ /* 0x000fd2000bf06070 */
[----:B0-----:R-:W-:Y:S05]  /*00d0*/  BRA.U !UP0, `(.L_x_189) ;  /* 0x0000000508d07547 */ /* 0x001fea000b800000 */
[----:B------:R-:W0:Y:S01]  /*00e0*/  S2R R11, SR_TID.Y ;  /* 0x00000000000b7919 */ /* 0x000e220000002200 */
[----:B------:R-:W1:Y:S01]  /*00f0*/  S2UR UR7, SR_CgaCtaId ;  /* 0x00000000000779c3 */ /* 0x000e620000008800 */
[----:B------:R-:W-:Y:S01]  /*0100*/  UMOV UR5, 0x400 ;  /* 0x0000040000057882 */ /* 0x000fe20000000000 */
[----:B------:R-:W-:Y:S01]  /*0110*/  CS2R R2, SRZ ;  /* 0x0000000000027805 */ /* 0x000fe2000001ff00 */
[----:B------:R-:W-:Y:S02]  /*0120*/  UIADD3 UR6, UPT, UPT, UR5, 0x400, URZ ;  /* 0x0000040005067890 */ /* 0x000fe4000fffe0ff */
[----:B-1----:R-:W-:Y:S02]  /*0130*/  ULEA UR5, UR7, UR5, 0x18 ;  /* 0x0000000507057291 */ /* 0x002fe4000f8ec0ff */
[----:B------:R-:W-:Y:S02]  /*0140*/  ULEA UR6, UR7, UR6, 0x18 ;  /* 0x0000000607067291 */ /* 0x000fe4000f8ec0ff */
[----:B------:R-:W-:-:S02]  /*0150*/  USHF.R.U32.HI UR7, URZ, 0x4, UR4 ;  /* 0x00000004ff077899 */ /* 0x000fc40008011604 */
[----:B------:R-:W-:Y:S01]  /*0160*/  LEA R12, R0, UR5, 0x6 ;  /* 0x00000005000c7c11 */ /* 0x000fe2000f8e30ff */
[----:B------:R-:W-:Y:S01]  /*0170*/  UMOV UR4, URZ ;  /* 0x000000ff00047c82 */ /* 0x000fe20008000000 */
[----:B0-----:R-:W-:-:S08]  /*0180*/  LEA R13, R11, UR6, 0x2 ;  /* 0x000000060b0d7c11 */ /* 0x001fd0000f8e10ff */
.L_x_201:
[----:B0-----:R-:W0:Y:S01]  /*0190*/  LDC R8, c[0x0][0x39c] ;  /* 0x0000e700ff087b82 */ /* 0x001e220000000800 */
[----:B------:R-:W-:Y:S01]  /*01a0*/  USHF.L.U32 UR5, UR4, 0x4, URZ ;  /* 0x0000000404057899 */ /* 0x000fe200080006ff */
[----:B------:R-:W-:-:S05]  /*01b0*/  HFMA2 R6, -RZ, RZ, 0, 0 ;  /* 0x00000000ff067431 */ /* 0x000fca00000001ff */
[----:B------:R-:W-:-:S05]  /*01c0*/  VIADD R9, R11, UR5 ;  /* 0x000000050b097c36 */ /* 0x000fca0008000000 */
[----:B------:R-:W-:-:S04]  /*01d0*/  VIMNMX.U32 R4, PT, PT, R10, R9, !PT ;  /* 0x000000090a047248 */ /* 0x000fc80007fe0000 */
[----:B0-----:R-:W-:-:S13]  /*01e0*/  ISETP.GE.U32.AND P0, PT, R4, R8, PT ;  /* 0x000000080400720c */ /* 0x001fda0003f06070 */
[----:B------:R-:W0:Y:S01]  /*01f0*/  @!P0 LDC.64 R4, c[0x0][0x380] ;  /* 0x0000e000ff048b82 */ /* 0x000e220000000a00 */
[----:B------:R-:W-:-:S04]  /*0200*/  @!P0 IMAD R7, R10, R8, R9 ;  /* 0x000000080a078224 */ /* 0x000fc800078e0209 */
[----:B0-----:R-:W-:-:S05]  /*0210*/  @!P0 IMAD.WIDE.U32 R4, R7, 0x4, R4 ;  /* 0x0000000407048825 */ /* 0x001fca00078e0004 */
[----:B------:R-:W2:Y:S01]  /*0220*/  @!P0 LDG.E.CONSTANT R6, desc[UR10][R4.64] ;  /* 0x0000000a04068981 */ /* 0x000ea2000c1e9900 */
[----:B------:R-:W-:Y:S01]  /*0230*/  IMAD R7, R11, 0x4, R12 ;  /* 0x000000040b077824 */ /* 0x000fe200078e020c */
[----:B------:R-:W-:Y:S01]  /*0240*/  ISETP.GE.U32.AND P0, PT, R9, R8, PT ;  /* 0x000000080900720c */ /* 0x000fe20003f06070 */
[----:B------:R-:W-:Y:S01]  /*0250*/  UIADD3 UR4, UPT, UPT, UR4, 0x1, URZ ;  /* 0x0000000104047890 */ /* 0x000fe2000fffe0ff */
[----:B------:R-:W-:Y:S01]  /*0260*/  IMAD.U32 R15, RZ, RZ, UR5 ;  /* 0x00000005ff0f7e24 */ /* 0x000fe2000f8e00ff */
[----:B------:R-:W-:Y:S01]  /*0270*/  BSSY.RECONVERGENT B0, `(.L_x_190) ;  /* 0x0000043000007945 */ /* 0x000fe20003800200 */
[----:B------:R-:W-:Y:S01]  /*0280*/  ISETP.NE.OR P0, PT, R0, RZ, P0 ;  /* 0x000000ff0000720c */ /* 0x000fe20000705670 */
[----:B------:R-:W-:Y:S01]  /*0290*/  UISETP.NE.AND UP0, UPT, UR4, UR7, UPT ;  /* 0x000000070400728c */ /* 0x000fe2000bf05270 */
[----:B--2---:R0:W-:Y:S11]  /*02a0*/  STS [R7], R6 ;  /* 0x0000000607007388 */ /* 0x0041f60000000800 */
[----:B------:R-:W-:Y:S05]  /*02b0*/  @P0 BRA `(.L_x_191) ;  /* 0x0000000000f80947 */ /* 0x000fea0003800000 */
[----:B------:R-:W1:Y:S01]  /*02c0*/  LDC.64 R20, c[0x0][0x388] ;  /* 0x0000e200ff147b82 */ /* 0x000e620000000a00 */
[----:B------:R-:W-:-:S04]  /*02d0*/  IMAD R5, R8, UR8, R9 ;  /* 0x0000000808057c24 */ /* 0x000fc8000f8e0209 */
[----:B-1----:R-:W-:-:S06]  /*02e0*/  IMAD.WIDE.U32 R20, R5, 0x8, R20 ;  /* 0x0000000805147825 */ /* 0x002fcc00078e0014 */
[----:B------:R-:W2:Y:S01]  /*02f0*/  LDG.E.64.CONSTANT R20, desc[UR10][R20.64] ;  /* 0x0000000a14147981 */ /* 0x000ea2000c1e9b00 */
[----:B------:R-:W1:Y:S01]  /*0300*/  LDC R14, c[0x0][0x398] ;  /* 0x0000e600ff0e7b82 */ /* 0x000e620000000800 */
[----:B------:R-:W-:Y:S01]  /*0310*/  BSSY.RECONVERGENT B1, `(.L_x_192) ;  /* 0x000001c000017945 */ /* 0x000fe20003800200 */
[----:B------:R-:W-:Y:S02]  /*0320*/  MOV R16, RZ ;  /* 0x000000ff00107202 */ /* 0x000fe40000000f00 */
[----:B--2---:R-:W-:-:S13]  /*0330*/  ISETP.NE.U32.AND P0, PT, R21, RZ, PT ;  /* 0x000000ff1500720c */ /* 0x004fda0003f05070 */
[----:B-1----:R-:W-:Y:S05]  /*0340*/  @P0 BRA `(.L_x_193) ;  /* 0x0000000000540947 */ /* 0x002fea0003800000 */
[----:B------:R-:W0:Y:S02]  /*0350*/  LDCU UR5, c[0x0][0x398] ;  /* 0x00007300ff0577ac */ /* 0x000e240008000800 */
[----:B0-----:R-:W0:Y:S01]  /*0360*/  I2F.U32.RP R6, UR5 ;  /* 0x0000000500067d06 */ /* 0x001e220008209000 */
[----:B------:R-:W-:-:S07]  /*0370*/  ISETP.NE.U32.AND P1, PT, RZ, UR5, PT ;  /* 0x00000005ff007c0c */ /* 0x000fce000bf25070 */
[----:B0-----:R-:W0:Y:S02]  /*0380*/  MUFU.RCP R6, R6 ;  /* 0x0000000600067308 */ /* 0x001e240000001000 */
[----:B0-----:R-:W-:-:S06]  /*0390*/  VIADD R4, R6, 0xffffffe ;  /* 0x0ffffffe06047836 */ /* 0x001fcc0000000000 */
[----:B------:R0:W1:Y:S02]  /*03a0*/  F2I.FTZ.U32.TRUNC.NTZ R5, R4 ;  /* 0x0000000400057305 */ /* 0x000064000021f000 */
[----:B0-----:R-:W-:Y:S01]  /*03b0*/  MOV R4, RZ ;  /* 0x000000ff00047202 */ /* 0x001fe20000000f00 */
[----:B-1----:R-:W-:-:S04]  /*03c0*/  IMAD.MOV R7, RZ, RZ, -R5 ;  /* 0x000000ffff077224 */ /* 0x002fc800078e0a05 */
[----:B------:R-:W-:-:S04]  /*03d0*/  IMAD R7, R7, UR5, RZ ;  /* 0x0000000507077c24 */ /* 0x000fc8000f8e02ff */
[----:B------:R-:W-:-:S06]  /*03e0*/  IMAD.HI.U32 R5, R5, R7, R4 ;  /* 0x0000000705057227 */ /* 0x000fcc00078e0004 */
[----:B------:R-:W-:-:S04]  /*03f0*/  IMAD.HI.U32 R5, R5, R20, RZ ;  /* 0x0000001405057227 */ /* 0x000fc800078e00ff */
[----:B------:R-:W-:-:S04]  /*0400*/  IMAD.MOV R5, RZ, RZ, -R5 ;  /* 0x000000ffff057224 */ /* 0x000fc800078e0a05 */
[----:B------:R-:W-:Y:S02]  /*0410*/  IMAD R20, R5, UR5, R20 ;  /* 0x0000000505147c24 */ /* 0x000fe4000f8e0214 */
[----:B------:R-:W-:-:S03]  /*0420*/  IMAD.MOV.U32 R5, RZ, RZ, RZ ;  /* 0x000000ffff057224 */ /* 0x000fc600078e00ff */
[----:B------:R-:W-:-:S13]  /*0430*/  ISETP.GE.U32.AND P0, PT, R20, UR5, PT ;  /* 0x0000000514007c0c */ /* 0x000fda000bf06070 */
[----:B------:R-:W-:-:S05]  /*0440*/  @P0 VIADD R20, R20, -UR5 ;  /* 0x8000000514140c36 */ /* 0x000fca0008000000 */
[----:B------:R-:W-:-:S13]  /*0450*/  ISETP.GE.U32.AND P0, PT, R20, UR5, PT ;  /* 0x0000000514007c0c */ /* 0x000fda000bf06070 */
[----:B------:R-:W-:Y:S02]  /*0460*/  @P0 IADD3 R20, PT, PT, R20, -UR5, RZ ;  /* 0x8000000514140c10 */ /* 0x000fe4000fffe0ff */
[----:B------:R-:W-:-:S05]  /*0470*/  @!P1 LOP3.LUT R20, RZ, UR5, RZ, 0x33, !PT ;  /* 0x00000005ff149c12 */ /* 0x000fca000f8e33ff */
[----:B------:R-:W-:Y:S01]  /*0480*/  IMAD.MOV.U32 R4, RZ, RZ, R20 ;  /* 0x000000ffff047224 */ /* 0x000fe200078e0014 */
[----:B------:R-:W-:Y:S06]  /*0490*/  BRA `(.L_x_194) ;  /* 0x00000000000c7947 */ /* 0x000fec0003800000 */
.L_x_193:
[----:B------:R-:W-:Y:S02]  /*04a0*/  MOV R17, R21 ;  /* 0x0000001500117202 */ /* 0x000fe40000000f00 */
[----:B------:R-:W-:-:S07]  /*04b0*/  MOV R18, 0x4d0 ;  /* 0x000004d000127802 */ /* 0x000fce0000000f00 */
[----:B0-----:R-:W-:Y:S05]  /*04c0*/  CALL.REL.NOINC `($__internal_10_$__cuda_sm20_rem_s64) ;  /* 0x00000004005c7944 */ /* 0x001fea0003c00000 */
.L_x_194:
[----:B------:R-:W-:Y:S05]  /*04d0*/  BSYNC.RECONVERGENT B1 ;  /* 0x0000000000017941 */ /* 0x000fea0003800200 */
.L_x_192:
[----:B------:R-:W0:Y:S01]  /*04e0*/  LDC R7, c[0x0][0x398] ;  /* 0x0000e600ff077b82 */ /* 0x000e220000000800 */
[----:B------:R-:W-:Y:S01]  /*04f0*/  BSSY.RECONVERGENT B1, `(.L_x_195) ;  /* 0x0000019000017945 */ /* 0x000fe20003800200 */
[----:B0-----:R-:W-:-:S05]  /*0500*/  IADD3 R20, P0, PT, R4, R7, RZ ;  /* 0x0000000704147210 */ /* 0x001fca0007f1e0ff */
[----:B------:R-:W-:-:S05]  /*0510*/  IMAD.X R17, RZ, RZ, R5, P0 ;  /* 0x000000ffff117224 */ /* 0x000fca00000e0605 */
        /* <DEDUP_REMOVED lines=20> */
.L_x_196:
[----:B------:R-:W-:-:S07]  /*0660*/  MOV R18, 0x680 ;  /* 0x0000068000127802 */ /* 0x000fce0000000f00 */
[----:B------:R-:W-:Y:S05]  /*0670*/  CALL.REL.NOINC `($__internal_10_$__cuda_sm20_rem_s64) ;  /* 0x0000000000f07944 */ /* 0x000fea0003c00000 */
.L_x_197:
[----:B------:R-:W-:Y:S05]  /*0680*/  BSYNC.RECONVERGENT B1 ;  /* 0x0000000000017941 */ /* 0x000fea0003800200 */
.L_x_195:
[----:B------:R1:W-:Y:S02]  /*0690*/  STS [R13], R4 ;  /* 0x000000040d007388 */ /* 0x0003e40000000800 */
.L_x_191:
[----:B------:R-:W-:Y:S05]  /*06a0*/  BSYNC.RECONVERGENT B0 ;  /* 0x0000000000007941 */ /* 0x000fea0003800200 */
.L_x_190:
[----:B------:R-:W2:Y:S01]  /*06b0*/  LDCU UR5, c[0x0][0x39c] ;  /* 0x00007380ff0577ac */ /* 0x000ea20008000800 */
[----:B-1----:R-:W-:Y:S01]  /*06c0*/  VIMNMX.U32 R4, PT, PT, R10, R15, !PT ;  /* 0x0000000f0a047248 */ /* 0x002fe20007fe0000 */
[----:B------:R-:W-:Y:S01]  /*06d0*/  BSSY.RECONVERGENT B0, `(.L_x_198) ;  /* 0x0000012000007945 */ /* 0x000fe20003800200 */
[----:B------:R-:W-:Y:S02]  /*06e0*/  BAR.SYNC.DEFER_BLOCKING 0x0 ;  /* 0x0000000000007b1d */ /* 0x000fe40000010000 */
[----:B--2---:R-:W-:-:S13]  /*06f0*/  ISETP.GE.U32.AND P0, PT, R4, UR5, PT ;  /* 0x0000000504007c0c */ /* 0x004fda000bf06070 */
[----:B------:R-:W-:Y:S05]  /*0700*/  @P0 BRA `(.L_x_199) ;  /* 0x0000000000380947 */ /* 0x000fea0003800000 */
[----:B------:R-:W-:Y:S01]  /*0710*/  IMAD.MOV.U32 R4, RZ, RZ, 0x1 ;  /* 0x00000001ff047424 */ /* 0x000fe200078e00ff */
[----:B------:R-:W-:Y:S01]  /*0720*/  MOV R5, R12 ;  /* 0x0000000c00057202 */ /* 0x000fe20000000f00 */
[----:B0-----:R-:W-:-:S07]  /*0730*/  IMAD.U32 R6, RZ, RZ, UR6 ;  /* 0x00000006ff067e24 */ /* 0x001fce000f8e00ff */
.L_x_200:
[----:B------:R0:W-:Y:S01]  /*0740*/  LDS R9, [R5] ;  /* 0x0000000005097984 */ /* 0x0001e20000000800 */
[C---:B------:R-:W-:Y:S01]  /*0750*/  VIADD R7, R4.reuse, 0xffffffff ;  /* 0xffffffff04077836 */ /* 0x040fe20000000000 */
[----:B------:R-:W-:Y:S01]  /*0760*/  IADD3 R15, PT, PT, R15, 0x1, RZ ;  /* 0x000000010f0f7810 */ /* 0x000fe20007ffe0ff */
[----:B------:R-:W-:Y:S01]  /*0770*/  VIADD R4, R4, 0x1 ;  /* 0x0000000104047836 */ /* 0x000fe20000000000 */
[----:B------:R1:W2:Y:S02]  /*0780*/  LDS R8, [R6] ;  /* 0x0000000006087984 */ /* 0x0002a40000000800 */
[----:B------:R-:W-:Y:S02]  /*0790*/  ISETP.GE.U32.AND P0, PT, R7, 0xf, PT ;  /* 0x0000000f0700780c */ /* 0x000fe40003f06070 */
[----:B------:R-:W-:Y:S01]  /*07a0*/  ISETP.LT.U32.AND P1, PT, R15, UR5, PT ;  /* 0x000000050f007c0c */ /* 0x000fe2000bf21070 */
[----:B0-----:R-:W-:Y:S01]  /*07b0*/  VIADD R5, R5, 0x4 ;  /* 0x0000000405057836 */ /* 0x001fe20000000000 */
[----:B-1----:R-:W-:Y:S01]  /*07c0*/  IADD3 R6, PT, PT, R6, 0x4, RZ ;  /* 0x0000000406067810 */ /* 0x002fe20007ffe0ff */
[----:B--2---:R-:W-:-:S10]  /*07d0*/  IMAD.WIDE.U32 R2, R9, R8, R2 ;  /* 0x0000000809027225 */ /* 0x004fd400078e0002 */
[----:B------:R-:W-:Y:S05]  /*07e0*/  @!P0 BRA P1, `(.L_x_200) ;  /* 0xfffffffc00d48947 */ /* 0x000fea000083ffff */
.L_x_199:
[----:B------:R-:W-:Y:S05]  /*07f0*/  BSYNC.RECONVERGENT B0 ;  /* 0x0000000000007941 */ /* 0x000fea0003800200 */
.L_x_198:
[----:B------:R-:W-:Y:S06]  /*0800*/  BAR.SYNC.DEFER_BLOCKING 0x0 ;  /* 0x0000000000007b1d */ /* 0x000fec0000010000 */
[----:B------:R-:W-:Y:S05]  /*0810*/  BRA.U UP0, `(.L_x_201) ;  /* 0xfffffff9005c7547 */ /* 0x000fea000b83ffff */
.L_x_189:
[----:B------:R-:W-:-:S13]  /*0820*/  ISETP.GE.U32.AND P0, PT, R10, UR5, PT ;  /* 0x000000050a007c0c */ /* 0x000fda000bf06070 */
[----:B------:R-:W-:Y:S05]  /*0830*/  @P0 EXIT ;  /* 0x000000000000094d */ /* 0x000fea0003800000 */
[----:B------:R-:W-:Y:S01]  /*0840*/  ISETP.NE.U32.AND P0, PT, R3, RZ, PT ;  /* 0x000000ff0300720c */ /* 0x000fe20003f05070 */
[----:B------:R-:W-:-:S12]  /*0850*/  BSSY.RECONVERGENT B0, `(.L_x_202) ;  /* 0x0000018000007945 */ /* 0x000fd80003800200 */
[----:B------:R-:W-:Y:S05]  /*0860*/  @P0 BRA `(.L_x_203) ;  /* 0x0000000000500947 */ /* 0x000fea0003800000 */
[----:B------:R-:W0:Y:S02]  /*0870*/  LDCU UR4, c[0x0][0x398] ;  /* 0x00007300ff0477ac */ /* 0x000e240008000800 */
[----:B0-----:R-:W0:Y:S01]  /*0880*/  I2F.U32.RP R6, UR4 ;  /* 0x0000000400067d06 */ /* 0x001e220008209000 */
[----:B------:R-:W-:-:S07]  /*0890*/  ISETP.NE.U32.AND P1, PT, RZ, UR4, PT ;  /* 0x00000004ff007c0c */ /* 0x000fce000bf25070 */
[----:B0-----:R-:W0:Y:S02]  /*08a0*/  MUFU.RCP R6, R6 ;  /* 0x0000000600067308 */ /* 0x001e240000001000 */
[----:B0-----:R-:W-:-:S06]  /*08b0*/  VIADD R4, R6, 0xffffffe ;  /* 0x0ffffffe06047836 */ /* 0x001fcc0000000000 */
[----:B------:R0:W1:Y:S02]  /*08c0*/  F2I.FTZ.U32.TRUNC.NTZ R5, R4 ;  /* 0x0000000400057305 */ /* 0x000064000021f000 */
[----:B0-----:R-:W-:Y:S02]  /*08d0*/  HFMA2 R4, -RZ, RZ, 0, 0 ;  /* 0x00000000ff047431 */ /* 0x001fe400000001ff */
[----:B-1----:R-:W-:-:S04]  /*08e0*/  IMAD.MOV R3, RZ, RZ, -R5 ;  /* 0x000000ffff037224 */ /* 0x002fc800078e0a05 */
[----:B------:R-:W-:-:S04]  /*08f0*/  IMAD R3, R3, UR4, RZ ;  /* 0x0000000403037c24 */ /* 0x000fc8000f8e02ff */
[----:B------:R-:W-:-:S06]  /*0900*/  IMAD.HI.U32 R3, R5, R3, R4 ;  /* 0x0000000305037227 */ /* 0x000fcc00078e0004 */
[----:B------:R-:W-:-:S04]  /*0910*/  IMAD.HI.U32 R0, R3, R2, RZ ;  /* 0x0000000203007227 */ /* 0x000fc800078e00ff */
[----:B------:R-:W-:-:S04]  /*0920*/  IMAD.MOV R3, RZ, RZ, -R0 ;  /* 0x000000ffff037224 */ /* 0x000fc800078e0a00 */
[----:B------:R-:W-:-:S05]  /*0930*/  IMAD R2, R3, UR4, R2 ;  /* 0x0000000403027c24 */ /* 0x000fca000f8e0202 */
[----:B------:R-:W-:-:S13]  /*0940*/  ISETP.GE.U32.AND P0, PT, R2, UR4, PT ;  /* 0x0000000402007c0c */ /* 0x000fda000bf06070 */
[----:B------:R-:W-:-:S05]  /*0950*/  @P0 VIADD R2, R2, -UR4 ;  /* 0x8000000402020c36 */ /* 0x000fca0008000000 */
[----:B------:R-:W-:-:S13]  /*0960*/  ISETP.GE.U32.AND P0, PT, R2, UR4, PT ;  /* 0x0000000402007c0c */ /* 0x000fda000bf06070 */
[----:B------:R-:W-:Y:S02]  /*0970*/  @P0 IADD3 R2, PT, PT, R2, -UR4, RZ ;  /* 0x8000000402020c10 */ /* 0x000fe4000fffe0ff */
[----:B------:R-:W-:-:S05]  /*0980*/  @!P1 LOP3.LUT R2, RZ, UR4, RZ, 0x33, !PT ;  /* 0x00000004ff029c12 */ /* 0x000fca000f8e33ff */
[----:B------:R-:W-:Y:S01]  /*0990*/  IMAD.MOV.U32 R5, RZ, RZ, R2 ;  /* 0x000000ffff057224 */ /* 0x000fe200078e0002 */
[----:B------:R-:W-:Y:S06]  /*09a0*/  BRA `(.L_x_204) ;  /* 0x0000000000087947 */ /* 0x000fec0003800000 */
.L_x_203:
[----:B------:R-:W-:-:S07]  /*09b0*/  MOV R0, 0x9d0 ;  /* 0x000009d000007802 */ /* 0x000fce0000000f00 */
[----:B0-----:R-:W-:Y:S05]  /*09c0*/  CALL.REL.NOINC `($__internal_11_$__cuda_sm20_rem_u64) ;  /* 0x0000000400507944 */ /* 0x001fea0003c00000 */
.L_x_204:
[----:B------:R-:W-:Y:S05]  /*09d0*/  BSYNC.RECONVERGENT B0 ;  /* 0x0000000000007941 */ /* 0x000fea0003800200 */
.L_x_202:
[----:B------:R-:W0:Y:S08]  /*09e0*/  LDC R7, c[0x0][0x39c] ;  /* 0x0000e700ff077b82 */ /* 0x000e300000000800 */
[----:B------:R-:W1:Y:S01]  /*09f0*/  LDC.64 R2, c[0x0][0x390] ;  /* 0x0000e400ff027b82 */ /* 0x000e620000000a00 */
[----:B0-----:R-:W-:-:S04]  /*0a00*/  IMAD R7, R7, UR8, R10 ;  /* 0x0000000807077c24 */ /* 0x001fc8000f8e020a */
[----:B-1----:R-:W-:-:S05]  /*0a10*/  IMAD.WIDE.U32 R2, R7, 0x4, R2 ;  /* 0x0000000407027825 */ /* 0x002fca00078e0002 */
[----:B------:R-:W-:Y:S01]  /*0a20*/  STG.E desc[UR10][R2.64], R5 ;  /* 0x0000000502007986 */ /* 0x000fe2000c10190a */
[----:B------:R-:W-:Y:S05]  /*0a30*/  EXIT ;  /* 0x000000000000794d */ /* 0x000fea0003800000 */
        .weak           $__internal_10_$__cuda_sm20_rem_s64
        .type           $__internal_10_$__cuda_sm20_rem_s64,@function
        .size           $__internal_10_$__cuda_sm20_rem_s64,($__internal_11_$__cuda_sm20_rem_u64 - $__internal_10_$__cuda_sm20_rem_s64)
$__internal_10_$__cuda_sm20_rem_s64:
[----:B------:R-:W-:Y:S02]  /*0a40*/  IADD3 R5, P1, PT, RZ, -R14, RZ ;  /* 0x8000000eff057210 */ /* 0x000fe40007f3e0ff */
[----:B------:R-:W-:-:S03]  /*0a50*/  ISETP.GE.AND P0, PT, R16, RZ, PT ;  /* 0x000000ff1000720c */ /* 0x000fc60003f06270 */
[----:B------:R-:W-:Y:S01]  /*0a60*/  IMAD.X R7, RZ, RZ, ~R16, P1 ;  /* 0x000000ffff077224 */ /* 0x000fe200008e0e10 */
[----:B------:R-:W-:-:S04]  /*0a70*/  SEL R4, R5, R14, !P0 ;  /* 0x0000000e05047207 */ /* 0x000fc80004000000 */
[----:B------:R-:W-:-:S04]  /*0a80*/  SEL R5, R7, R16, !P0 ;  /* 0x0000001007057207 */ /* 0x000fc80004000000 */
[----:B------:R-:W0:Y:S08]  /*0a90*/  I2F.U64.RP R19, R4 ;  /* 0x0000000400137312 */ /* 0x000e300000309000 */
[----:B0-----:R-:W0:Y:S02]  /*0aa0*/  MUFU.RCP R19, R19 ;  /* 0x0000001300137308 */ /* 0x001e240000001000 */
[----:B0-----:R-:W-:-:S06]  /*0ab0*/  IADD3 R6, PT, PT, R19, 0x1ffffffe, RZ ;  /* 0x1ffffffe13067810 */ /* 0x001fcc0007ffe0ff */
[----:B------:R-:W0:Y:S02]  /*0ac0*/  F2I.U64.TRUNC R6, R6 ;  /* 0x0000000600067311 */ /* 0x000e24000020d800 */
[----:B0-----:R-:W-:-:S04]  /*0ad0*/  IMAD.WIDE.U32 R8, R6, R4, RZ ;  /* 0x0000000406087225 */ /* 0x001fc800078e00ff */
[----:B------:R-:W-:Y:S01]  /*0ae0*/  IMAD R9, R6, R5, R9 ;  /* 0x0000000506097224 */ /* 0x000fe200078e0209 */
[----:B------:R-:W-:-:S03]  /*0af0*/  IADD3 R21, P0, PT, RZ, -R8, RZ ;  /* 0x80000008ff157210 */ /* 0x000fc60007f1e0ff */
[----:B------:R-:W-:Y:S02]  /*0b00*/  IMAD R9, R7, R4, R9 ;  /* 0x0000000407097224 */ /* 0x000fe400078e0209 */
[----:B------:R-:W-:-:S04]  /*0b10*/  IMAD.HI.U32 R8, R6, R21, RZ ;  /* 0x0000001506087227 */ /* 0x000fc800078e00ff */
[----:B------:R-:W-:Y:S02]  /*0b20*/  IMAD.X R23, RZ, RZ, ~R9, P0 ;  /* 0x000000ffff177224 */ /* 0x000fe400000e0e09 */
[----:B------:R-:W-:Y:S02]  /*0b30*/  IMAD.MOV.U32 R9, RZ, RZ, R6 ;  /* 0x000000ffff097224 */ /* 0x000fe400078e0006 */
[-C--:B------:R-:W-:Y:S02]  /*0b40*/  IMAD R25, R7, R23.reuse, RZ ;  /* 0x0000001707197224 */ /* 0x080fe400078e02ff */
[----:B------:R-:W-:-:S04]  /*0b50*/  IMAD.WIDE.U32 R8, P0, R6, R23, R8 ;  /* 0x0000001706087225 */ /* 0x000fc80007800008 */
[----:B------:R-:W-:-:S04]  /*0b60*/  IMAD.HI.U32 R19, R7, R23, RZ ;  /* 0x0000001707137227 */ /* 0x000fc800078e00ff */
[----:B------:R-:W-:Y:S01]  /*0b70*/  IMAD.HI.U32 R8, P1, R7, R21, R8 ;  /* 0x0000001507087227 */ /* 0x000fe20007820008 */
[----:B------:R-:W-:-:S04]  /*0b80*/  IADD3.X R19, PT, PT, R19, R7, RZ, P0, !PT ;  /* 0x0000000713137210 */ /* 0x000fc800007fe4ff */
[----:B------:R-:W-:-:S04]  /*0b90*/  IADD3 R9, P2, PT, R25, R8, RZ ;  /* 0x0000000819097210 */ /* 0x000fc80007f5e0ff */
[----:B------:R-:W-:Y:S01]  /*0ba0*/  IADD3.X R19, PT, PT, RZ, RZ, R19, P2, P1 ;  /* 0x000000ffff137210 */ /* 0x000fe200017e2413 */
[----:B------:R-:W-:Y:S01]  /*0bb0*/  IMAD.WIDE.U32 R6, R9, R4, RZ ;  /* 0x0000000409067225 */ /* 0x000fe200078e00ff */
[----:B------:R-:W-:-:S03]  /*0bc0*/  ISETP.GE.AND P1, PT, R17, RZ, PT ;  /* 0x000000ff1100720c */ /* 0x000fc60003f26270 */
[----:B------:R-:W-:Y:S01]  /*0bd0*/  IMAD R7, R9, R5, R7 ;  /* 0x0000000509077224 */ /* 0x000fe200078e0207 */
[----:B------:R-:W-:-:S03]  /*0be0*/  IADD3 R21, P0, PT, RZ, -R6, RZ ;  /* 0x80000006ff157210 */ /* 0x000fc60007f1e0ff */
[----:B------:R-:W-:Y:S02]  /*0bf0*/  IMAD R7, R19, R4, R7 ;  /* 0x0000000413077224 */ /* 0x000fe400078e0207 */
[----:B------:R-:W-:-:S04]  /*0c00*/  IMAD.HI.U32 R8, R9, R21, RZ ;  /* 0x0000001509087227 */ /* 0x000fc800078e00ff */
[----:B------:R-:W-:Y:S01]  /*0c10*/  IMAD.X R6, RZ, RZ, ~R7, P0 ;  /* 0x000000ffff067224 */ /* 0x000fe200000e0e07 */
[----:B------:R-:W-:-:S03]  /*0c20*/  IADD3 R7, P4, PT, RZ, -R20, RZ ;  /* 0x80000014ff077210 */ /* 0x000fc60007f9e0ff */
[----:B------:R-:W-:-:S04]  /*0c30*/  IMAD.WIDE.U32 R8, P0, R9, R6, R8 ;  /* 0x0000000609087225 */ /* 0x000fc80007800008 */
[----:B------:R-:W-:Y:S01]  /*0c40*/  IMAD.HI.U32 R8, P2, R19, R21, R8 ;  /* 0x0000001513087227 */ /* 0x000fe20007840008 */
[----:B------:R-:W-:-:S03]  /*0c50*/  SEL R9, R7, R20, !P1 ;  /* 0x0000001407097207 */ /* 0x000fc60004800000 */
[CC--:B------:R-:W-:Y:S02]  /*0c60*/  IMAD R21, R19.reuse, R6.reuse, RZ ;  /* 0x0000000613157224 */ /* 0x0c0fe400078e02ff */
[----:B------:R-:W-:-:S03]  /*0c70*/  IMAD.HI.U32 R6, R19, R6, RZ ;  /* 0x0000000613067227 */ /* 0x000fc600078e00ff */
[----:B------:R-:W-:Y:S01]  /*0c80*/  IADD3 R8, P3, PT, R21, R8, RZ ;  /* 0x0000000815087210 */ /* 0x000fe20007f7e0ff */
[----:B------:R-:W-:Y:S01]  /*0c90*/  IMAD.X R20, RZ, RZ, ~R17, P4 ;  /* 0x000000ffff147224 */ /* 0x000fe200020e0e11 */
[----:B------:R-:W-:Y:S01]  /*0ca0*/  IADD3.X R19, PT, PT, R6, R19, RZ, P0, !PT ;  /* 0x0000001306137210 */ /* 0x000fe200007fe4ff */
[----:B------:R-:W-:Y:S02]  /*0cb0*/  IMAD.MOV.U32 R7, RZ, RZ, RZ ;  /* 0x000000ffff077224 */ /* 0x000fe400078e00ff */
[----:B------:R-:W-:Y:S01]  /*0cc0*/  IMAD.HI.U32 R6, R8, R9, RZ ;  /* 0x0000000908067227 */ /* 0x000fe200078e00ff */
[----:B------:R-:W-:Y:S02]  /*0cd0*/  SEL R17, R20, R17, !P1 ;  /* 0x0000001114117207 */ /* 0x000fe40004800000 */
[----:B------:R-:W-:-:S03]  /*0ce0*/  IADD3.X R20, PT, PT, RZ, RZ, R19, P3, P2 ;  /* 0x000000ffff147210 */ /* 0x000fc60001fe4413 */
[----:B------:R-:W-:-:S04]  /*0cf0*/  IMAD.WIDE.U32 R6, R8, R17, R6 ;  /* 0x0000001108067225 */ /* 0x000fc800078e0006 */
[C---:B------:R-:W-:Y:S02]  /*0d00*/  IMAD R19, R20.reuse, R17, RZ ;  /* 0x0000001114137224 */ /* 0x040fe400078e02ff */
[----:B------:R-:W-:-:S04]  /*0d10*/  IMAD.HI.U32 R6, P0, R20, R9, R6 ;  /* 0x0000000914067227 */ /* 0x000fc80007800006 */
[----:B------:R-:W-:Y:S01]  /*0d20*/  IMAD.HI.U32 R8, R20, R17, RZ ;  /* 0x0000001114087227 */ /* 0x000fe200078e00ff */
[----:B------:R-:W-:-:S03]  /*0d30*/  IADD3 R19, P2, PT, R19, R6, RZ ;  /* 0x0000000613137210 */ /* 0x000fc60007f5e0ff */
[----:B------:R-:W-:Y:S02]  /*0d40*/  IMAD.X R8, RZ, RZ, R8, P0 ;  /* 0x000000ffff087224 */ /* 0x000fe400000e0608 */
[----:B------:R-:W-:-:S03]  /*0d50*/  IMAD.WIDE.U32 R6, R19, R4, RZ ;  /* 0x0000000413067225 */ /* 0x000fc600078e00ff */
[----:B------:R-:W-:Y:S01]  /*0d60*/  IADD3.X R21, PT, PT, RZ, R8, RZ, P2, !PT ;  /* 0x00000008ff157210 */ /* 0x000fe200017fe4ff */
[----:B------:R-:W-:Y:S01]  /*0d70*/  IMAD R19, R19, R5, R7 ;  /* 0x0000000513137224 */ /* 0x000fe200078e0207 */
[----:B------:R-:W-:-:S03]  /*0d80*/  IADD3 R23, P2, PT, -R6, R9, RZ ;  /* 0x0000000906177210 */ /* 0x000fc60007f5e1ff */
[-C--:B------:R-:W-:Y:S01]  /*0d90*/  IMAD R6, R21, R4.reuse, R19 ;  /* 0x0000000415067224 */ /* 0x080fe200078e0213 */
[-C--:B------:R-:W-:Y:S01]  /*0da0*/  ISETP.GE.U32.AND P0, PT, R23, R4.reuse, PT ;  /* 0x000000041700720c */ /* 0x080fe20003f06070 */
[----:B------:R-:W-:Y:S02]  /*0db0*/  IMAD.MOV.U32 R19, RZ, RZ, 0x0 ;  /* 0x00000000ff137424 */ /* 0x000fe400078e00ff */
[----:B------:R-:W-:Y:S01]  /*0dc0*/  IMAD.X R17, R17, 0x1, ~R6, P2 ;  /* 0x0000000111117824 */ /* 0x000fe200010e0e06 */
[----:B------:R-:W-:-:S04]  /*0dd0*/  IADD3 R7, P2, PT, R23, -R4, RZ ;  /* 0x8000000417077210 */ /* 0x000fc80007f5e0ff */
[C---:B------:R-:W-:Y:S01]  /*0de0*/  ISETP.GE.U32.AND.EX P0, PT, R17.reuse, R5, PT, P0 ;  /* 0x000000051100720c */ /* 0x040fe20003f06100 */
[----:B------:R-:W-:-:S03]  /*0df0*/  IMAD.X R9, R17, 0x1, ~R5, P2 ;  /* 0x0000000111097824 */ /* 0x000fc600010e0e05 */
[----:B------:R-:W-:Y:S02]  /*0e00*/  SEL R7, R7, R23, P0 ;  /* 0x0000001707077207 */ /* 0x000fe40000000000 */
[----:B------:R-:W-:Y:S02]  /*0e10*/  SEL R9, R9, R17, P0 ;  /* 0x0000001109097207 */ /* 0x000fe40000000000 */
[CC--:B------:R-:W-:Y:S02]  /*0e20*/  ISETP.GE.U32.AND P0, PT, R7.reuse, R4.reuse, PT ;  /* 0x000000040700720c */ /* 0x0c0fe40003f06070 */
[----:B------:R-:W-:Y:S02]  /*0e30*/  IADD3 R4, P2, PT, R7, -R4, RZ ;  /* 0x8000000407047210 */ /* 0x000fe40007f5e0ff */
[CC--:B------:R-:W-:Y:S02]  /*0e40*/  ISETP.GE.U32.AND.EX P0, PT, R9.reuse, R5.reuse, PT, P0 ;  /* 0x000000050900720c */ /* 0x0c0fe40003f06100 */
[----:B------:R-:W-:-:S02]  /*0e50*/  IADD3.X R5, PT, PT, R9, ~R5, RZ, P2, !PT ;  /* 0x8000000509057210 */ /* 0x000fc400017fe4ff */
[----:B------:R-:W-:Y:S02]  /*0e60*/  SEL R4, R4, R7, P0 ;  /* 0x0000000704047207 */ /* 0x000fe40000000000 */
[----:B------:R-:W-:Y:S02]  /*0e70*/  SEL R5, R5, R9, P0 ;  /* 0x0000000905057207 */ /* 0x000fe40000000000 */
[-C--:B------:R-:W-:Y:S02]  /*0e80*/  IADD3 R7, P2, PT, RZ, -R4.reuse, RZ ;  /* 0x80000004ff077210 */ /* 0x080fe40007f5e0ff */
[----:B------:R-:W-:Y:S02]  /*0e90*/  ISETP.NE.U32.AND P0, PT, R14, RZ, PT ;  /* 0x000000ff0e00720c */ /* 0x000fe40003f05070 */
[----:B------:R-:W-:Y:S01]  /*0ea0*/  SEL R4, R7, R4, !P1 ;  /* 0x0000000407047207 */ /* 0x000fe20004800000 */
[----:B------:R-:W-:Y:S01]  /*0eb0*/  IMAD.X R6, RZ, RZ, ~R5, P2 ;  /* 0x000000ffff067224 */ /* 0x000fe200010e0e05 */
[----:B------:R-:W-:-:S04]  /*0ec0*/  ISETP.NE.AND.EX P0, PT, R16, RZ, PT, P0 ;  /* 0x000000ff1000720c */ /* 0x000fc80003f05300 */
[----:B------:R-:W-:Y:S02]  /*0ed0*/  SEL R5, R6, R5, !P1 ;  /* 0x0000000506057207 */ /* 0x000fe40004800000 */
[----:B------:R-:W-:Y:S02]  /*0ee0*/  SEL R4, R4, 0xffffffff, P0 ;  /* 0xffffffff04047807 */ /* 0x000fe40000000000 */
[----:B------:R-:W-:Y:S01]  /*0ef0*/  SEL R5, R5, 0xffffffff, P0 ;  /* 0xffffffff05057807 */ /* 0x000fe20000000000 */
[----:B------:R-:W-:Y:S06]  /*0f00*/  RET.REL.NODEC R18 `(hensel_gpu_compute_digit_tiled) ;  /* 0xfffffff0123c7950 */ /* 0x000fec0003c3ffff */
        .weak           $__internal_11_$__cuda_sm20_rem_u64
        .type           $__internal_11_$__cuda_sm20_rem_u64,@function
        .size           $__internal_11_$__cuda_sm20_rem_u64,(.L_x_2071 - $__internal_11_$__cuda_sm20_rem_u64)
$__internal_11_$__cuda_sm20_rem_u64:
        /* <DEDUP_REMOVED lines=10> */
[----:B------:R-:W-:Y:S02]  /*0fb0*/  IMAD.X R11, RZ, RZ, ~R7, P0 ;  /* 0x000000ffff0b7224 */ /* 0x000fe400000e0e07 */
        /* <DEDUP_REMOVED lines=32> */
[----:B------:R-:W-:Y:S01]  /*11c0*/  IADD3 R2, P1, PT, R5, -UR4, RZ ;  /* 0x8000000405027c10 */ /* 0x000fe2000ff3e0ff */
        /* <DEDUP_REMOVED lines=8> */
[----:B------:R-:W-:Y:S02]  /*1250*/  ISETP.GE.U32.AND.EX P0, PT, R3, RZ, PT, P0 ;  /* 0x000000ff0300720c */ /* 0x000fe40003f06100 */
[----:B------:R-:W-:Y:S02]  /*1260*/  ISETP.NE.U32.AND P1, PT, RZ, UR4, PT ;  /* 0x00000004ff007c0c */ /* 0x000fe4000bf25070 */
[----:B------:R-:W-:Y:S01]  /*1270*/  SEL R5, R5, R2, P0 ;  /* 0x0000000205057207 */ /* 0x000fe20000000000 */
[----:B------:R-:W-:Y:S01]  /*1280*/  IMAD.MOV.U32 R2, RZ, RZ, R0 ;  /* 0x000000ffff027224 */ /* 0x000fe200078e0000 */
[----:B------:R-:W-:Y:S02]  /*1290*/  MOV R3, 0x0 ;  /* 0x0000000000037802 */ /* 0x000fe40000000f00 */
[----:B------:R-:W-:-:S04]  /*12a0*/  ISETP.NE.AND.EX P1, PT, RZ, RZ, PT, P1 ;  /* 0x000000ffff00720c */ /* 0x000fc80003f25310 */
[----:B------:R-:W-:Y:S01]  /*12b0*/  SEL R5, R5, 0xffffffff, P1 ;  /* 0xffffffff05057807 */ /* 0x000fe20000800000 */
[----:B------:R-:W-:Y:S08]  /*12c0*/  RET.REL.NODEC R2 `(hensel_gpu_compute_digit_tiled) ;  /* 0xffffffec024c7950 */ /* 0x000ff00003c3ffff */
.L_x_205:
        /* <DEDUP_REMOVED lines=11> */
.L_x_2071:


//--------------------- .text.hensel_gpu_update_defect --------------------------
	.section	.text.hensel_gpu_update_defect,"ax",@progbits
	.align	128
        .global         hensel_gpu_update_defect
        .type           hensel_gpu_update_defect,@function
        .size           hensel_gpu_update_defect,(.L_x_2072 - hensel_gpu_update_defect)
        .other          hensel_gpu_update_defect,@"STO_CUDA_ENTRY STV_DEFAULT"
hensel_gpu_update_defect:
.text.hensel_gpu_update_defect:
[----:B------:R-:W-:Y:S01]  /*0000*/  LDC R1, c[0x0][0x37c] ;  /* 0x0000df00ff017b82 */ /* 0x000fe20000000800 */
[----:B------:R-:W0:Y:S07]  /*0010*/  S2R R3, SR_CTAID.X ;  /* 0x0000000000037919 */ /* 0x000e2e0000002500 */
[----:B------:R-:W0:Y:S01]  /*0020*/  LDC.64 R6, c[0x0][0x3a0] ;  /* 0x0000e800ff067b82 */ /* 0x000e220000000a00 */
[----:B------:R-:W1:Y:S01]  /*0030*/  S2R R5, SR_TID.X ;  /* 0x0000000000057919 */ /* 0x000e620000002100 */
[----:B0-----:R-:W-:-:S04]  /*0040*/  ISETP.GE.U32.AND P0, PT, R3, R7, PT ;  /* 0x000000070300720c */ /* 0x001fc80003f06070 */
[----:B-1----:R-:W-:-:S13]  /*0050*/  ISETP.GE.U32.OR P0, PT, R5, R6, P0 ;  /* 0x000000060500720c */ /* 0x002fda0000706470 */
[----:B------:R-:W-:Y:S05]  /*0060*/  @P0 EXIT ;  /* 0x000000000000094d */ /* 0x000fea0003800000 */
[C---:B------:R-:W-:Y:S01]  /*0070*/  IADD3 R2, PT, PT, R6.reuse, -0x1, RZ ;  /* 0xffffffff06027810 */ /* 0x040fe20007ffe0ff */
[----:B------:R-:W0:Y:S01]  /*0080*/  LDCU.64 UR6, c[0x0][0x358] ;  /* 0x00006b00ff0677ac */ /* 0x000e220008000a00 */
[----:B------:R-:W-:Y:S01]  /*0090*/  LOP3.LUT R0, R6, 0x7, RZ, 0xc0, !PT ;  /* 0x0000000706007812 */ /* 0x000fe200078ec0ff */
[----:B------:R-:W-:Y:S01]  /*00a0*/  HFMA2 R7, -RZ, RZ, 0, 0 ;  /* 0x00000000ff077431 */ /* 0x000fe200000001ff */
[----:B------:R-:W-:Y:S02]  /*00b0*/  ISETP.GE.U32.AND P0, PT, R2, 0x7, PT ;  /* 0x000000070200780c */ /* 0x000fe40003f06070 */
[----:B------:R-:W-:Y:S02]  /*00c0*/  CS2R R18, SRZ ;  /* 0x0000000000127805 */ /* 0x000fe4000001ff00 */
[----:B------:R-:W-:-:S09]  /*00d0*/  ISETP.NE.AND P1, PT, R0, RZ, PT ;  /* 0x000000ff0000720c */ /* 0x000fd20003f25270 */
[----:B------:R-:W-:Y:S05]  /*00e0*/  @!P0 BRA `(.L_x_206) ;  /* 0x0000000400488947 */ /* 0x000fea0003800000 */
[----:B------:R-:W1:Y:S01]  /*00f0*/  LDC.64 R8, c[0x0][0x388] ;  /* 0x0000e200ff087b82 */ /* 0x000e620000000a00 */
[----:B------:R-:W-:Y:S01]  /*0100*/  LOP3.LUT R7, R6, 0xfffffff8, RZ, 0xc0, !PT ;  /* 0xfffffff806077812 */ /* 0x000fe200078ec0ff */
[-C--:B------:R-:W-:Y:S01]  /*0110*/  IMAD R2, R3, R6.reuse, 0x3 ;  /* 0x0000000303027424 */ /* 0x080fe200078e0206 */
[----:B------:R-:W-:Y:S01]  /*0120*/  CS2R R18, SRZ ;  /* 0x0000000000127805 */ /* 0x000fe2000001ff00 */
[----:B------:R-:W-:Y:S01]  /*0130*/  IMAD R23, R5, R6, 0x3 ;  /* 0x0000000305177424 */ /* 0x000fe200078e0206 */
[----:B------:R-:W-:-:S03]  /*0140*/  IADD3 R4, PT, PT, -R7, RZ, RZ ;  /* 0x000000ff07047210 */ /* 0x000fc60007ffe1ff */
[----:B------:R-:W2:Y:S04]  /*0150*/  LDC.64 R10, c[0x0][0x390] ;  /* 0x0000e400ff0a7b82 */ /* 0x000ea80000000a00 */
.L_x_207:
[----:B------:R-:W-:Y:S01]  /*0160*/  IADD3 R21, PT, PT, R23, -0x3, RZ ;  /* 0xfffffffd17157810 */ /* 0x000fe20007ffe0ff */
[----:B------:R-:W-:-:S04]  /*0170*/  VIADD R13, R2, 0xfffffffd ;  /* 0xfffffffd020d7836 */ /* 0x000fc80000000000 */
[----:B-1----:R-:W-:-:S04]  /*0180*/  IMAD.WIDE.U32 R20, R21, 0x8, R8 ;  /* 0x0000000815147825 */ /* 0x002fc800078e0008 */
[----:B--2---:R-:W-:Y:S01]  /*0190*/  IMAD.WIDE.U32 R12, R13, 0x4, R10 ;  /* 0x000000040d0c7825 */ /* 0x004fe200078e000a */
[----:B------:R-:W-:Y:S01]  /*01a0*/  IADD3 R29, PT, PT, R2, -0x2, RZ ;  /* 0xfffffffe021d7810 */ /* 0x000fe20007ffe0ff */
[----:B0-----:R-:W2:Y:S01]  /*01b0*/  LDG.E.64.CONSTANT R20, desc[UR6][R20.64] ;  /* 0x0000000614147981 */ /* 0x001ea2000c1e9b00 */
[----:B------:R-:W-:-:S03]  /*01c0*/  IADD3 R15, PT, PT, R23, -0x2, RZ ;  /* 0xfffffffe170f7810 */ /* 0x000fc60007ffe0ff */
[----:B------:R0:W2:Y:S01]  /*01d0*/  LDG.E.CONSTANT R22, desc[UR6][R12.64] ;  /* 0x000000060c167981 */ /* 0x0000a2000c1e9900 */
[----:B------:R-:W-:-:S04]  /*01e0*/  IMAD.WIDE.U32 R28, R29, 0x4, R10 ;  /* 0x000000041d1c7825 */ /* 0x000fc800078e000a */
[--C-:B------:R-:W-:Y:S01]  /*01f0*/  IMAD.WIDE.U32 R14, R15, 0x8, R8.reuse ;  /* 0x000000080f0e7825 */ /* 0x100fe200078e0008 */
[----:B------:R-:W-:Y:S01]  /*0200*/  IADD3 R17, PT, PT, R23, -0x1, RZ ;  /* 0xffffffff17117810 */ /* 0x000fe20007ffe0ff */
[----:B------:R-:W3:Y:S02]  /*0210*/  LDG.E.CONSTANT R29, desc[UR6][R28.64] ;  /* 0x000000061c1d7981 */ /* 0x000ee4000c1e9900 */
[----:B------:R-:W-:Y:S02]  /*0220*/  VIADD R27, R2, 0xffffffff ;  /* 0xffffffff021b7836 */ /* 0x000fe40000000000 */
[----:B------:R-:W3:Y:S01]  /*0230*/  LDG.E.64.CONSTANT R14, desc[UR6][R14.64] ;  /* 0x000000060e0e7981 */ /* 0x000ee2000c1e9b00 */
[----:B------:R-:W-:-:S04]  /*0240*/  IMAD.WIDE.U32 R16, R17, 0x8, R8 ;  /* 0x0000000811107825 */ /* 0x000fc800078e0008 */
[--C-:B------:R-:W-:Y:S02]  /*0250*/  IMAD.WIDE.U32 R26, R27, 0x4, R10.reuse ;  /* 0x000000041b1a7825 */ /* 0x100fe400078e000a */
[----:B------:R-:W4:Y:S04]  /*0260*/  LDG.E.64.CONSTANT R16, desc[UR6][R16.64] ;  /* 0x0000000610107981 */ /* 0x000f28000c1e9b00 */
[----:B------:R-:W4:Y:S01]  /*0270*/  LDG.E.CONSTANT R27, desc[UR6][R26.64] ;  /* 0x000000061a1b7981 */ /* 0x000f22000c1e9900 */
        /* <DEDUP_REMOVED lines=57> */
.L_x_206:
[----:B------:R-:W-:Y:S05]  /*0610*/  @!P1 BRA `(.L_x_208) ;  /* 0x0000000400449947 */ /* 0x000fea0003800000 */
[----:B------:R-:W-:Y:S02]  /*0620*/  ISETP.GE.U32.AND P0, PT, R0, 0x4, PT ;  /* 0x000000040000780c */ /* 0x000fe40003f06070 */
[----:B------:R-:W-:-:S04]  /*0630*/  LOP3.LUT R2, R6, 0x3, RZ, 0xc0, !PT ;  /* 0x0000000306027812 */ /* 0x000fc800078ec0ff */
[----:B------:R-:W-:-:S07]  /*0640*/  ISETP.NE.AND P1, PT, R2, RZ, PT ;  /* 0x000000ff0200720c */ /* 0x000fce0003f25270 */
[----:B------:R-:W-:Y:S06]  /*0650*/  @!P0 BRA `(.L_x_209) ;  /* 0x00000000009c8947 */ /* 0x000fec0003800000 */
[----:B------:R-:W1:Y:S01]  /*0660*/  LDC.64 R14, c[0x0][0x390] ;  /* 0x0000e400ff0e7b82 */ /* 0x000e620000000a00 */
[-CC-:B------:R-:W-:Y:S02]  /*0670*/  IMAD R27, R3, R6.reuse, R7.reuse ;  /* 0x00000006031b7224 */ /* 0x180fe400078e0207 */
[----:B------:R-:W-:-:S03]  /*0680*/  IMAD R29, R5, R6, R7 ;  /* 0x00000006051d7224 */ /* 0x000fc600078e0207 */
[----:B------:R-:W-:Y:S02]  /*0690*/  IADD3 R25, PT, PT, R27, 0x1, RZ ;  /* 0x000000011b197810 */ /* 0x000fe40007ffe0ff */
[----:B------:R-:W2:Y:S01]  /*06a0*/  LDC.64 R8, c[0x0][0x388] ;  /* 0x0000e200ff087b82 */ /* 0x000ea20000000a00 */
[C---:B------:R-:W-:Y:S01]  /*06b0*/  IADD3 R13, PT, PT, R29.reuse, 0x1, RZ ;  /* 0x000000011d0d7810 */ /* 0x040fe20007ffe0ff */
[----:B------:R-:W-:Y:S01]  /*06c0*/  VIADD R17, R29, 0x2 ;  /* 0x000000021d117836 */ /* 0x000fe20000000000 */
[C---:B------:R-:W-:Y:S01]  /*06d0*/  IADD3 R21, PT, PT, R27.reuse, 0x2, RZ ;  /* 0x000000021b157810 */ /* 0x040fe20007ffe0ff */
[----:B-1----:R-:W-:-:S06]  /*06e0*/  IMAD.WIDE.U32 R22, R27, 0x4, R14 ;  /* 0x000000041b167825 */ /* 0x002fcc00078e000e */
[----:B0-----:R-:W3:Y:S01]  /*06f0*/  LDG.E.CONSTANT R23, desc[UR6][R22.64] ;  /* 0x0000000616177981 */ /* 0x001ee2000c1e9900 */
[----:B--2---:R-:W-:-:S06]  /*0700*/  IMAD.WIDE.U32 R10, R29, 0x8, R8 ;  /* 0x000000081d0a7825 */ /* 0x004fcc00078e0008 */
[----:B------:R-:W3:Y:S01]  /*0710*/  LDG.E.64.CONSTANT R10, desc[UR6][R10.64] ;  /* 0x000000060a0a7981 */ /* 0x000ee2000c1e9b00 */
[----:B------:R-:W-:-:S04]  /*0720*/  IMAD.WIDE.U32 R24, R25, 0x4, R14 ;  /* 0x0000000419187825 */ /* 0x000fc800078e000e */
[----:B------:R-:W-:Y:S02]  /*0730*/  IMAD.WIDE.U32 R12, R13, 0x8, R8 ;  /* 0x000000080d0c7825 */ /* 0x000fe400078e0008 */
[----:B------:R-:W2:Y:S02]  /*0740*/  LDG.E.CONSTANT R25, desc[UR6][R24.64] ;  /* 0x0000000618197981 */ /* 0x000ea4000c1e9900 */
[----:B------:R-:W-:Y:S02]  /*0750*/  IMAD.WIDE.U32 R20, R21, 0x4, R14 ;  /* 0x0000000415147825 */ /* 0x000fe400078e000e */
[----:B------:R-:W2:Y:S02]  /*0760*/  LDG.E.64.CONSTANT R12, desc[UR6][R12.64] ;  /* 0x000000060c0c7981 */ /* 0x000ea4000c1e9b00 */
        /* <DEDUP_REMOVED lines=10> */
[----:B---3--:R-:W-:-:S04]  /*0810*/  IMAD.WIDE.U32 R18, R10, R23, R18 ;  /* 0x000000170a127225 */ /* 0x008fc800078e0012 */
[----:B------:R-:W-:-:S05]  /*0820*/  IMAD R11, R11, R23, RZ ;  /* 0x000000170b0b7224 */ /* 0x000fca00078e02ff */
[----:B------:R-:W-:Y:S01]  /*0830*/  IADD3 R19, PT, PT, R19, R11, RZ ;  /* 0x0000000b13137210 */ /* 0x000fe20007ffe0ff */
[-C--:B--2---:R-:W-:Y:S02]  /*0840*/  IMAD R11, R13, R25.reuse, RZ ;  /* 0x000000190d0b7224 */ /* 0x084fe400078e02ff */
[----:B------:R-:W-:-:S04]  /*0850*/  IMAD.WIDE.U32 R12, R12, R25, R18 ;  /* 0x000000190c0c7225 */ /* 0x000fc800078e0012 */
[----:B------:R-:W-:Y:S02]  /*0860*/  IMAD.IADD R13, R13, 0x1, R11 ;  /* 0x000000010d0d7824 */ /* 0x000fe400078e020b */
[-C--:B----4-:R-:W-:Y:S02]  /*0870*/  IMAD R11, R17, R21.reuse, RZ ;  /* 0x00000015110b7224 */ /* 0x090fe400078e02ff */
[----:B------:R-:W-:-:S05]  /*0880*/  IMAD.WIDE.U32 R16, R16, R21, R12 ;  /* 0x0000001510107225 */ /* 0x000fca00078e000c */
[----:B------:R-:W-:Y:S01]  /*0890*/  IADD3 R17, PT, PT, R17, R11, RZ ;  /* 0x0000000b11117210 */ /* 0x000fe20007ffe0ff */
[-C--:B-----5:R-:W-:Y:S02]  /*08a0*/  IMAD R9, R9, R15.reuse, RZ ;  /* 0x0000000f09097224 */ /* 0x0a0fe400078e02ff */
[----:B------:R-:W-:-:S05]  /*08b0*/  IMAD.WIDE.U32 R18, R8, R15, R16 ;  /* 0x0000000f08127225 */ /* 0x000fca00078e0010 */
[----:B------:R-:W-:-:S07]  /*08c0*/  IADD3 R19, PT, PT, R19, R9, RZ ;  /* 0x0000000913137210 */ /* 0x000fce0007ffe0ff */
.L_x_209:
[----:B------:R-:W-:Y:S05]  /*08d0*/  @!P1 BRA `(.L_x_208) ;  /* 0x0000000000949947 */ /* 0x000fea0003800000 */
[----:B------:R-:W-:Y:S02]  /*08e0*/  ISETP.NE.AND P0, PT, R2, 0x1, PT ;  /* 0x000000010200780c */ /* 0x000fe40003f05270 */
[----:B------:R-:W-:-:S04]  /*08f0*/  LOP3.LUT R0, R6, 0x1, RZ, 0xc0, !PT ;  /* 0x0000000106007812 */ /* 0x000fc800078ec0ff */
[----:B------:R-:W-:-:S07]  /*0900*/  ISETP.NE.U32.AND P1, PT, R0, 0x1, PT ;  /* 0x000000010000780c */ /* 0x000fce0003f25070 */
[----:B------:R-:W-:Y:S06]  /*0910*/  @!P0 BRA `(.L_x_210) ;  /* 0x0000000000548947 */ /* 0x000fec0003800000 */
[----:B------:R-:W1:Y:S01]  /*0920*/  LDC.64 R12, c[0x0][0x390] ;  /* 0x0000e400ff0c7b82 */ /* 0x000e620000000a00 */
[-CC-:B------:R-:W-:Y:S02]  /*0930*/  IMAD R21, R3, R6.reuse, R7.reuse ;  /* 0x0000000603157224 */ /* 0x180fe400078e0207 */
[----:B------:R-:W-:-:S05]  /*0940*/  IMAD R17, R5, R6, R7 ;  /* 0x0000000605117224 */ /* 0x000fca00078e0207 */
[----:B------:R-:W2:Y:S01]  /*0950*/  LDC.64 R8, c[0x0][0x388] ;  /* 0x0000e200ff087b82 */ /* 0x000ea20000000a00 */
[----:B-1----:R-:W-:-:S04]  /*0960*/  IMAD.WIDE.U32 R14, R21, 0x4, R12 ;  /* 0x00000004150e7825 */ /* 0x002fc800078e000c */
[----:B------:R-:W-:Y:S02]  /*0970*/  VIADD R21, R21, 0x1 ;  /* 0x0000000115157836 */ /* 0x000fe40000000000 */
[----:B0-----:R-:W3:Y:S01]  /*0980*/  LDG.E.CONSTANT R15, desc[UR6][R14.64] ;  /* 0x000000060e0f7981 */ /* 0x001ee2000c1e9900 */
[C---:B--2---:R-:W-:Y:S01]  /*0990*/  IMAD.WIDE.U32 R10, R17.reuse, 0x8, R8 ;  /* 0x00000008110a7825 */ /* 0x044fe200078e0008 */
[----:B------:R-:W-:-:S05]  /*09a0*/  IADD3 R17, PT, PT, R17, 0x1, RZ ;  /* 0x0000000111117810 */ /* 0x000fca0007ffe0ff */
[----:B------:R-:W3:Y:S01]  /*09b0*/  LDG.E.64.CONSTANT R10, desc[UR6][R10.64] ;  /* 0x000000060a0a7981 */ /* 0x000ee2000c1e9b00 */
[----:B------:R-:W-:-:S04]  /*09c0*/  IMAD.WIDE.U32 R12, R21, 0x4, R12 ;  /* 0x00000004150c7825 */ /* 0x000fc800078e000c */
[----:B------:R-:W-:Y:S02]  /*09d0*/  IMAD.WIDE.U32 R8, R17, 0x8, R8 ;  /* 0x0000000811087825 */ /* 0x000fe400078e0008 */
[----:B------:R-:W2:Y:S04]  /*09e0*/  LDG.E.CONSTANT R13, desc[UR6][R12.64] ;  /* 0x000000060c0d7981 */ /* 0x000ea8000c1e9900 */
[----:B------:R-:W2:Y:S01]  /*09f0*/  LDG.E.64.CONSTANT R8, desc[UR6][R8.64] ;  /* 0x0000000608087981 */ /* 0x000ea2000c1e9b00 */
[----:B------:R-:W-:Y:S01]  /*0a00*/  IADD3 R7, PT, PT, R7, 0x2, RZ ;  /* 0x0000000207077810 */ /* 0x000fe20007ffe0ff */
[----:B---3--:R-:W-:-:S04]  /*0a10*/  IMAD.WIDE.U32 R18, R10, R15, R18 ;  /* 0x0000000f0a127225 */ /* 0x008fc800078e0012 */
[----:B------:R-:W-:-:S05]  /*0a20*/  IMAD R17, R11, R15, RZ ;  /* 0x0000000f0b117224 */ /* 0x000fca00078e02ff */
[----:B------:R-:W-:Y:S01]  /*0a30*/  IADD3 R19, PT, PT, R19, R17, RZ ;  /* 0x0000001113137210 */ /* 0x000fe20007ffe0ff */
[-C--:B--2---:R-:W-:Y:S02]  /*0a40*/  IMAD R15, R9, R13.reuse, RZ ;  /* 0x0000000d090f7224 */ /* 0x084fe400078e02ff */
[----:B------:R-:W-:-:S04]  /*0a50*/  IMAD.WIDE.U32 R18, R8, R13, R18 ;  /* 0x0000000d08127225 */ /* 0x000fc800078e0012 */
[----:B------:R-:W-:-:S07]  /*0a60*/  IMAD.IADD R19, R19, 0x1, R15 ;  /* 0x0000000113137824 */ /* 0x000fce00078e020f */
.L_x_210:
[----:B------:R-:W-:Y:S05]  /*0a70*/  @P1 BRA `(.L_x_208) ;  /* 0x00000000002c1947 */ /* 0x000fea0003800000 */
[----:B------:R-:W1:Y:S01]  /*0a80*/  LDC.64 R10, c[0x0][0x390] ;  /* 0x0000e400ff0a7b82 */ /* 0x000e620000000a00 */
[-CC-:B------:R-:W-:Y:S02]  /*0a90*/  IMAD R13, R3, R6.reuse, R7.reuse ;  /* 0x00000006030d7224 */ /* 0x180fe400078e0207 */
[----:B------:R-:W-:-:S05]  /*0aa0*/  IMAD R7, R5, R6, R7 ;  /* 0x0000000605077224 */ /* 0x000fca00078e0207 */
[----:B------:R-:W2:Y:S01]  /*0ab0*/  LDC.64 R8, c[0x0][0x388] ;  /* 0x0000e200ff087b82 */ /* 0x000ea20000000a00 */
[----:B-1----:R-:W-:-:S06]  /*0ac0*/  IMAD.WIDE.U32 R10, R13, 0x4, R10 ;  /* 0x000000040d0a7825 */ /* 0x002fcc00078e000a */
[----:B0-----:R-:W3:Y:S01]  /*0ad0*/  LDG.E.CONSTANT R11, desc[UR6][R10.64] ;  /* 0x000000060a0b7981 */ /* 0x001ee2000c1e9900 */
[----:B--2---:R-:W-:-:S06]  /*0ae0*/  IMAD.WIDE.U32 R8, R7, 0x8, R8 ;  /* 0x0000000807087825 */ /* 0x004fcc00078e0008 */
[----:B------:R-:W3:Y:S02]  /*0af0*/  LDG.E.64.CONSTANT R8, desc[UR6][R8.64] ;  /* 0x0000000608087981 */ /* 0x000ee4000c1e9b00 */
[----:B---3--:R-:W-:-:S04]  /*0b00*/  IMAD.WIDE.U32 R18, R8, R11, R18 ;  /* 0x0000000b08127225 */ /* 0x008fc800078e0012 */
[----:B------:R-:W-:-:S05]  /*0b10*/  IMAD R7, R9, R11, RZ ;  /* 0x0000000b09077224 */ /* 0x000fca00078e02ff */
[----:B------:R-:W-:-:S07]  /*0b20*/  IADD3 R19, PT, PT, R19, R7, RZ ;  /* 0x0000000713137210 */ /* 0x000fce0007ffe0ff */
.L_x_208:
[----:B------:R-:W1:Y:S01]  /*0b30*/  LDC.64 R8, c[0x0][0x380] ;  /* 0x0000e000ff087b82 */ /* 0x000e620000000a00 */
[----:B------:R-:W-:Y:S01]  /*0b40*/  IMAD R3, R3, R6, R5 ;  /* 0x0000000603037224 */ /* 0x000fe200078e0205 */
[----:B------:R-:W2:Y:S03]  /*0b50*/  LDCU UR4, c[0x0][0x39c] ;  /* 0x00007380ff0477ac */ /* 0x000ea60008000800 */
[----:B-1----:R-:W-:-:S05]  /*0b60*/  IMAD.WIDE.U32 R2, R3, 0x8, R8 ;  /* 0x0000000803027825 */ /* 0x002fca00078e0008 */
[----:B0-----:R-:W3:Y:S01]  /*0b70*/  LDG.E.64 R4, desc[UR6][R2.64] ;  /* 0x0000000602047981 */ /* 0x001ee2000c1e1b00 */
[----:B------:R-:W-:Y:S01]  /*0b80*/  BSSY.RECONVERGENT B0, `(.L_x_211) ;  /* 0x000001f000007945 */ /* 0x000fe20003800200 */
[----:B---3--:R-:W-:-:S04]  /*0b90*/  IADD3 R18, P0, PT, R4, -R18, RZ ;  /* 0x8000001204127210 */ /* 0x008fc80007f1e0ff */
[----:B------:R-:W-:-:S04]  /*0ba0*/  IADD3.X R19, PT, PT, R5, ~R19, RZ, P0, !PT ;  /* 0x8000001305137210 */ /* 0x000fc800007fe4ff */
[----:B--2---:R-:W-:-:S04]  /*0bb0*/  LOP3.LUT R0, R19, UR4, RZ, 0xfc, !PT ;  /* 0x0000000413007c12 */ /* 0x004fc8000f8efcff */
        /* <DEDUP_REMOVED lines=8> */
[----:B0-----:R-:W-:Y:S01]  /*0c40*/  MOV R4, RZ ;  /* 0x000000ff00047202 */ /* 0x001fe20000000f00 */
[----:B-1----:R-:W-:-:S04]  /*0c50*/  IMAD.MOV R7, RZ, RZ, -R5 ;  /* 0x000000ffff077224 */ /* 0x002fc800078e0a05 */
[----:B------:R-:W-:-:S04]  /*0c60*/  IMAD R7, R7, UR4, RZ ;  /* 0x0000000407077c24 */ /* 0x000fc8000f8e02ff */
[----:B------:R-:W-:-:S06]  /*0c70*/  IMAD.HI.U32 R5, R5, R7, R4 ;  /* 0x0000000705057227 */ /* 0x000fcc00078e0004 */
[----:B------:R-:W-:-:S05]  /*0c80*/  IMAD.HI.U32 R4, R5, R18, RZ ;  /* 0x0000001205047227 */ /* 0x000fca00078e00ff */
[----:B------:R-:W-:-:S05]  /*0c90*/  IADD3 R5, PT, PT, -R4, RZ, RZ ;  /* 0x000000ff04057210 */ /* 0x000fca0007ffe1ff */
[----:B------:R-:W-:Y:S02]  /*0ca0*/  IMAD R18, R5, UR4, R18 ;  /* 0x0000000405127c24 */ /* 0x000fe4000f8e0212 */
[----:B------:R-:W-:-:S03]  /*0cb0*/  HFMA2 R5, -RZ, RZ, 0, 0 ;  /* 0x00000000ff057431 */ /* 0x000fc600000001ff */
[----:B------:R-:W-:-:S13]  /*0cc0*/  ISETP.GE.U32.AND P0, PT, R18, UR4, PT ;  /* 0x0000000412007c0c */ /* 0x000fda000bf06070 */
[----:B------:R-:W-:Y:S02]  /*0cd0*/  @P0 IADD3 R18, PT, PT, R18, -UR4, RZ ;  /* 0x8000000412120c10 */ /* 0x000fe4000fffe0ff */
[----:B------:R-:W-:Y:S02]  /*0ce0*/  @P0 IADD3 R4, PT, PT, R4, 0x1, RZ ;  /* 0x0000000104040810 */ /* 0x000fe40007ffe0ff */
[----:B------:R-:W-:-:S13]  /*0cf0*/  ISETP.GE.U32.AND P1, PT, R18, UR4, PT ;  /* 0x0000000412007c0c */ /* 0x000fda000bf26070 */
[----:B------:R-:W-:Y:S01]  /*0d00*/  @P1 VIADD R4, R4, 0x1 ;  /* 0x0000000104041836 */ /* 0x000fe20000000000 */
[----:B------:R-:W-:Y:S01]  /*0d10*/  @!P2 LOP3.LUT R4, RZ, UR4, RZ, 0x33, !PT ;  /* 0x00000004ff04ac12 */ /* 0x000fe2000f8e33ff */
[----:B------:R-:W-:Y:S06]  /*0d20*/  BRA `(.L_x_213) ;  /* 0x0000000000107947 */ /* 0x000fec0003800000 */
.L_x_212:
[----:B------:R-:W-:-:S07]  /*0d30*/  MOV R0, 0xd50 ;  /* 0x00000d5000007802 */ /* 0x000fce0000000f00 */
[----:B------:R-:W-:Y:S05]  /*0d40*/  CALL.REL.NOINC `($__internal_12_$__cuda_sm20_div_s64) ;  /* 0x0000000000147944 */ /* 0x000fea0003c00000 */
[----:B------:R-:W-:Y:S02]  /*0d50*/  MOV R4, R6 ;  /* 0x0000000600047202 */ /* 0x000fe40000000f00 */
[----:B------:R-:W-:-:S07]  /*0d60*/  MOV R5, R7 ;  /* 0x0000000700057202 */ /* 0x000fce0000000f00 */
.L_x_213:
[----:B------:R-:W-:Y:S05]  /*0d70*/  BSYNC.RECONVERGENT B0 ;  /* 0x0000000000007941 */ /* 0x000fea0003800200 */
.L_x_211:
[----:B------:R-:W-:Y:S01]  /*0d80*/  STG.E.64 desc[UR6][R2.64], R4 ;  /* 0x0000000402007986 */ /* 0x000fe2000c101b06 */
[----:B------:R-:W-:Y:S05]  /*0d90*/  EXIT ;  /* 0x000000000000794d */ /* 0x000fea0003800000 */
        .weak           $__internal_12_$__cuda_sm20_div_s64
        .type           $__internal_12_$__cuda_sm20_div_s64,@function
        .size           $__internal_12_$__cuda_sm20_div_s64,(.L_x_2072 - $__internal_12_$__cuda_sm20_div_s64)
$__internal_12_$__cuda_sm20_div_s64:
        /* <DEDUP_REMOVED lines=9> */
[----:B0-----:R-:W-:-:S06]  /*0e30*/  IADD3 R4, PT, PT, R8, 0x1ffffffe, RZ ;  /* 0x1ffffffe08047810 */ /* 0x001fcc0007ffe0ff */
[----:B------:R-:W0:Y:S02]  /*0e40*/  F2I.U64.TRUNC R4, R4 ;  /* 0x0000000400047311 */ /* 0x000e24000020d800 */
[----:B0-----:R-:W-:-:S04]  /*0e50*/  IMAD.WIDE.U32 R6, R4, UR4, RZ ;  /* 0x0000000404067c25 */ /* 0x001fc8000f8e00ff */
[----:B------:R-:W-:Y:S01]  /*0e60*/  IMAD R7, R4, UR5, R7 ;  /* 0x0000000504077c24 */ /* 0x000fe2000f8e0207 */
[----:B------:R-:W-:-:S03]  /*0e70*/  IADD3 R9, P0, PT, RZ, -R6, RZ ;  /* 0x80000006ff097210 */ /* 0x000fc60007f1e0ff */
[----:B------:R-:W-:Y:S02]  /*0e80*/  IMAD R7, R5, UR4, R7 ;  /* 0x0000000405077c24 */ /* 0x000fe4000f8e0207 */
        /* <DEDUP_REMOVED lines=18> */
[----:B------:R-:W-:Y:S02]  /*0fb0*/  IADD3.X R4, PT, PT, RZ, ~R4, RZ, P0, !PT ;  /* 0x80000004ff047210 */ /* 0x000fe400007fe4ff */
[----:B------:R-:W-:-:S03]  /*0fc0*/  IADD3.X R8, PT, PT, RZ, ~R19, RZ, P4, !PT ;  /* 0x80000013ff087210 */ /* 0x000fc600027fe4ff */
[----:B------:R-:W-:Y:S01]  /*0fd0*/  IMAD.WIDE.U32 R6, P0, R7, R4, R6 ;  /* 0x0000000407067225 */ /* 0x000fe20007800006 */
[----:B------:R-:W-:Y:S02]  /*0fe0*/  SEL R8, R8, R19, !P3 ;  /* 0x0000001308087207 */ /* 0x000fe40005800000 */
[----:B------:R-:W-:Y:S01]  /*0ff0*/  LOP3.LUT R19, R19, UR9, RZ, 0x3c, !PT ;  /* 0x0000000913137c12 */ /* 0x000fe2000f8e3cff */
[----:B------:R-:W-:-:S04]  /*1000*/  IMAD.HI.U32 R7, P1, R9, R11, R6 ;  /* 0x0000000b09077227 */ /* 0x000fc80007820006 */
[CC--:B------:R-:W-:Y:S02]  /*1010*/  IMAD R6, R9.reuse, R4.reuse, RZ ;  /* 0x0000000409067224 */ /* 0x0c0fe400078e02ff */
[----:B------:R-:W-:-:S03]  /*1020*/  IMAD.HI.U32 R4, R9, R4, RZ ;  /* 0x0000000409047227 */ /* 0x000fc600078e00ff */
[----:B------:R-:W-:Y:S01]  /*1030*/  IADD3 R7, P2, PT, R6, R7, RZ ;  /* 0x0000000706077210 */ /* 0x000fe20007f5e0ff */
[----:B------:R-:W-:-:S04]  /*1040*/  IMAD.X R9, R4, 0x1, R9, P0 ;  /* 0x0000000104097824 */ /* 0x000fc800000e0609 */
        /* <DEDUP_REMOVED lines=19> */
[----:B------:R-:W-:Y:S01]  /*1180*/  SEL R8, R8, R9, P0 ;  /* 0x0000000908087207 */ /* 0x000fe20000000000 */
[----:B------:R-:W-:Y:S01]  /*1190*/  IMAD.X R9, RZ, RZ, R6, P2 ;  /* 0x000000ffff097224 */ /* 0x000fe200010e0606 */
[----:B------:R-:W-:-:S02]  /*11a0*/  SEL R10, R10, R5, P0 ;  /* 0x000000050a0a7207 */ /* 0x000fc40000000000 */
[----:B------:R-:W-:Y:S02]  /*11b0*/  SEL R5, R4, R7, P0 ;  /* 0x0000000704057207 */ /* 0x000fe40000000000 */
[----:B------:R-:W-:Y:S02]  /*11c0*/  ISETP.GE.U32.AND P1, PT, R8, UR4, PT ;  /* 0x0000000408007c0c */ /* 0x000fe4000bf26070 */
[----:B------:R-:W-:Y:S02]  /*11d0*/  SEL R4, R9, R6, P0 ;  /* 0x0000000609047207 */ /* 0x000fe40000000000 */
[----:B------:R-:W-:Y:S02]  /*11e0*/  IADD3 R6, P2, PT, R5, 0x1, RZ ;  /* 0x0000000105067810 */ /* 0x000fe40007f5e0ff */
[----:B------:R-:W-:Y:S02]  /*11f0*/  ISETP.GE.U32.AND.EX P0, PT, R10, UR5, PT, P1 ;  /* 0x000000050a007c0c */ /* 0x000fe4000bf06110 */
[----:B------:R-:W-:-:S02]  /*1200*/  IADD3.X R7, PT, PT, RZ, R4, RZ, P2, !PT ;  /* 0x00000004ff077210 */ /* 0x000fc400017fe4ff */
[----:B------:R-:W-:Y:S02]  /*1210*/  SEL R6, R6, R5, P0 ;  /* 0x0000000506067207 */ /* 0x000fe40000000000 */
[----:B------:R-:W-:Y:S02]  /*1220*/  SEL R7, R7, R4, P0 ;  /* 0x0000000407077207 */ /* 0x000fe40000000000 */
[-C--:B------:R-:W-:Y:S02]  /*1230*/  IADD3 R5, P2, PT, RZ, -R6.reuse, RZ ;  /* 0x80000006ff057210 */ /* 0x080fe40007f5e0ff */
[----:B------:R-:W-:Y:S02]  /*1240*/  ISETP.GE.AND P1, PT, R19, RZ, PT ;  /* 0x000000ff1300720c */ /* 0x000fe40003f26270 */
[----:B------:R-:W-:Y:S02]  /*1250*/  IADD3.X R4, PT, PT, RZ, ~R7, RZ, P2, !PT ;  /* 0x80000007ff047210 */ /* 0x000fe400017fe4ff */
[----:B------:R-:W-:Y:S01]  /*1260*/  SEL R6, R5, R6, !P1 ;  /* 0x0000000605067207 */ /* 0x000fe20004800000 */
[----:B------:R-:W-:Y:S01]  /*1270*/  HFMA2 R5, -RZ, RZ, 0, 0 ;  /* 0x00000000ff057431 */ /* 0x000fe200000001ff */
[----:B------:R-:W-:-:S02]  /*1280*/  ISETP.NE.U32.AND P0, PT, RZ, UR8, PT ;  /* 0x00000008ff007c0c */ /* 0x000fc4000bf05070 */
[----:B------:R-:W-:Y:S02]  /*1290*/  SEL R7, R4, R7, !P1 ;  /* 0x0000000704077207 */ /* 0x000fe40004800000 */
[----:B------:R-:W-:Y:S02]  /*12a0*/  MOV R4, R0 ;  /* 0x0000000000047202 */ /* 0x000fe40000000f00 */
[----:B------:R-:W-:-:S04]  /*12b0*/  ISETP.NE.AND.EX P0, PT, RZ, UR9, PT, P0 ;  /* 0x00000009ff007c0c */ /* 0x000fc8000bf05300 */
[----:B------:R-:W-:Y:S02]  /*12c0*/  SEL R6, R6, 0xffffffff, P0 ;  /* 0xffffffff06067807 */ /* 0x000fe40000000000 */
[----:B------:R-:W-:Y:S01]  /*12d0*/  SEL R7, R7, 0xffffffff, P0 ;  /* 0xffffffff07077807 */ /* 0x000fe20000000000 */
[----:B------:R-:W-:Y:S06]  /*12e0*/  RET.REL.NODEC R4 `(hensel_gpu_update_defect) ;  /* 0xffffffec04447950 */ /* 0x000fec0003c3ffff */
.L_x_214:
        /* <DEDUP_REMOVED lines=9> */
.L_x_2072:


//--------------------- .text.hensel_gpu_compute_digit --------------------------
	.section	.text.hensel_gpu_compute_digit,"ax",@progbits
	.align	128
        .global         hensel_gpu_compute_digit
        .type           hensel_gpu_compute_digit,@function
        .size           hensel_gpu_compute_digit,(.L_x_2074 - hensel_gpu_compute_digit)
        .other          hensel_gpu_compute_digit,@"STO_CUDA_ENTRY STV_DEFAULT"
hensel_gpu_compute_digit:
.text.hensel_gpu_compute_digit:
        /* <DEDUP_REMOVED lines=30> */
.L_x_248:
        /* <DEDUP_REMOVED lines=25> */
.L_x_216:
[----:B------:R-:W-:Y:S01]  /*0370*/  IMAD.MOV.U32 R3, RZ, RZ, R29 ;  /* 0x000000ffff037224 */ /* 0x000fe200078e001d */
[----:B------:R-:W-:-:S07]  /*0380*/  MOV R8, 0x3a0 ;  /* 0x000003a000087802 */ /* 0x000fce0000000f00 */
[----:B-12-4-:R-:W-:Y:S05]  /*0390*/  CALL.REL.NOINC `($__internal_13_$__cuda_sm20_rem_s64) ;  /* 0x0000003c00187944 */ /* 0x016fea0003c00000 */
[----:B------:R-:W-:Y:S01]  /*03a0*/  MOV R22, R10 ;  /* 0x0000000a00167202 */ /* 0x000fe20000000f00 */
[----:B------:R-:W-:-:S07]  /*03b0*/  IMAD.MOV.U32 R23, RZ, RZ, R3 ;  /* 0x000000ffff177224 */ /* 0x000fce00078e0003 */
.L_x_217:
        /* <DEDUP_REMOVED lines=22> */
.L_x_218:
[----:B------:R-:W-:-:S07]  /*0520*/  MOV R8, 0x540 ;  /* 0x0000054000087802 */ /* 0x000fce0000000f00 */
[----:B-1--4-:R-:W-:Y:S05]  /*0530*/  CALL.REL.NOINC `($__internal_13_$__cuda_sm20_rem_s64) ;  /* 0x0000003800b07944 */ /* 0x012fea0003c00000 */
[----:B------:R-:W-:-:S07]  /*0540*/  MOV R8, R10 ;  /* 0x0000000a00087202 */ /* 0x000fce0000000f00 */
.L_x_219:
        /* <DEDUP_REMOVED lines=31> */
.L_x_220:
[----:B------:R-:W-:Y:S02]  /*0740*/  MOV R3, R29 ;  /* 0x0000001d00037202 */ /* 0x000fe40000000f00 */
[----:B------:R-:W-:-:S07]  /*0750*/  MOV R8, 0x770 ;  /* 0x0000077000087802 */ /* 0x000fce0000000f00 */
[----:B-1----:R-:W-:Y:S05]  /*0760*/  CALL.REL.NOINC `($__internal_13_$__cuda_sm20_rem_s64) ;  /* 0x0000003800247944 */ /* 0x002fea0003c00000 */
[----:B------:R-:W-:Y:S02]  /*0770*/  IMAD.MOV.U32 R12, RZ, RZ, R10 ;  /* 0x000000ffff0c7224 */ /* 0x000fe400078e000a */
[----:B------:R-:W-:-:S07]  /*0780*/  IMAD.MOV.U32 R13, RZ, RZ, R3 ;  /* 0x000000ffff0d7224 */ /* 0x000fce00078e0003 */
.L_x_221:
        /* <DEDUP_REMOVED lines=22> */
.L_x_222:
[----:B------:R-:W-:-:S07]  /*08f0*/  MOV R8, 0x910 ;  /* 0x0000091000087802 */ /* 0x000fce0000000f00 */
[----:B-1----:R-:W-:Y:S05]  /*0900*/  CALL.REL.NOINC `($__internal_13_$__cuda_sm20_rem_s64) ;  /* 0x0000003400bc7944 */ /* 0x002fea0003c00000 */
[----:B------:R-:W-:-:S07]  /*0910*/  IMAD.MOV.U32 R8, RZ, RZ, R10 ;  /* 0x000000ffff087224 */ /* 0x000fce00078e000a */
.L_x_223:
        /* <DEDUP_REMOVED lines=31> */
.L_x_224:
[----:B------:R-:W-:Y:S01]  /*0b10*/  IMAD.MOV.U32 R3, RZ, RZ, R29 ;  /* 0x000000ffff037224 */ /* 0x000fe200078e001d */
[----:B------:R-:W-:-:S07]  /*0b20*/  MOV R8, 0xb40 ;  /* 0x00000b4000087802 */ /* 0x000fce0000000f00 */
[----:B-1----:R-:W-:Y:S05]  /*0b30*/  CALL.REL.NOINC `($__internal_13_$__cuda_sm20_rem_s64) ;  /* 0x0000003400307944 */ /* 0x002fea0003c00000 */
[----:B------:R-:W-:Y:S01]  /*0b40*/  IMAD.MOV.U32 R12, RZ, RZ, R10 ;  /* 0x000000ffff0c7224 */ /* 0x000fe200078e000a */
[----:B------:R-:W-:-:S07]  /*0b50*/  MOV R13, R3 ;  /* 0x00000003000d7202 */ /* 0x000fce0000000f00 */
.L_x_225:
        /* <DEDUP_REMOVED lines=22> */
.L_x_226:
[----:B------:R-:W-:-:S07]  /*0cc0*/  MOV R8, 0xce0 ;  /* 0x00000ce000087802 */ /* 0x000fce0000000f00 */
[----:B-1----:R-:W-:Y:S05]  /*0cd0*/  CALL.REL.NOINC `($__internal_13_$__cuda_sm20_rem_s64) ;  /* 0x0000003000c87944 */ /* 0x002fea0003c00000 */
[----:B------:R-:W-:-:S07]  /*0ce0*/  IMAD.MOV.U32 R8, RZ, RZ, R10 ;  /* 0x000000ffff087224 */ /* 0x000fce00078e000a */
.L_x_227:
        /* <DEDUP_REMOVED lines=30> */
.L_x_228:
[----:B------:R-:W-:Y:S01]  /*0ed0*/  IMAD.MOV.U32 R3, RZ, RZ, R29 ;  /* 0x000000ffff037224 */ /* 0x000fe200078e001d */
[----:B------:R-:W-:-:S07]  /*0ee0*/  MOV R8, 0xf00 ;  /* 0x00000f0000087802 */ /* 0x000fce0000000f00 */
[----:B-1----:R-:W-:Y:S05]  /*0ef0*/  CALL.REL.NOINC `($__internal_13_$__cuda_sm20_rem_s64) ;  /* 0x0000003000407944 */ /* 0x002fea0003c00000 */
[----:B------:R-:W-:Y:S01]  /*0f00*/  IMAD.MOV.U32 R12, RZ, RZ, R10 ;  /* 0x000000ffff0c7224 */ /* 0x000fe200078e000a */
[----:B------:R-:W-:-:S07]  /*0f10*/  MOV R13, R3 ;  /* 0x00000003000d7202 */ /* 0x000fce0000000f00 */
.L_x_229:
        /* <DEDUP_REMOVED lines=22> */
.L_x_230:
[----:B------:R-:W-:-:S07]  /*1080*/  MOV R8, 0x10a0 ;  /* 0x000010a000087802 */ /* 0x000fce0000000f00 */
[----:B-1----:R-:W-:Y:S05]  /*1090*/  CALL.REL.NOINC `($__internal_13_$__cuda_sm20_rem_s64) ;  /* 0x0000002c00d87944 */ /* 0x002fea0003c00000 */
[----:B------:R-:W-:-:S07]  /*10a0*/  IMAD.MOV.U32 R8, RZ, RZ, R10 ;  /* 0x000000ffff087224 */ /* 0x000fce00078e000a */
.L_x_231:
        /* <DEDUP_REMOVED lines=31> */
.L_x_232:
[----:B------:R-:W-:Y:S01]  /*12a0*/  IMAD.MOV.U32 R3, RZ, RZ, R29 ;  /* 0x000000ffff037224 */ /* 0x000fe200078e001d */
[----:B------:R-:W-:-:S07]  /*12b0*/  MOV R8, 0x12d0 ;  /* 0x000012d000087802 */ /* 0x000fce0000000f00 */
[----:B-1----:R-:W-:Y:S05]  /*12c0*/  CALL.REL.NOINC `($__internal_13_$__cuda_sm20_rem_s64) ;  /* 0x0000002c004c7944 */ /* 0x002fea0003c00000 */
[----:B------:R-:W-:Y:S01]  /*12d0*/  MOV R22, R10 ;  /* 0x0000000a00167202 */ /* 0x000fe20000000f00 */
[----:B------:R-:W-:-:S07]  /*12e0*/  IMAD.MOV.U32 R23, RZ, RZ, R3 ;  /* 0x000000ffff177224 */ /* 0x000fce00078e0003 */
.L_x_233:
        /* <DEDUP_REMOVED lines=22> */
.L_x_234:
[----:B------:R-:W-:-:S07]  /*1450*/  MOV R8, 0x1470 ;  /* 0x0000147000087802 */ /* 0x000fce0000000f00 */
[----:B-1----:R-:W-:Y:S05]  /*1460*/  CALL.REL.NOINC `($__internal_13_$__cuda_sm20_rem_s64) ;  /* 0x0000002800e47944 */ /* 0x002fea0003c00000 */
[----:B------:R-:W-:-:S07]  /*1470*/  IMAD.MOV.U32 R8, RZ, RZ, R10 ;  /* 0x000000ffff087224 */ /* 0x000fce00078e000a */
.L_x_235:
[----:B------:R-:W-:Y:S01]  /*1480*/  IADD3 R29, PT, PT, R2, 0x2, RZ ;  /* 0x00000002021d7810 */ /* 0x000fe20007ffe0ff */
[----:B------:R-:W-:-:S04]  /*1490*/  VIADD R23, R4, 0x1 ;  /* 0x0000000104177836 */ /* 0x000fc80000000000 */
[----:B------:R-:W-:-:S04]  /*14a0*/  IMAD.WIDE.U32 R28, R29, 0x8, R16 ;  /* 0x000000081d1c7825 */ /* 0x000fc800078e0010 */
[----:B------:R-:W-:Y:S02]  /*14b0*/  IMAD.WIDE.U32 R22, R23, 0x4, R14 ;  /* 0x0000000417167825 */ /* 0x000fe400078e000e */
[----:B------:R-:W2:Y:S04]  /*14c0*/  LDG.E.64.CONSTANT R28, desc[UR8][R28.64] ;  /* 0x000000081c1c7981 */ /* 0x000ea8000c1e9b00 */
        /* <DEDUP_REMOVED lines=26> */
.L_x_236:
[----:B------:R-:W-:Y:S01]  /*1670*/  IMAD.MOV.U32 R3, RZ, RZ, R29 ;  /* 0x000000ffff037224 */ /* 0x000fe200078e001d */
[----:B------:R-:W-:-:S07]  /*1680*/  MOV R8, 0x16a0 ;  /* 0x000016a000087802 */ /* 0x000fce0000000f00 */
[----:B-1----:R-:W-:Y:S05]  /*1690*/  CALL.REL.NOINC `($__internal_13_$__cuda_sm20_rem_s64) ;  /* 0x0000002800587944 */ /* 0x002fea0003c00000 */
[----:B------:R-:W-:Y:S01]  /*16a0*/  MOV R22, R10 ;  /* 0x0000000a00167202 */ /* 0x000fe20000000f00 */
[----:B------:R-:W-:-:S07]  /*16b0*/  IMAD.MOV.U32 R23, RZ, RZ, R3 ;  /* 0x000000ffff177224 */ /* 0x000fce00078e0003 */
.L_x_237:
        /* <DEDUP_REMOVED lines=22> */
.L_x_238:
[----:B------:R-:W-:-:S07]  /*1820*/  MOV R8, 0x1840 ;  /* 0x0000184000087802 */ /* 0x000fce0000000f00 */
[----:B-1----:R-:W-:Y:S05]  /*1830*/  CALL.REL.NOINC `($__internal_13_$__cuda_sm20_rem_s64) ;  /* 0x0000002400f07944 */ /* 0x002fea0003c00000 */
[----:B------:R-:W-:-:S07]  /*1840*/  IMAD.MOV.U32 R8, RZ, RZ, R10 ;  /* 0x000000ffff087224 */ /* 0x000fce00078e000a */
.L_x_239:
        /* <DEDUP_REMOVED lines=31> */
.L_x_240:
[----:B------:R-:W-:Y:S01]  /*1a40*/  IMAD.MOV.U32 R3, RZ, RZ, R29 ;  /* 0x000000ffff037224 */ /* 0x000fe200078e001d */
[----:B------:R-:W-:-:S07]  /*1a50*/  MOV R8, 0x1a70 ;  /* 0x00001a7000087802 */ /* 0x000fce0000000f00 */
[----:B-1----:R-:W-:Y:S05]  /*1a60*/  CALL.REL.NOINC `($__internal_13_$__cuda_sm20_rem_s64) ;  /* 0x0000002400647944 */ /* 0x002fea0003c00000 */
[----:B------:R-:W-:Y:S01]  /*1a70*/  MOV R22, R10 ;  /* 0x0000000a00167202 */ /* 0x000fe20000000f00 */
[----:B------:R-:W-:-:S07]  /*1a80*/  IMAD.MOV.U32 R23, RZ, RZ, R3 ;  /* 0x000000ffff177224 */ /* 0x000fce00078e0003 */
.L_x_241:
        /* <DEDUP_REMOVED lines=22> */
.L_x_242:
[----:B------:R-:W-:-:S07]  /*1bf0*/  MOV R8, 0x1c10 ;  /* 0x00001c1000087802 */ /* 0x000fce0000000f00 */
[----:B-1----:R-:W-:Y:S05]  /*1c00*/  CALL.REL.NOINC `($__internal_13_$__cuda_sm20_rem_s64) ;  /* 0x0000002000fc7944 */ /* 0x002fea0003c00000 */
[----:B------:R-:W-:-:S07]  /*1c10*/  IMAD.MOV.U32 R8, RZ, RZ, R10 ;  /* 0x000000ffff087224 */ /* 0x000fce00078e000a */
.L_x_243:
        /* <DEDUP_REMOVED lines=31> */
.L_x_244:
[----:B------:R-:W-:Y:S01]  /*1e10*/  IMAD.MOV.U32 R3, RZ, RZ, R29 ;  /* 0x000000ffff037224 */ /* 0x000fe200078e001d */
[----:B------:R-:W-:-:S07]  /*1e20*/  MOV R8, 0x1e40 ;  /* 0x00001e4000087802 */ /* 0x000fce0000000f00 */
[----:B-1----:R-:W-:Y:S05]  /*1e30*/  CALL.REL.NOINC `($__internal_13_$__cuda_sm20_rem_s64) ;  /* 0x0000002000707944 */ /* 0x002fea0003c00000 */
[----:B------:R-:W-:Y:S01]  /*1e40*/  MOV R22, R10 ;  /* 0x0000000a00167202 */ /* 0x000fe20000000f00 */
[----:B------:R-:W-:-:S07]  /*1e50*/  IMAD.MOV.U32 R23, RZ, RZ, R3 ;  /* 0x000000ffff177224 */ /* 0x000fce00078e0003 */
.L_x_245:
        /* <DEDUP_REMOVED lines=22> */
.L_x_246:
[----:B------:R-:W-:-:S07]  /*1fc0*/  MOV R8, 0x1fe0 ;  /* 0x00001fe000087802 */ /* 0x000fce0000000f00 */
[----:B-1----:R-:W-:Y:S05]  /*1fd0*/  CALL.REL.NOINC `($__internal_13_$__cuda_sm20_rem_s64) ;  /* 0x0000002000087944 */ /* 0x002fea0003c00000 */
[----:B------:R-:W-:-:S07]  /*1fe0*/  IMAD.MOV.U32 R8, RZ, RZ, R10 ;  /* 0x000000ffff087224 */ /* 0x000fce00078e000a */
.L_x_247:
[----:B------:R-:W-:-:S05]  /*1ff0*/  IMAD.WIDE.U32 R22, R12, 0x4, R20 ;  /* 0x000000040c167825 */ /* 0x000fca00078e0014 */
[----:B------:R-:W2:Y:S01]  /*2000*/  LDG.E.CONSTANT R13, desc[UR8][R22.64] ;  /* 0x00000008160d7981 */ /* 0x000ea2000c1e9900 */
[----:B------:R-:W-:Y:S01]  /*2010*/  IADD3 R0, PT, PT, R0, 0x8, RZ ;  /* 0x0000000800007810 */ /* 0x000fe20007ffe0ff */
[----:B------:R-:W-:Y:S01]  /*2020*/  IMAD.MOV.U32 R30, RZ, RZ, R24 ;  /* 0x000000ffff1e7224 */ /* 0x000fe200078e0018 */
[----:B------:R-:W-:Y:S01]  /*2030*/  UMOV UR5, URZ ;  /* 0x000000ff00057c82 */ /* 0x000fe20008000000 */
[----:B------:R-:W-:Y:S01]  /*2040*/  VIADD R4, R4, 0x8 ;  /* 0x0000000804047836 */ /* 0x000fe20000000000 */
[----:B------:R-:W-:Y:S02]  /*2050*/  ISETP.NE.AND P0, PT, R0, RZ, PT ;  /* 0x000000ff0000720c */ /* 0x000fe40003f05270 */
[----:B------:R-:W-:Y:S01]  /*2060*/  IADD3 R2, PT, PT, R2, 0x8, RZ ;  /* 0x0000000802027810 */ /* 0x000fe20007ffe0ff */
[----:B--2---:R-:W-:-:S05]  /*2070*/  IMAD.WIDE.U32 R12, R13, R8, R30 ;  /* 0x000000080d0c7225 */ /* 0x004fca00078e001e */
[----:B------:R-:W-:-:S05]  /*2080*/  IADD3 R25, PT, PT, R13, UR5, RZ ;  /* 0x000000050d197c10 */ /* 0x000fca000fffe0ff */
[----:B------:R-:W-:Y:S05]  /*2090*/  @P0 BRA `(.L_x_248) ;  /* 0xffffffe000500947 */ /* 0x000fea000383ffff */
.L_x_215:
        /* <DEDUP_REMOVED lines=32> */
.L_x_251:
[----:B------:R-:W-:Y:S02]  /*22a0*/  MOV R3, R29 ;  /* 0x0000001d00037202 */ /* 0x000fe40000000f00 */
[----:B------:R-:W-:-:S07]  /*22b0*/  MOV R8, 0x22d0 ;  /* 0x000022d000087802 */ /* 0x000fce0000000f00 */
[----:B-1----:R-:W-:Y:S05]  /*22c0*/  CALL.REL.NOINC `($__internal_13_$__cuda_sm20_rem_s64) ;  /* 0x0000001c004c7944 */ /* 0x002fea0003c00000 */
[----:B------:R-:W-:Y:S01]  /*22d0*/  IMAD.MOV.U32 R4, RZ, RZ, R10 ;  /* 0x000000ffff047224 */ /* 0x000fe200078e000a */
[----:B------:R-:W-:-:S07]  /*22e0*/  MOV R5, R3 ;  /* 0x0000000300057202 */ /* 0x000fce0000000f00 */
.L_x_252:
        /* <DEDUP_REMOVED lines=24> */
.L_x_253:
[----:B------:R-:W-:-:S07]  /*2470*/  MOV R8, 0x2490 ;  /* 0x0000249000087802 */ /* 0x000fce0000000f00 */
[----:B-1----:R-:W-:Y:S05]  /*2480*/  CALL.REL.NOINC `($__internal_13_$__cuda_sm20_rem_s64) ;  /* 0x0000001800dc7944 */ /* 0x002fea0003c00000 */
.L_x_254:
        /* <DEDUP_REMOVED lines=35> */
.L_x_255:
[----:B------:R-:W-:Y:S01]  /*26c0*/  IMAD.MOV.U32 R3, RZ, RZ, R29 ;  /* 0x000000ffff037224 */ /* 0x000fe200078e001d */
[----:B------:R-:W-:-:S07]  /*26d0*/  MOV R8, 0x26f0 ;  /* 0x000026f000087802 */ /* 0x000fce0000000f00 */
[----:B-1----:R-:W-:Y:S05]  /*26e0*/  CALL.REL.NOINC `($__internal_13_$__cuda_sm20_rem_s64) ;  /* 0x0000001800447944 */ /* 0x002fea0003c00000 */
[----:B------:R-:W-:Y:S01]  /*26f0*/  MOV R12, R10 ;  /* 0x0000000a000c7202 */ /* 0x000fe20000000f00 */
[----:B------:R-:W-:-:S07]  /*2700*/  IMAD.MOV.U32 R13, RZ, RZ, R3 ;  /* 0x000000ffff0d7224 */ /* 0x000fce00078e0003 */
.L_x_256:
        /* <DEDUP_REMOVED lines=23> */
.L_x_257:
[----:B------:R-:W-:-:S07]  /*2880*/  MOV R8, 0x28a0 ;  /* 0x000028a000087802 */ /* 0x000fce0000000f00 */
[----:B-1----:R-:W-:Y:S05]  /*2890*/  CALL.REL.NOINC `($__internal_13_$__cuda_sm20_rem_s64) ;  /* 0x0000001400d87944 */ /* 0x002fea0003c00000 */
[----:B------:R-:W-:-:S07]  /*28a0*/  IMAD.MOV.U32 R3, RZ, RZ, R10 ;  /* 0x000000ffff037224 */ /* 0x000fce00078e000a */
.L_x_258:
[----:B------:R-:W0:Y:S01]  /*28b0*/  LDC.64 R28, c[0x0][0x388] ;  /* 0x0000e200ff1c7b82 */ /* 0x000e220000000a00 */
[----:B------:R-:W-:Y:S01]  /*28c0*/  IADD3 R7, PT, PT, R2, 0x2, RZ ;  /* 0x0000000202077810 */ /* 0x000fe20007ffe0ff */
[----:B------:R-:W-:-:S06]  /*28d0*/  VIADD R5, R0, 0x1 ;  /* 0x0000000100057836 */ /* 0x000fcc0000000000 */
[----:B------:R-:W2:Y:S01]  /*28e0*/  LDC.64 R12, c[0x0][0x380] ;  /* 0x0000e000ff0c7b82 */ /* 0x000ea20000000a00 */
[----:B0-----:R-:W-:-:S06]  /*28f0*/  IMAD.WIDE.U32 R28, R7, 0x8, R28 ;  /* 0x00000008071c7825 */ /* 0x001fcc00078e001c */
[----:B------:R-:W3:Y:S01]  /*2900*/  LDG.E.64.CONSTANT R28, desc[UR8][R28.64] ;  /* 0x000000081c1c7981 */ /* 0x000ee2000c1e9b00 */
        /* <DEDUP_REMOVED lines=28> */
.L_x_259:
[----:B------:R-:W-:Y:S01]  /*2ad0*/  IMAD.MOV.U32 R3, RZ, RZ, R29 ;  /* 0x000000ffff037224 */ /* 0x000fe200078e001d */
[----:B------:R-:W-:-:S07]  /*2ae0*/  MOV R8, 0x2b00 ;  /* 0x00002b0000087802 */ /* 0x000fce0000000f00 */
[----:B-1----:R-:W-:Y:S05]  /*2af0*/  CALL.REL.NOINC `($__internal_13_$__cuda_sm20_rem_s64) ;  /* 0x0000001400407944 */ /* 0x002fea0003c00000 */
[----:B------:R-:W-:Y:S01]  /*2b00*/  MOV R12, R10 ;  /* 0x0000000a000c7202 */ /* 0x000fe20000000f00 */
[----:B------:R-:W-:-:S07]  /*2b10*/  IMAD.MOV.U32 R13, RZ, RZ, R3 ;  /* 0x000000ffff0d7224 */ /* 0x000fce00078e0003 */
.L_x_260:
        /* <DEDUP_REMOVED lines=24> */
.L_x_261:
[----:B------:R-:W-:-:S07]  /*2ca0*/  MOV R8, 0x2cc0 ;  /* 0x00002cc000087802 */ /* 0x000fce0000000f00 */
[----:B-1----:R-:W-:Y:S05]  /*2cb0*/  CALL.REL.NOINC `($__internal_13_$__cuda_sm20_rem_s64) ;  /* 0x0000001000d07944 */ /* 0x002fea0003c00000 */
.L_x_262:
[----:B------:R-:W0:Y:S01]  /*2cc0*/  LDC.64 R16, c[0x0][0x388] ;  /* 0x0000e200ff107b82 */ /* 0x000e220000000a00 */
[----:B------:R-:W-:Y:S01]  /*2cd0*/  IADD3 R3, PT, PT, R2, 0x3, RZ ;  /* 0x0000000302037810 */ /* 0x000fe20007ffe0ff */
[----:B------:R-:W-:-:S06]  /*2ce0*/  VIADD R5, R0, 0x2 ;  /* 0x0000000200057836 */ /* 0x000fcc0000000000 */
[----:B------:R-:W2:Y:S01]  /*2cf0*/  LDC.64 R12, c[0x0][0x380] ;  /* 0x0000e000ff0c7b82 */ /* 0x000ea20000000a00 */
[----:B0-----:R-:W-:-:S06]  /*2d00*/  IMAD.WIDE.U32 R2, R3, 0x8, R16 ;  /* 0x0000000803027825 */ /* 0x001fcc00078e0010 */
[----:B------:R-:W3:Y:S01]  /*2d10*/  LDG.E.64.CONSTANT R2, desc[UR8][R2.64] ;  /* 0x0000000802027981 */ /* 0x000ee2000c1e9b00 */
[----:B--2---:R-:W-:-:S06]  /*2d20*/  IMAD.WIDE.U32 R12, R5, 0x4, R12 ;  /* 0x00000004050c7825 */ /* 0x004fcc00078e000c */
        /* <DEDUP_REMOVED lines=27> */
.L_x_263:
[----:B------:R-:W-:Y:S01]  /*2ee0*/  IMAD.MOV.U32 R28, RZ, RZ, R2 ;  /* 0x000000ffff1c7224 */ /* 0x000fe200078e0002 */
[----:B------:R-:W-:-:S07]  /*2ef0*/  MOV R8, 0x2f10 ;  /* 0x00002f1000087802 */ /* 0x000fce0000000f00 */
[----:B-1----:R-:W-:Y:S05]  /*2f00*/  CALL.REL.NOINC `($__internal_13_$__cuda_sm20_rem_s64) ;  /* 0x00000010003c7944 */ /* 0x002fea0003c00000 */
[----:B------:R-:W-:-:S07]  /*2f10*/  MOV R2, R10 ;  /* 0x0000000a00027202 */ /* 0x000fce0000000f00 */
.L_x_264:
        /* <DEDUP_REMOVED lines=24> */
.L_x_265:
[----:B------:R-:W-:-:S07]  /*30a0*/  MOV R8, 0x30c0 ;  /* 0x000030c000087802 */ /* 0x000fce0000000f00 */
[----:B-1----:R-:W-:Y:S05]  /*30b0*/  CALL.REL.NOINC `($__internal_13_$__cuda_sm20_rem_s64) ;  /* 0x0000000c00d07944 */ /* 0x002fea0003c00000 */
.L_x_266:
        /* <DEDUP_REMOVED lines=9> */
.L_x_250:
        /* <DEDUP_REMOVED lines=31> */
.L_x_268:
[----:B------:R-:W-:Y:S02]  /*3340*/  MOV R28, R2 ;  /* 0x00000002001c7202 */ /* 0x000fe40000000f00 */
[----:B------:R-:W-:-:S07]  /*3350*/  MOV R8, 0x3370 ;  /* 0x0000337000087802 */ /* 0x000fce0000000f00 */
[----:B-1----:R-:W-:Y:S05]  /*3360*/  CALL.REL.NOINC `($__internal_13_$__cuda_sm20_rem_s64) ;  /* 0x0000000c00247944 */ /* 0x002fea0003c00000 */
[----:B------:R-:W-:-:S07]  /*3370*/  IMAD.MOV.U32 R2, RZ, RZ, R10 ;  /* 0x000000ffff027224 */ /* 0x000fce00078e000a */
.L_x_269:
        /* <DEDUP_REMOVED lines=24> */
.L_x_270:
[----:B------:R-:W-:-:S07]  /*3500*/  MOV R8, 0x3520 ;  /* 0x0000352000087802 */ /* 0x000fce0000000f00 */
[----:B-1----:R-:W-:Y:S05]  /*3510*/  CALL.REL.NOINC `($__internal_13_$__cuda_sm20_rem_s64) ;  /* 0x0000000800b87944 */ /* 0x002fea0003c00000 */
.L_x_271:
        /* <DEDUP_REMOVED lines=35> */
.L_x_272:
[----:B------:R-:W-:Y:S02]  /*3750*/  MOV R28, R2 ;  /* 0x00000002001c7202 */ /* 0x000fe40000000f00 */
[----:B------:R-:W-:-:S07]  /*3760*/  MOV R8, 0x3780 ;  /* 0x0000378000087802 */ /* 0x000fce0000000f00 */
[----:B-1----:R-:W-:Y:S05]  /*3770*/  CALL.REL.NOINC `($__internal_13_$__cuda_sm20_rem_s64) ;  /* 0x0000000800207944 */ /* 0x002fea0003c00000 */
[----:B------:R-:W-:-:S07]  /*3780*/  IMAD.MOV.U32 R2, RZ, RZ, R10 ;  /* 0x000000ffff027224 */ /* 0x000fce00078e000a */
.L_x_273:
        /* <DEDUP_REMOVED lines=24> */
.L_x_274:
[----:B------:R-:W-:-:S07]  /*3910*/  MOV R8, 0x3930 ;  /* 0x0000393000087802 */ /* 0x000fce0000000f00 */
[----:B-1----:R-:W-:Y:S05]  /*3920*/  CALL.REL.NOINC `($__internal_13_$__cuda_sm20_rem_s64) ;  /* 0x0000000400b47944 */ /* 0x002fea0003c00000 */
.L_x_275:
        /* <DEDUP_REMOVED lines=9> */
.L_x_267:
        /* <DEDUP_REMOVED lines=30> */
.L_x_276:
[----:B------:R-:W-:Y:S01]  /*3ba0*/  IMAD.MOV.U32 R28, RZ, RZ, R2 ;  /* 0x000000ffff1c7224 */ /* 0x000fe200078e0002 */
[----:B------:R-:W-:-:S07]  /*3bb0*/  MOV R8, 0x3bd0 ;  /* 0x00003bd000087802 */ /* 0x000fce0000000f00 */
[----:B-1----:R-:W-:Y:S05]  /*3bc0*/  CALL.REL.NOINC `($__internal_13_$__cuda_sm20_rem_s64) ;  /* 0x00000004000c7944 */ /* 0x002fea0003c00000 */
[----:B------:R-:W-:-:S07]  /*3bd0*/  MOV R2, R10 ;  /* 0x0000000a00027202 */ /* 0x000fce0000000f00 */
.L_x_277:
        /* <DEDUP_REMOVED lines=23> */
.L_x_278:
[----:B------:R-:W-:-:S07]  /*3d50*/  MOV R8, 0x3d70 ;  /* 0x00003d7000087802 */ /* 0x000fce0000000f00 */
[----:B-1----:R-:W-:Y:S05]  /*3d60*/  CALL.REL.NOINC `($__internal_13_$__cuda_sm20_rem_s64) ;  /* 0x0000000000a47944 */ /* 0x002fea0003c00000 */
[----:B------:R-:W-:-:S07]  /*3d70*/  MOV R0, R10 ;  /* 0x0000000a00007202 */ /* 0x000fce0000000f00 */
.L_x_279:
[----:B------:R-:W0:Y:S01]  /*3d80*/  LDC.64 R2, c[0x0][0x380] ;  /* 0x0000e000ff027b82 */ /* 0x000e220000000a00 */
[----:B------:R-:W2:Y:S02]  /*3d90*/  LDCU UR4, c[0x0][0x39c] ;  /* 0x00007380ff0477ac */ /* 0x000ea40008000800 */
[----:B--2---:R-:W-:-:S04]  /*3da0*/  IMAD R5, R9, UR4, R6 ;  /* 0x0000000409057c24 */ /* 0x004fc8000f8e0206 */
[----:B0-----:R-:W-:-:S06]  /*3db0*/  IMAD.WIDE.U32 R2, R5, 0x4, R2 ;  /* 0x0000000405027825 */ /* 0x001fcc00078e0002 */
[----:B------:R-:W2:Y:S01]  /*3dc0*/  LDG.E.CONSTANT R3, desc[UR8][R2.64] ;  /* 0x0000000802037981 */ /* 0x000ea2000c1e9900 */
[----:B------:R-:W-:Y:S01]  /*3dd0*/  IMAD.MOV.U32 R13, RZ, RZ, R25 ;  /* 0x000000ffff0d7224 */ /* 0x000fe200078e0019 */
[----:B------:R-:W-:Y:S01]  /*3de0*/  UMOV UR4, URZ ;  /* 0x000000ff00047c82 */ /* 0x000fe20008000000 */
[----:B--2---:R-:W-:-:S05]  /*3df0*/  IMAD.WIDE.U32 R12, R3, R0, R12 ;  /* 0x00000000030c7225 */ /* 0x004fca00078e000c */
[----:B------:R-:W-:-:S07]  /*3e00*/  IADD3 R25, PT, PT, R13, UR4, RZ ;  /* 0x000000040d197c10 */ /* 0x000fce000fffe0ff */
.L_x_249:
        /* <DEDUP_REMOVED lines=22> */
.L_x_281:
[----:B------:R-:W-:-:S07]  /*3f70*/  MOV R0, 0x3f90 ;  /* 0x00003f9000007802 */ /* 0x000fce0000000f00 */
[----:B01----:R-:W-:Y:S05]  /*3f80*/  CALL.REL.NOINC `($__internal_14_$__cuda_sm20_rem_u64) ;  /* 0x0000000400547944 */ /* 0x003fea0003c00000 */
.L_x_282:
[----:B01----:R-:W-:Y:S05]  /*3f90*/  BSYNC.RECONVERGENT B0 ;  /* 0x0000000000007941 */ /* 0x003fea0003800200 */
.L_x_280:
[----:B------:R-:W0:Y:S01]  /*3fa0*/  LDC.64 R2, c[0x0][0x390] ;  /* 0x0000e400ff027b82 */ /* 0x000e220000000a00 */
[----:B------:R-:W1:Y:S02]  /*3fb0*/  LDCU UR4, c[0x0][0x39c] ;  /* 0x00007380ff0477ac */ /* 0x000e640008000800 */
[----:B-1----:R-:W-:-:S04]  /*3fc0*/  IMAD R9, R11, UR4, R9 ;  /* 0x000000040b097c24 */ /* 0x002fc8000f8e0209 */
[----:B0-----:R-:W-:-:S05]  /*3fd0*/  IMAD.WIDE.U32 R2, R9, 0x4, R2 ;  /* 0x0000000409027825 */ /* 0x001fca00078e0002 */
[----:B------:R-:W-:Y:S01]  /*3fe0*/  STG.E desc[UR8][R2.64], R12 ;  /* 0x0000000c02007986 */ /* 0x000fe2000c101908 */
[----:B------:R-:W-:Y:S05]  /*3ff0*/  EXIT ;  /* 0x000000000000794d */ /* 0x000fea0003800000 */
        .weak           $__internal_13_$__cuda_sm20_rem_s64
        .type           $__internal_13_$__cuda_sm20_rem_s64,@function
        .size           $__internal_13_$__cuda_sm20_rem_s64,($__internal_14_$__cuda_sm20_rem_u64 - $__internal_13_$__cuda_sm20_rem_s64)
$__internal_13_$__cuda_sm20_rem_s64:
        /* <DEDUP_REMOVED lines=77> */
[----:B------:R-:W-:Y:S06]  /*44d0*/  RET.REL.NODEC R22 `(hensel_gpu_compute_digit) ;  /* 0xffffffb816c87950 */ /* 0x000fec0003c3ffff */
        .weak           $__internal_14_$__cuda_sm20_rem_u64
        .type           $__internal_14_$__cuda_sm20_rem_u64,@function
        .size           $__internal_14_$__cuda_sm20_rem_u64,(.L_x_2074 - $__internal_14_$__cuda_sm20_rem_u64)
$__internal_14_$__cuda_sm20_rem_u64:
        /* <DEDUP_REMOVED lines=59> */
[----:B------:R-:W-:Y:S08]  /*4890*/  RET.REL.NODEC R2 `(hensel_gpu_compute_digit) ;  /* 0xffffffb402d87950 */ /* 0x000ff00003c3ffff */
.L_x_283:
        /* <DEDUP_REMOVED lines=14> */
.L_x_2074:


//--------------------- .text.hensel_gpu_init_defect --------------------------
	.section	.text.hensel_gpu_init_defect,"ax",@progbits
	.align	128
        .global         hensel_gpu_init_defect
        .type           hensel_gpu_init_defect,@function
        .size           hensel_gpu_init_defect,(.L_x_2116 - hensel_gpu_init_defect)
        .other          hensel_gpu_init_defect,@"STO_CUDA_ENTRY STV_DEFAULT"
hensel_gpu_init_defect:
.text.hensel_gpu_init_defect:
[----:B------:R-:W-:Y:S01]  /*0000*/  LDC R1, c[0x0][0x37c] ;  /* 0x0000df00ff017b82 */ /* 0x000fe20000000800 */
[----:B------:R-:W0:Y:S07]  /*0010*/  S2R R0, SR_TID.X ;  /* 0x0000000000007919 */ /* 0x000e2e0000002100 */
[----:B------:R-:W0:Y:S01]  /*0020*/  S2UR UR6, SR_CTAID.X ;  /* 0x00000000000679c3 */ /* 0x000e220000002500 */
[----:B------:R-:W1:Y:S07]  /*0030*/  LDCU.64 UR4, c[0x0][0x390] ;  /* 0x00007200ff0477ac */ /* 0x000e6e0008000a00 */
[----:B------:R-:W0:Y:S01]  /*0040*/  LDC R7, c[0x0][0x360] ;  /* 0x0000d800ff077b82 */ /* 0x000e220000000800 */
[----:B-1----:R-:W-:Y:S01]  /*0050*/  UIMAD UR4, UR5, UR4, URZ ;  /* 0x00000004050472a4 */ /* 0x002fe2000f8e02ff */
[----:B0-----:R-:W-:-:S05]  /*0060*/  IMAD R7, R7, UR6, R0 ;  /* 0x0000000607077c24 */ /* 0x001fca000f8e0200 */
[----:B------:R-:W-:-:S13]  /*0070*/  ISETP.GE.U32.AND P0, PT, R7, UR4, PT ;  /* 0x0000000407007c0c */ /* 0x000fda000bf06070 */
[----:B------:R-:W-:Y:S05]  /*0080*/  @P0 EXIT ;  /* 0x000000000000094d */ /* 0x000fea0003800000 */
[----:B------:R-:W0:Y:S01]  /*0090*/  LDC.64 R2, c[0x0][0x380] ;  /* 0x0000e000ff027b82 */ /* 0x000e220000000a00 */
[----:B------:R-:W1:Y:S07]  /*00a0*/  LDCU.64 UR4, c[0x0][0x358] ;  /* 0x00006b00ff0477ac */ /* 0x000e6e0008000a00 */
[----:B------:R-:W2:Y:S01]  /*00b0*/  LDC.64 R4, c[0x0][0x388] ;  /* 0x0000e200ff047b82 */ /* 0x000ea20000000a00 */
[----:B0-----:R-:W-:-:S06]  /*00c0*/  IMAD.WIDE.U32 R2, R7, 0x8, R2 ;  /* 0x0000000807027825 */ /* 0x001fcc00078e0002 */
[----:B-1----:R-:W3:Y:S01]  /*00d0*/  LDG.E.64.CONSTANT R2, desc[UR4][R2.64] ;  /* 0x0000000402027981 */ /* 0x002ee2000c1e9b00 */
[----:B--2---:R-:W-:-:S05]  /*00e0*/  IMAD.WIDE.U32 R4, R7, 0x8, R4 ;  /* 0x0000000807047825 */ /* 0x004fca00078e0004 */
[----:B---3--:R-:W-:Y:S01]  /*00f0*/  STG.E.64 desc[UR4][R4.64], R2 ;  /* 0x0000000204007986 */ /* 0x008fe2000c101b04 */
[----:B------:R-:W-:Y:S05]  /*0100*/  EXIT ;  /* 0x000000000000794d */ /* 0x000fea0003800000 */
.L_x_284:
        /* <DEDUP_REMOVED lines=15> */
.L_x_2116:


//--------------------- .text.hensel_solve_full   --------------------------
	.section	.text.hensel_solve_full,"ax",@progbits
	.align	128
        .global         hensel_solve_full
        .type           hensel_solve_full,@function
        .size           hensel_solve_full,(.L_x_2117 - hensel_solve_full)
        .other          hensel_solve_full,@"STO_CUDA_ENTRY STV_DEFAULT"
hensel_solve_full:
.text.hensel_solve_full:
[----:B------:R-:W-:Y:S01]  /*0000*/  LDC R1, c[0x0][0x37c] ;  /* 0x0000df00ff017b82 */ /* 0x000fe20000000800 */
[----:B------:R-:W-:Y:S05]  /*0010*/  EXIT ;  /* 0x000000000000794d */ /* 0x000fea0003800000 */
.L_x_285:
        /* <DEDUP_REMOVED lines=14> */
.L_x_2117:


//--------------------- .text.hensel_lift_simple  --------------------------
	.section	.text.hensel_lift_simple,"ax",@progbits
	.align	128
        .global         hensel_lift_simple
        .type           hensel_lift_simple,@function
        .size           hensel_lift_simple,(.L_x_2077 - hensel_lift_simple)
        .other          hensel_lift_simple,@"STO_CUDA_ENTRY STV_DEFAULT"
hensel_lift_simple:
.text.hensel_lift_simple:
[----:B------:R-:W-:Y:S01]  /*0000*/  LDC R1, c[0x0][0x37c] ;  /* 0x0000df00ff017b82 */ /* 0x000fe20000000800 */
[----:B------:R-:W0:Y:S07]  /*0010*/  S2R R3, SR_TID.X ;  /* 0x0000000000037919 */ /* 0x000e2e0000002100 */
[----:B------:R-:W0:Y:S01]  /*0020*/  S2UR UR6, SR_CTAID.X ;  /* 0x00000000000679c3 */ /* 0x000e220000002500 */
[----:B------:R-:W1:Y:S01]  /*0030*/  LDCU UR4, c[0x0][0x3b8] ;  /* 0x00007700ff0477ac */ /* 0x000e620008000800 */
[----:B------:R-:W1:Y:S06]  /*0040*/  LDCU UR5, c[0x0][0x3b4] ;  /* 0x00007680ff0577ac */ /* 0x000e6c0008000800 */
[----:B------:R-:W0:Y:S01]  /*0050*/  LDC R0, c[0x0][0x360] ;  /* 0x0000d800ff007b82 */ /* 0x000e220000000800 */
[----:B-1----:R-:W-:Y:S01]  /*0060*/  UIMAD UR4, UR4, UR5, URZ ;  /* 0x00000005040472a4 */ /* 0x002fe2000f8e02ff */
[----:B0-----:R-:W-:-:S05]  /*0070*/  IMAD R0, R0, UR6, R3 ;  /* 0x0000000600007c24 */ /* 0x001fca000f8e0203 */
[----:B------:R-:W-:-:S13]  /*0080*/  ISETP.GE.U32.AND P0, PT, R0, UR4, PT ;  /* 0x0000000400007c0c */ /* 0x000fda000bf06070 */
[----:B------:R-:W-:Y:S05]  /*0090*/  @P0 EXIT ;  /* 0x000000000000094d */ /* 0x000fea0003800000 */
[----:B------:R-:W0:Y:S01]  /*00a0*/  LDCU UR9, c[0x0][0x3bc] ;  /* 0x00007780ff0977ac */ /* 0x000e220008000800 */
[----:B------:R-:W1:Y:S01]  /*00b0*/  LDCU.64 UR12, c[0x0][0x358] ;  /* 0x00006b00ff0c77ac */ /* 0x000e620008000a00 */
[----:B------:R-:W-:Y:S01]  /*00c0*/  UMOV UR11, 0x1 ;  /* 0x00000001000b7882 */ /* 0x000fe20000000000 */
[----:B------:R-:W-:Y:S01]  /*00d0*/  UMOV UR4, URZ ;  /* 0x000000ff00047c82 */ /* 0x000fe20008000000 */
[----:B0-----:R-:W-:-:S09]  /*00e0*/  UISETP.NE.AND UP0, UPT, UR9, URZ, UPT ;  /* 0x000000ff0900728c */ /* 0x001fd2000bf05270 */
[----:B-1----:R-:W-:Y:S05]  /*00f0*/  BRA.U !UP0, `(.L_x_286) ;  /* 0x00000005083c7547 */ /* 0x002fea000b800000 */
[----:B------:R-:W-:Y:S02]  /*0100*/  UISETP.GE.U32.AND UP0, UPT, UR9, 0x4, UPT ;  /* 0x000000040900788c */ /* 0x000fe4000bf06070 */
[----:B------:R-:W-:Y:S01]  /*0110*/  ULOP3.LUT UR8, UR9, 0x3, URZ, 0xc0, !UPT ;  /* 0x0000000309087892 */ /* 0x000fe2000f8ec0ff */
[----:B------:R-:W-:Y:S01]  /*0120*/  UMOV UR11, 0x1 ;  /* 0x00000001000b7882 */ /* 0x000fe20000000000 */
[----:B------:R-:W-:-:S05]  /*0130*/  UMOV UR4, URZ ;  /* 0x000000ff00047c82 */ /* 0x000fca0008000000 */
[----:B------:R-:W-:Y:S05]  /*0140*/  BRA.U !UP0, `(.L_x_287) ;  /* 0x0000000108fc7547 */ /* 0x000fea000b800000 */
[----:B------:R-:W0:Y:S01]  /*0150*/  LDCU UR6, c[0x0][0x3b0] ;  /* 0x00007600ff0677ac */ /* 0x000e220008000800 */
[----:B------:R-:W-:Y:S01]  /*0160*/  UMOV UR4, URZ ;  /* 0x000000ff00047c82 */ /* 0x000fe20008000000 */
[----:B------:R-:W-:Y:S01]  /*0170*/  UMOV UR11, 0x1 ;  /* 0x00000001000b7882 */ /* 0x000fe20000000000 */
[----:B0-----:R-:W-:-:S04]  /*0180*/  UIMAD.WIDE.U32 UR6, UR6, UR6, URZ ;  /* 0x00000006060672a5 */ /* 0x001fc8000f8e00ff */
[----:B------:R-:W-:Y:S02]  /*0190*/  UIADD3 UR5, UPT, UPT, UR7, UR4, URZ ;  /* 0x0000000407057290 */ /* 0x000fe4000fffe0ff */
[----:B------:R-:W-:Y:S02]  /*01a0*/  ULOP3.LUT UR4, UR9, 0xfffffffc, URZ, 0xc0, !UPT ;  /* 0xfffffffc09047892 */ /* 0x000fe4000f8ec0ff */
[----:B------:R-:W-:Y:S02]  /*01b0*/  UIMAD UR7, UR5, UR6, URZ ;  /* 0x00000006050772a4 */ /* 0x000fe4000f8e02ff */
[----:B------:R-:W-:Y:S02]  /*01c0*/  UIADD3 UR9, UPT, UPT, -UR4, URZ, URZ ;  /* 0x000000ff04097290 */ /* 0x000fe4000fffe1ff */
[----:B------:R-:W-:Y:S02]  /*01d0*/  UIMAD.WIDE.U32 UR14, UR6, UR6, URZ ;  /* 0x00000006060e72a5 */ /* 0x000fe4000f8e00ff */
[----:B------:R-:W-:-:S02]  /*01e0*/  UISETP.GE.AND UP0, UPT, UR9, URZ, UPT ;  /* 0x000000ff0900728c */ /* 0x000fc4000bf06270 */
[----:B------:R-:W-:Y:S01]  /*01f0*/  UIMAD UR7, UR5, UR6, UR7 ;  /* 0x00000006050772a4 */ /* 0x000fe2000f8e0207 */
[----:B------:R-:W-:-:S03]  /*0200*/  UMOV UR4, URZ ;  /* 0x000000ff00047c82 */ /* 0x000fc60008000000 */
[----:B------:R-:W-:-:S03]  /*0210*/  UIADD3 UR10, UPT, UPT, UR15, UR7, URZ ;  /* 0x000000070f0a7290 */ /* 0x000fc6000fffe0ff */
[----:B------:R-:W-:Y:S09]  /*0220*/  BRA.U UP0, `(.L_x_288) ;  /* 0x0000000100a47547 */ /* 0x000ff2000b800000 */
[----:B------:R-:W-:Y:S02]  /*0230*/  UIADD3 UR5, UPT, UPT, -UR9, URZ, URZ ;  /* 0x000000ff09057290 */ /* 0x000fe4000fffe1ff */
[----:B------:R-:W-:Y:S02]  /*0240*/  UPLOP3.LUT UP0, UPT, UPT, UPT, UPT, 0x80, 0x8 ;  /* 0x000000000008789c */ /* 0x000fe40003f0f070 */
[----:B------:R-:W-:-:S09]  /*0250*/  UISETP.GT.AND UP1, UPT, UR5, 0xc, UPT ;  /* 0x0000000c0500788c */ /* 0x000fd2000bf24270 */
[----:B------:R-:W-:Y:S05]  /*0260*/  BRA.U !UP1, `(.L_x_289) ;  /* 0x0000000109547547 */ /* 0x000fea000b800000 */
[----:B------:R-:W-:-:S11]  /*0270*/  UPLOP3.LUT UP0, UPT, UPT, UPT, UPT, 0x40, 0x4 ;  /* 0x000000000004789c */ /* 0x000fd60003f0e870 */
.L_x_290:
[----:B------:R-:W-:Y:S02]  /*0280*/  UIMAD UR6, UR4, UR14, URZ ;  /* 0x0000000e040672a4 */ /* 0x000fe4000f8e02ff */
[----:B------:R-:W-:Y:S02]  /*0290*/  UIMAD.WIDE.U32 UR4, UR11, UR14, URZ ;  /* 0x0000000e0b0472a5 */ /* 0x000fe4000f8e00ff */
[----:B------:R-:W-:Y:S02]  /*02a0*/  UIMAD UR6, UR11, UR10, UR6 ;  /* 0x0000000a0b0672a4 */ /* 0x000fe4000f8e0206 */
[----:B------:R-:W-:Y:S02]  /*02b0*/  UIADD3 UR9, UPT, UPT, UR9, 0x10, URZ ;  /* 0x0000001009097890 */ /* 0x000fe4000fffe0ff */
[----:B------:R-:W-:Y:S02]  /*02c0*/  UIADD3 UR5, UPT, UPT, UR5, UR6, URZ ;  /* 0x0000000605057290 */ /* 0x000fe4000fffe0ff */
[----:B------:R-:W-:-:S02]  /*02d0*/  UIMAD.WIDE.U32 UR6, UR4, UR14, URZ ;  /* 0x0000000e040672a5 */ /* 0x000fc4000f8e00ff */
[----:B------:R-:W-:Y:S02]  /*02e0*/  UIMAD UR5, UR5, UR14, URZ ;  /* 0x0000000e050572a4 */ /* 0x000fe4000f8e02ff */
[----:B------:R-:W-:Y:S02]  /*02f0*/  UISETP.GE.AND UP1, UPT, UR9, -0xc, UPT ;  /* 0xfffffff40900788c */ /* 0x000fe4000bf26270 */
[----:B------:R-:W-:-:S04]  /*0300*/  UIMAD UR4, UR10, UR4, UR5 ;  /* 0x000000040a0472a4 */ /* 0x000fc8000f8e0205 */
[----:B------:R-:W-:-:S04]  /*0310*/  UIADD3 UR4, UPT, UPT, UR7, UR4, URZ ;  /* 0x0000000407047290 */ /* 0x000fc8000fffe0ff */
[----:B------:R-:W-:Y:S02]  /*0320*/  UIMAD UR7, UR4, UR14, URZ ;  /* 0x0000000e040772a4 */ /* 0x000fe4000f8e02ff */
[----:B------:R-:W-:Y:S02]  /*0330*/  UIMAD.WIDE.U32 UR4, UR6, UR14, URZ ;  /* 0x0000000e060472a5 */ /* 0x000fe4000f8e00ff */
[----:B------:R-:W-:-:S04]  /*0340*/  UIMAD UR7, UR10, UR6, UR7 ;  /* 0x000000060a0772a4 */ /* 0x000fc8000f8e0207 */
[----:B------:R-:W-:Y:S02]  /*0350*/  UIADD3 UR5, UPT, UPT, UR5, UR7, URZ ;  /* 0x0000000705057290 */ /* 0x000fe4000fffe0ff */
[----:B------:R-:W-:Y:S02]  /*0360*/  UIMAD.WIDE.U32 UR6, UR4, UR14, URZ ;  /* 0x0000000e040672a5 */ /* 0x000fe4000f8e00ff */
[----:B------:R-:W-:-:S04]  /*0370*/  UIMAD UR5, UR5, UR14, URZ ;  /* 0x0000000e050572a4 */ /* 0x000fc8000f8e02ff */
[----:B------:R-:W-:Y:S01]  /*0380*/  UIMAD UR5, UR10, UR4, UR5 ;  /* 0x000000040a0572a4 */ /* 0x000fe2000f8e0205 */
[----:B------:R-:W-:-:S03]  /*0390*/  UMOV UR11, UR6 ;  /* 0x00000006000b7c82 */ /* 0x000fc60008000000 */
[----:B------:R-:W-:Y:S01]  /*03a0*/  UIADD3 UR4, UPT, UPT, UR7, UR5, URZ ;  /* 0x0000000507047290 */ /* 0x000fe2000fffe0ff */
[----:B------:R-:W-:Y:S11]  /*03b0*/  BRA.U !UP1, `(.L_x_290) ;  /* 0xfffffffd09b07547 */ /* 0x000ff6000b83ffff */
.L_x_289:
[----:B------:R-:W-:-:S04]  /*03c0*/  UIADD3 UR5, UPT, UPT, -UR9, URZ, URZ ;  /* 0x000000ff09057290 */ /* 0x000fc8000fffe1ff */
[----:B------:R-:W-:-:S09]  /*03d0*/  UISETP.GT.AND UP1, UPT, UR5, 0x4, UPT ;  /* 0x000000040500788c */ /* 0x000fd2000bf24270 */
[----:B------:R-:W-:Y:S05]  /*03e0*/  BRA.U !UP1, `(.L_x_291) ;  /* 0x00000001092c7547 */ /* 0x000fea000b800000 */
[----:B------:R-:W-:Y:S02]  /*03f0*/  UIMAD UR6, UR4, UR14, URZ ;  /* 0x0000000e040672a4 */ /* 0x000fe4000f8e02ff */
[----:B------:R-:W-:Y:S02]  /*0400*/  UIMAD.WIDE.U32 UR4, UR11, UR14, URZ ;  /* 0x0000000e0b0472a5 */ /* 0x000fe4000f8e00ff */
[----:B------:R-:W-:Y:S02]  /*0410*/  UIMAD UR6, UR10, UR11, UR6 ;  /* 0x0000000b0a0672a4 */ /* 0x000fe4000f8e0206 */
[----:B------:R-:W-:Y:S02]  /*0420*/  UIADD3 UR9, UPT, UPT, UR9, 0x8, URZ ;  /* 0x0000000809097890 */ /* 0x000fe4000fffe0ff */
[----:B------:R-:W-:Y:S02]  /*0430*/  UIADD3 UR5, UPT, UPT, UR5, UR6, URZ ;  /* 0x0000000605057290 */ /* 0x000fe4000fffe0ff */
[----:B------:R-:W-:-:S02]  /*0440*/  UIMAD.WIDE.U32 UR6, UR4, UR14, URZ ;  /* 0x0000000e040672a5 */ /* 0x000fc4000f8e00ff */
[----:B------:R-:W-:Y:S02]  /*0450*/  UIMAD UR5, UR5, UR14, URZ ;  /* 0x0000000e050572a4 */ /* 0x000fe4000f8e02ff */
[----:B------:R-:W-:Y:S02]  /*0460*/  UPLOP3.LUT UP0, UPT, UPT, UPT, UPT, 0x40, 0x4 ;  /* 0x000000000004789c */ /* 0x000fe40003f0e870 */
[----:B------:R-:W-:Y:S01]  /*0470*/  UIMAD UR5, UR10, UR4, UR5 ;  /* 0x000000040a0572a4 */ /* 0x000fe2000f8e0205 */
[----:B------:R-:W-:-:S03]  /*0480*/  UMOV UR11, UR6 ;  /* 0x00000006000b7c82 */ /* 0x000fc60008000000 */
[----:B------:R-:W-:-:S12]  /*0490*/  UIADD3 UR4, UPT, UPT, UR7, UR5, URZ ;  /* 0x0000000507047290 */ /* 0x000fd8000fffe0ff */
.L_x_291:
[----:B------:R-:W-:-:S09]  /*04a0*/  UISETP.NE.OR UP0, UPT, UR9, URZ, UP0 ;  /* 0x000000ff0900728c */ /* 0x000fd20008705670 */
[----:B------:R-:W-:Y:S05]  /*04b0*/  BRA.U !UP0, `(.L_x_287) ;  /* 0x0000000108207547 */ /* 0x000fea000b800000 */
.L_x_288:
[----:B------:R-:W-:Y:S02]  /*04c0*/  UIADD3 UR9, UPT, UPT, UR9, 0x4, URZ ;  /* 0x0000000409097890 */ /* 0x000fe4000fffe0ff */
[----:B------:R-:W-:Y:S02]  /*04d0*/  UIMAD UR4, UR4, UR14, URZ ;  /* 0x0000000e040472a4 */ /* 0x000fe4000f8e02ff */
[----:B------:R-:W-:Y:S02]  /*04e0*/  UISETP.NE.AND UP0, UPT, UR9, URZ, UPT ;  /* 0x000000ff0900728c */ /* 0x000fe4000bf05270 */
[----:B------:R-:W-:Y:S02]  /*04f0*/  UIMAD.WIDE.U32 UR6, UR11, UR14, URZ ;  /* 0x0000000e0b0672a5 */ /* 0x000fe4000f8e00ff */
[----:B------:R-:W-:-:S04]  /*0500*/  UIMAD UR4, UR11, UR10, UR4 ;  /* 0x0000000a0b0472a4 */ /* 0x000fc8000f8e0204 */
[----:B------:R-:W-:Y:S01]  /*0510*/  UIADD3 UR4, UPT, UPT, UR7, UR4, URZ ;  /* 0x0000000407047290 */ /* 0x000fe2000fffe0ff */
[----:B------:R-:W-:Y:S01]  /*0520*/  UMOV UR11, UR6 ;  /* 0x00000006000b7c82 */ /* 0x000fe20008000000 */
[----:B------:R-:W-:Y:S10]  /*0530*/  BRA.U UP0, `(.L_x_288) ;  /* 0xfffffffd00e07547 */ /* 0x000ff4000b83ffff */
.L_x_287:
[----:B------:R-:W-:-:S09]  /*0540*/  UISETP.NE.AND UP0, UPT, UR8, URZ, UPT ;  /* 0x000000ff0800728c */ /* 0x000fd2000bf05270 */
[----:B------:R-:W-:Y:S05]  /*0550*/  BRA.U !UP0, `(.L_x_286) ;  /* 0x0000000108247547 */ /* 0x000fea000b800000 */
[----:B------:R-:W0:Y:S01]  /*0560*/  LDCU UR5, c[0x0][0x3b0] ;  /* 0x00007600ff0577ac */ /* 0x000e220008000800 */
[----:B------:R-:W-:-:S12]  /*0570*/  UIADD3 UR8, UPT, UPT, -UR8, URZ, URZ ;  /* 0x000000ff08087290 */ /* 0x000fd8000fffe1ff */
.L_x_292:
[----:B------:R-:W-:Y:S02]  /*0580*/  UIADD3 UR8, UPT, UPT, UR8, 0x1, URZ ;  /* 0x0000000108087890 */ /* 0x000fe4000fffe0ff */
[----:B0-----:R-:W-:Y:S02]  /*0590*/  UIMAD.WIDE.U32 UR6, UR11, UR5, URZ ;  /* 0x000000050b0672a5 */ /* 0x001fe4000f8e00ff */
[----:B------:R-:W-:Y:S02]  /*05a0*/  UISETP.NE.AND UP0, UPT, UR8, URZ, UPT ;  /* 0x000000ff0800728c */ /* 0x000fe4000bf05270 */
[----:B------:R-:W-:-:S03]  /*05b0*/  UIMAD UR4, UR4, UR5, URZ ;  /* 0x00000005040472a4 */ /* 0x000fc6000f8e02ff */
[----:B------:R-:W-:Y:S01]  /*05c0*/  UMOV UR11, UR6 ;  /* 0x00000006000b7c82 */ /* 0x000fe20008000000 */
[----:B------:R-:W-:-:S03]  /*05d0*/  UIADD3 UR4, UPT, UPT, UR7, UR4, URZ ;  /* 0x0000000407047290 */ /* 0x000fc6000fffe0ff */
[----:B------:R-:W-:Y:S09]  /*05e0*/  BRA.U UP0, `(.L_x_292) ;  /* 0xfffffffd00e47547 */ /* 0x000ff2000b83ffff */
.L_x_286:
[----:B------:R-:W0:Y:S01]  /*05f0*/  LDC.64 R2, c[0x0][0x398] ;  /* 0x0000e600ff027b82 */ /* 0x000e220000000a00 */
[----:B------:R-:W1:Y:S07]  /*0600*/  LDCU UR5, c[0x0][0x3b0] ;  /* 0x00007600ff0577ac */ /* 0x000e6e0008000800 */
[----:B------:R-:W2:Y:S01]  /*0610*/  LDC.64 R4, c[0x0][0x390] ;  /* 0x0000e400ff047b82 */ /* 0x000ea20000000a00 */
[----:B0-----:R-:W-:-:S06]  /*0620*/  IMAD.WIDE.U32 R2, R0, 0x8, R2 ;  /* 0x0000000800027825 */ /* 0x001fcc00078e0002 */
[----:B------:R-:W3:Y:S01]  /*0630*/  LDG.E.64.CONSTANT R2, desc[UR12][R2.64] ;  /* 0x0000000c02027981 */ /* 0x000ee2000c1e9b00 */
[----:B--2---:R-:W-:-:S06]  /*0640*/  IMAD.WIDE.U32 R4, R0, 0x4, R4 ;  /* 0x0000000400047825 */ /* 0x004fcc00078e0004 */
[----:B------:R0:W5:Y:S01]  /*0650*/  LDG.E.CONSTANT R4, desc[UR12][R4.64] ;  /* 0x0000000c04047981 */ /* 0x000162000c1e9900 */
[----:B-1----:R-:W-:Y:S01]  /*0660*/  UIMAD.WIDE.U32 UR8, UR11, UR5, URZ ;  /* 0x000000050b0872a5 */ /* 0x002fe2000f8e00ff */
[----:B------:R-:W-:Y:S01]  /*0670*/  BSSY.RECONVERGENT B0, `(.L_x_293) ;  /* 0x000001b000007945 */ /* 0x000fe20003800200 */
[----:B------:R-:W-:-:S04]  /*0680*/  UIMAD UR5, UR4, UR5, URZ ;  /* 0x00000005040572a4 */ /* 0x000fc8000f8e02ff */
[----:B------:R-:W-:-:S06]  /*0690*/  UIADD3 UR7, UPT, UPT, UR9, UR5, URZ ;  /* 0x0000000509077290 */ /* 0x000fcc000fffe0ff */
[----:B---3--:R-:W-:-:S04]  /*06a0*/  LOP3.LUT R6, R3, UR7, RZ, 0xfc, !PT ;  /* 0x0000000703067c12 */ /* 0x008fc8000f8efcff */
[----:B------:R-:W-:-:S13]  /*06b0*/  ISETP.NE.U32.AND P0, PT, R6, RZ, PT ;  /* 0x000000ff0600720c */ /* 0x000fda0003f05070 */
[----:B0-----:R-:W-:Y:S05]  /*06c0*/  @P0 BRA `(.L_x_294) ;  /* 0x00000000004c0947 */ /* 0x001fea0003800000 */
[----:B------:R-:W0:Y:S01]  /*06d0*/  I2F.U32.RP R3, UR8 ;  /* 0x0000000800037d06 */ /* 0x000e220008209000 */
[----:B------:R-:W-:Y:S01]  /*06e0*/  ISETP.NE.U32.AND P1, PT, RZ, UR8, PT ;  /* 0x00000008ff007c0c */ /* 0x000fe2000bf25070 */
[----:B------:R-:W-:-:S06]  /*06f0*/  HFMA2 R9, -RZ, RZ, 0, 0 ;  /* 0x00000000ff097431 */ /* 0x000fcc00000001ff */
[----:B0-----:R-:W0:Y:S02]  /*0700*/  MUFU.RCP R3, R3 ;  /* 0x0000000300037308 */ /* 0x001e240000001000 */
[----:B0-----:R-:W-:-:S06]  /*0710*/  VIADD R6, R3, 0xffffffe ;  /* 0x0ffffffe03067836 */ /* 0x001fcc0000000000 */
[----:B------:R0:W1:Y:S02]  /*0720*/  F2I.FTZ.U32.TRUNC.NTZ R7, R6 ;  /* 0x0000000600077305 */ /* 0x000064000021f000 */
[----:B0-----:R-:W-:Y:S02]  /*0730*/  IMAD.MOV.U32 R6, RZ, RZ, RZ ;  /* 0x000000ffff067224 */ /* 0x001fe400078e00ff */
[----:B-1----:R-:W-:-:S04]  /*0740*/  IMAD.MOV R5, RZ, RZ, -R7 ;  /* 0x000000ffff057224 */ /* 0x002fc800078e0a07 */
        /* <DEDUP_REMOVED lines=8> */
[----:B------:R-:W-:Y:S01]  /*07d0*/  @P0 VIADD R8, R8, -UR8 ;  /* 0x8000000808080c36 */ /* 0x000fe20008000000 */
[----:B------:R-:W-:Y:S01]  /*07e0*/  @!P1 LOP3.LUT R8, RZ, UR8, RZ, 0x33, !PT ;  /* 0x00000008ff089c12 */ /* 0x000fe2000f8e33ff */
[----:B------:R-:W-:Y:S06]  /*07f0*/  BRA `(.L_x_295) ;  /* 0x0000000000087947 */ /* 0x000fec0003800000 */
.L_x_294:
[----:B------:R-:W-:-:S07]  /*0800*/  MOV R6, 0x820 ;  /* 0x0000082000067802 */ /* 0x000fce0000000f00 */
[----:B-----5:R-:W-:Y:S05]  /*0810*/  CALL.REL.NOINC `($__internal_17_$__cuda_sm20_rem_u64) ;  /* 0x0000000c00fc7944 */ /* 0x020fea0003c00000 */
.L_x_295:
[----:B------:R-:W-:Y:S05]  /*0820*/  BSYNC.RECONVERGENT B0 ;  /* 0x0000000000007941 */ /* 0x000fea0003800200 */
.L_x_293:
[----:B-----5:R-:W-:Y:S01]  /*0830*/  IADD3 R4, P0, PT, R4, -R8, RZ ;  /* 0x8000000804047210 */ /* 0x020fe20007f1e0ff */
[----:B------:R-:W-:Y:S04]  /*0840*/  BSSY.RECONVERGENT B0, `(.L_x_296) ;  /* 0x000001d000007945 */ /* 0x000fe80003800200 */
[----:B------:R-:W-:-:S05]  /*0850*/  IMAD.X R8, RZ, RZ, ~R9, P0 ;  /* 0x000000ffff087224 */ /* 0x000fca00000e0e09 */
[----:B------:R-:W-:-:S04]  /*0860*/  LOP3.LUT R2, R8, UR4, RZ, 0xfc, !PT ;  /* 0x0000000408027c12 */ /* 0x000fc8000f8efcff */
[----:B------:R-:W-:-:S13]  /*0870*/  ISETP.NE.U32.AND P0, PT, R2, RZ, PT ;  /* 0x000000ff0200720c */ /* 0x000fda0003f05070 */
[----:B------:R-:W-:Y:S05]  /*0880*/  @P0 BRA `(.L_x_297) ;  /* 0x0000000000500947 */ /* 0x000fea0003800000 */
[----:B------:R-:W0:Y:S01]  /*0890*/  I2F.U32.RP R5, UR11 ;  /* 0x0000000b00057d06 */ /* 0x000e220008209000 */
[----:B------:R-:W-:-:S07]  /*08a0*/  ISETP.NE.U32.AND P2, PT, RZ, UR11, PT ;  /* 0x0000000bff007c0c */ /* 0x000fce000bf45070 */
[----:B0-----:R-:W0:Y:S02]  /*08b0*/  MUFU.RCP R5, R5 ;  /* 0x0000000500057308 */ /* 0x001e240000001000 */
[----:B0-----:R-:W-:-:S06]  /*08c0*/  VIADD R2, R5, 0xffffffe ;  /* 0x0ffffffe05027836 */ /* 0x001fcc0000000000 */
[----:B------:R0:W1:Y:S02]  /*08d0*/  F2I.FTZ.U32.TRUNC.NTZ R3, R2 ;  /* 0x0000000200037305 */ /* 0x000064000021f000 */
[----:B0-----:R-:W-:Y:S01]  /*08e0*/  IMAD.MOV.U32 R2, RZ, RZ, RZ ;  /* 0x000000ffff027224 */ /* 0x001fe200078e00ff */
[----:B-1----:R-:W-:-:S05]  /*08f0*/  IADD3 R7, PT, PT, RZ, -R3, RZ ;  /* 0x80000003ff077210 */ /* 0x002fca0007ffe0ff */
[----:B------:R-:W-:-:S04]  /*0900*/  IMAD R7, R7, UR11, RZ ;  /* 0x0000000b07077c24 */ /* 0x000fc8000f8e02ff */
[----:B------:R-:W-:-:S06]  /*0910*/  IMAD.HI.U32 R3, R3, R7, R2 ;  /* 0x0000000703037227 */ /* 0x000fcc00078e0002 */
[----:B------:R-:W-:-:S04]  /*0920*/  IMAD.HI.U32 R2, R3, R4, RZ ;  /* 0x0000000403027227 */ /* 0x000fc800078e00ff */
[----:B------:R-:W-:-:S04]  /*0930*/  IMAD.MOV R3, RZ, RZ, -R2 ;  /* 0x000000ffff037224 */ /* 0x000fc800078e0a02 */
[----:B------:R-:W-:Y:S01]  /*0940*/  IMAD R4, R3, UR11, R4 ;  /* 0x0000000b03047c24 */ /* 0x000fe2000f8e0204 */
[----:B------:R-:W-:-:S04]  /*0950*/  MOV R3, RZ ;  /* 0x000000ff00037202 */ /* 0x000fc80000000f00 */
[----:B------:R-:W-:-:S13]  /*0960*/  ISETP.GE.U32.AND P0, PT, R4, UR11, PT ;  /* 0x0000000b04007c0c */ /* 0x000fda000bf06070 */
[----:B------:R-:W-:Y:S01]  /*0970*/  @P0 IADD3 R4, PT, PT, R4, -UR11, RZ ;  /* 0x8000000b04040c10 */ /* 0x000fe2000fffe0ff */
[----:B------:R-:W-:-:S03]  /*0980*/  @P0 VIADD R2, R2, 0x1 ;  /* 0x0000000102020836 */ /* 0x000fc60000000000 */
[----:B------:R-:W-:-:S13]  /*0990*/  ISETP.GE.U32.AND P1, PT, R4, UR11, PT ;  /* 0x0000000b04007c0c */ /* 0x000fda000bf26070 */
[----:B------:R-:W-:Y:S01]  /*09a0*/  @P1 VIADD R2, R2, 0x1 ;  /* 0x0000000102021836 */ /* 0x000fe20000000000 */
[----:B------:R-:W-:Y:S01]  /*09b0*/  @!P2 LOP3.LUT R2, RZ, UR11, RZ, 0x33, !PT ;  /* 0x0000000bff02ac12 */ /* 0x000fe2000f8e33ff */
[----:B------:R-:W-:Y:S06]  /*09c0*/  BRA `(.L_x_298) ;  /* 0x0000000000107947 */ /* 0x000fec0003800000 */
.L_x_297:
[----:B------:R-:W-:Y:S01]  /*09d0*/  IMAD.U32 R7, RZ, RZ, UR11 ;  /* 0x0000000bff077e24 */ /* 0x000fe2000f8e00ff */
[----:B------:R-:W-:Y:S01]  /*09e0*/  MOV R6, 0xa10 ;  /* 0x00000a1000067802 */ /* 0x000fe20000000f00 */
[----:B------:R-:W-:-:S07]  /*09f0*/  IMAD.U32 R5, RZ, RZ, UR4 ;  /* 0x00000004ff057e24 */ /* 0x000fce000f8e00ff */
[----:B------:R-:W-:Y:S05]  /*0a00*/  CALL.REL.NOINC `($__internal_15_$__cuda_sm20_div_s64) ;  /* 0x0000000400007944 */ /* 0x000fea0003c00000 */
.L_x_298:
[----:B------:R-:W-:Y:S05]  /*0a10*/  BSYNC.RECONVERGENT B0 ;  /* 0x0000000000007941 */ /* 0x000fea0003800200 */
.L_x_296:
[----:B------:R-:W-:Y:S01]  /*0a20*/  ISETP.NE.U32.AND P0, PT, R3, RZ, PT ;  /* 0x000000ff0300720c */ /* 0x000fe20003f05070 */
        /* <DEDUP_REMOVED lines=8> */
[----:B-1----:R-:W-:Y:S01]  /*0ab0*/  IADD3 R4, PT, PT, R3, 0xffffffe, RZ ;  /* 0x0ffffffe03047810 */ /* 0x002fe20007ffe0ff */
[----:B------:R-:W-:-:S05]  /*0ac0*/  HFMA2 R3, -RZ, RZ, 0, 0 ;  /* 0x00000000ff037431 */ /* 0x000fca00000001ff */
[----:B------:R1:W2:Y:S02]  /*0ad0*/  F2I.FTZ.U32.TRUNC.NTZ R5, R4 ;  /* 0x0000000400057305 */ /* 0x0002a4000021f000 */
[----:B-1----:R-:W-:Y:S02]  /*0ae0*/  IMAD.MOV.U32 R4, RZ, RZ, RZ ;  /* 0x000000ffff047224 */ /* 0x002fe400078e00ff */
[----:B--2---:R-:W-:-:S04]  /*0af0*/  IMAD.MOV R7, RZ, RZ, -R5 ;  /* 0x000000ffff077224 */ /* 0x004fc800078e0a05 */
        /* <DEDUP_REMOVED lines=11> */
.L_x_300:
[----:B------:R-:W-:Y:S01]  /*0bb0*/  IMAD.MOV.U32 R4, RZ, RZ, R2 ;  /* 0x000000ffff047224 */ /* 0x000fe200078e0002 */
[----:B------:R-:W-:-:S07]  /*0bc0*/  MOV R2, 0xbe0 ;  /* 0x00000be000027802 */ /* 0x000fce0000000f00 */
[----:B0-----:R-:W-:Y:S05]  /*0bd0*/  CALL.REL.NOINC `($__internal_16_$__cuda_sm20_rem_s64) ;  /* 0x0000000400d87944 */ /* 0x001fea0003c00000 */
[----:B------:R-:W-:Y:S01]  /*0be0*/  IMAD.MOV.U32 R2, RZ, RZ, R5 ;  /* 0x000000ffff027224 */ /* 0x000fe200078e0005 */
[----:B------:R-:W-:-:S07]  /*0bf0*/  MOV R3, R4 ;  /* 0x0000000400037202 */ /* 0x000fce0000000f00 */
.L_x_301:
[----:B0-----:R-:W-:Y:S05]  /*0c00*/  BSYNC.RECONVERGENT B0 ;  /* 0x0000000000007941 */ /* 0x001fea0003800200 */
.L_x_299:
[----:B------:R-:W0:Y:S01]  /*0c10*/  LDCU UR8, c[0x0][0x3b0] ;  /* 0x00007600ff0877ac */ /* 0x000e220008000800 */
[----:B------:R-:W-:Y:S01]  /*0c20*/  BSSY.RECONVERGENT B0, `(.L_x_302) ;  /* 0x000001a000007945 */ /* 0x000fe20003800200 */
[----:B0-----:R-:W-:-:S05]  /*0c30*/  IADD3 R4, P0, PT, R2, UR8, RZ ;  /* 0x0000000802047c10 */ /* 0x001fca000ff1e0ff */
[----:B------:R-:W-:-:S05]  /*0c40*/  IMAD.X R3, RZ, RZ, R3, P0 ;  /* 0x000000ffff037224 */ /* 0x000fca00000e0603 */
[----:B------:R-:W-:-:S13]  /*0c50*/  ISETP.NE.U32.AND P0, PT, R3, RZ, PT ;  /* 0x000000ff0300720c */ /* 0x000fda0003f05070 */
[----:B------:R-:W-:Y:S05]  /*0c60*/  @P0 BRA `(.L_x_303) ;  /* 0x00000000004c0947 */ /* 0x000fea0003800000 */
[----:B------:R-:W0:Y:S01]  /*0c70*/  I2F.U32.RP R5, UR8 ;  /* 0x0000000800057d06 */ /* 0x000e220008209000 */
[----:B------:R-:W-:Y:S01]  /*0c80*/  IMAD.MOV.U32 R2, RZ, RZ, RZ ;  /* 0x000000ffff027224 */ /* 0x000fe200078e00ff */
[----:B------:R-:W-:-:S06]  /*0c90*/  ISETP.NE.U32.AND P1, PT, RZ, UR8, PT ;  /* 0x00000008ff007c0c */ /* 0x000fcc000bf25070 */
[----:B0-----:R-:W0:Y:S02]  /*0ca0*/  MUFU.RCP R5, R5 ;  /* 0x0000000500057308 */ /* 0x001e240000001000 */
[----:B0-----:R-:W-:-:S06]  /*0cb0*/  VIADD R3, R5, 0xffffffe ;  /* 0x0ffffffe05037836 */ /* 0x001fcc0000000000 */
        /* <DEDUP_REMOVED lines=11> */
[----:B------:R-:W-:-:S05]  /*0d70*/  @!P1 LOP3.LUT R2, RZ, UR8, RZ, 0x33, !PT ;  /* 0x00000008ff029c12 */ /* 0x000fca000f8e33ff */
[----:B------:R-:W-:Y:S01]  /*0d80*/  IMAD.MOV.U32 R5, RZ, RZ, R2 ;  /* 0x000000ffff057224 */ /* 0x000fe200078e0002 */
[----:B------:R-:W-:Y:S06]  /*0d90*/  BRA `(.L_x_304) ;  /* 0x0000000000087947 */ /* 0x000fec0003800000 */
.L_x_303:
[----:B------:R-:W-:-:S07]  /*0da0*/  MOV R2, 0xdc0 ;  /* 0x00000dc000027802 */ /* 0x000fce0000000f00 */
[----:B------:R-:W-:Y:S05]  /*0db0*/  CALL.REL.NOINC `($__internal_16_$__cuda_sm20_rem_s64) ;  /* 0x0000000400607944 */ /* 0x000fea0003c00000 */
.L_x_304:
[----:B------:R-:W-:Y:S05]  /*0dc0*/  BSYNC.RECONVERGENT B0 ;  /* 0x0000000000007941 */ /* 0x000fea0003800200 */
.L_x_302:
[----:B------:R-:W0:Y:S02]  /*0dd0*/  LDC.64 R2, c[0x0][0x3a8] ;  /* 0x0000ea00ff027b82 */ /* 0x000e240000000a00 */
[----:B0-----:R-:W-:-:S05]  /*0de0*/  IMAD.WIDE.U32 R2, R0, 0x4, R2 ;  /* 0x0000000400027825 */ /* 0x001fca00078e0002 */
[----:B------:R-:W-:Y:S01]  /*0df0*/  STG.E desc[UR12][R2.64], R5 ;  /* 0x0000000502007986 */ /* 0x000fe2000c10190c */
[----:B------:R-:W-:Y:S05]  /*0e00*/  EXIT ;  /* 0x000000000000794d */ /* 0x000fea0003800000 */
        .weak           $__internal_15_$__cuda_sm20_div_s64
        .type           $__internal_15_$__cuda_sm20_div_s64,@function
        .size           $__internal_15_$__cuda_sm20_div_s64,($__internal_16_$__cuda_sm20_rem_s64 - $__internal_15_$__cuda_sm20_div_s64)
$__internal_15_$__cuda_sm20_div_s64:
[----:B------:R-:W-:Y:S02]  /*0e10*/  IADD3 R2, P1, PT, RZ, -R7, RZ ;  /* 0x80000007ff027210 */ /* 0x000fe40007f3e0ff */
[----:B------:R-:W-:Y:S02]  /*0e20*/  ISETP.GE.AND P0, PT, R5, RZ, PT ;  /* 0x000000ff0500720c */ /* 0x000fe40003f06270 */
[----:B------:R-:W-:Y:S02]  /*0e30*/  IADD3.X R10, PT, PT, RZ, ~R5, RZ, P1, !PT ;  /* 0x80000005ff0a7210 */ /* 0x000fe40000ffe4ff */
[----:B------:R-:W-:Y:S02]  /*0e40*/  SEL R2, R2, R7, !P0 ;  /* 0x0000000702027207 */ /* 0x000fe40004000000 */
[----:B------:R-:W-:Y:S02]  /*0e50*/  SEL R3, R10, R5, !P0 ;  /* 0x000000050a037207 */ /* 0x000fe40004000000 */
[----:B------:R-:W-:-:S02]  /*0e60*/  ISETP.GE.AND P3, PT, R8, RZ, PT ;  /* 0x000000ff0800720c */ /* 0x000fc40003f66270 */
[----:B------:R-:W0:Y:S08]  /*0e70*/  I2F.U64.RP R9, R2 ;  /* 0x0000000200097312 */ /* 0x000e300000309000 */
[----:B0-----:R-:W0:Y:S02]  /*0e80*/  MUFU.RCP R9, R9 ;  /* 0x0000000900097308 */ /* 0x001e240000001000 */
[----:B0-----:R-:W-:-:S06]  /*0e90*/  VIADD R10, R9, 0x1ffffffe ;  /* 0x1ffffffe090a7836 */ /* 0x001fcc0000000000 */
[----:B------:R-:W0:Y:S02]  /*0ea0*/  F2I.U64.TRUNC R10, R10 ;  /* 0x0000000a000a7311 */ /* 0x000e24000020d800 */
[----:B0-----:R-:W-:-:S04]  /*0eb0*/  IMAD.WIDE.U32 R12, R10, R2, RZ ;  /* 0x000000020a0c7225 */ /* 0x001fc800078e00ff */
[----:B------:R-:W-:Y:S01]  /*0ec0*/  IMAD R13, R10, R3, R13 ;  /* 0x000000030a0d7224 */ /* 0x000fe200078e020d */
[----:B------:R-:W-:-:S03]  /*0ed0*/  IADD3 R15, P0, PT, RZ, -R12, RZ ;  /* 0x8000000cff0f7210 */ /* 0x000fc60007f1e0ff */
[----:B------:R-:W-:Y:S02]  /*0ee0*/  IMAD R13, R11, R2, R13 ;  /* 0x000000020b0d7224 */ /* 0x000fe400078e020d */
[----:B------:R-:W-:-:S04]  /*0ef0*/  IMAD.HI.U32 R12, R10, R15, RZ ;  /* 0x0000000f0a0c7227 */ /* 0x000fc800078e00ff */
[----:B------:R-:W-:Y:S01]  /*0f00*/  IMAD.X R17, RZ, RZ, ~R13, P0 ;  /* 0x000000ffff117224 */ /* 0x000fe200000e0e0d */
[----:B------:R-:W-:-:S03]  /*0f10*/  MOV R13, R10 ;  /* 0x0000000a000d7202 */ /* 0x000fc60000000f00 */
[-C--:B------:R-:W-:Y:S02]  /*0f20*/  IMAD R19, R11, R17.reuse, RZ ;  /* 0x000000110b137224 */ /* 0x080fe400078e02ff */
[----:B------:R-:W-:-:S04]  /*0f30*/  IMAD.WIDE.U32 R12, P0, R10, R17, R12 ;  /* 0x000000110a0c7225 */ /* 0x000fc8000780000c */
[----:B------:R-:W-:-:S04]  /*0f40*/  IMAD.HI.U32 R9, R11, R17, RZ ;  /* 0x000000110b097227 */ /* 0x000fc800078e00ff */
[----:B------:R-:W-:-:S04]  /*0f50*/  IMAD.HI.U32 R12, P1, R11, R15, R12 ;  /* 0x0000000f0b0c7227 */ /* 0x000fc8000782000c */
[----:B------:R-:W-:Y:S01]  /*0f60*/  IMAD.X R9, R9, 0x1, R11, P0 ;  /* 0x0000000109097824 */ /* 0x000fe200000e060b */
[----:B------:R-:W-:-:S04]  /*0f70*/  IADD3 R13, P2, PT, R19, R12, RZ ;  /* 0x0000000c130d7210 */ /* 0x000fc80007f5e0ff */
[----:B------:R-:W-:Y:S01]  /*0f80*/  IADD3.X R9, PT, PT, RZ, RZ, R9, P2, P1 ;  /* 0x000000ffff097210 */ /* 0x000fe200017e2409 */
[----:B------:R-:W-:-:S04]  /*0f90*/  IMAD.WIDE.U32 R10, R13, R2, RZ ;  /* 0x000000020d0a7225 */ /* 0x000fc800078e00ff */
[----:B------:R-:W-:Y:S01]  /*0fa0*/  IMAD R11, R13, R3, R11 ;  /* 0x000000030d0b7224 */ /* 0x000fe200078e020b */
[----:B------:R-:W-:-:S03]  /*0fb0*/  IADD3 R15, P0, PT, RZ, -R10, RZ ;  /* 0x8000000aff0f7210 */ /* 0x000fc60007f1e0ff */
[----:B------:R-:W-:Y:S02]  /*0fc0*/  IMAD R11, R9, R2, R11 ;  /* 0x00000002090b7224 */ /* 0x000fe400078e020b */
[----:B------:R-:W-:-:S04]  /*0fd0*/  IMAD.HI.U32 R12, R13, R15, RZ ;  /* 0x0000000f0d0c7227 */ /* 0x000fc800078e00ff */
[----:B------:R-:W-:Y:S01]  /*0fe0*/  IMAD.X R10, RZ, RZ, ~R11, P0 ;  /* 0x000000ffff0a7224 */ /* 0x000fe200000e0e0b */
[----:B------:R-:W-:-:S03]  /*0ff0*/  IADD3 R11, P4, PT, RZ, -R4, RZ ;  /* 0x80000004ff0b7210 */ /* 0x000fc60007f9e0ff */
[----:B------:R-:W-:Y:S01]  /*1000*/  IMAD.WIDE.U32 R12, P0, R13, R10, R12 ;  /* 0x0000000a0d0c7225 */ /* 0x000fe2000780000c */
[----:B------:R-:W-:Y:S02]  /*1010*/  SEL R4, R11, R4, !P3 ;  /* 0x000000040b047207 */ /* 0x000fe40005800000 */
[----:B------:R-:W-:Y:S01]  /*1020*/  IADD3.X R11, PT, PT, RZ, ~R8, RZ, P4, !PT ;  /* 0x80000008ff0b7210 */ /* 0x000fe200027fe4ff */
[----:B------:R-:W-:-:S04]  /*1030*/  IMAD.HI.U32 R13, P1, R9, R15, R12 ;  /* 0x0000000f090d7227 */ /* 0x000fc8000782000c */
[CC--:B------:R-:W-:Y:S02]  /*1040*/  IMAD R12, R9.reuse, R10.reuse, RZ ;  /* 0x0000000a090c7224 */ /* 0x0c0fe400078e02ff */
[----:B------:R-:W-:-:S03]  /*1050*/  IMAD.HI.U32 R10, R9, R10, RZ ;  /* 0x0000000a090a7227 */ /* 0x000fc600078e00ff */
[----:B------:R-:W-:Y:S01]  /*1060*/  IADD3 R13, P2, PT, R12, R13, RZ ;  /* 0x0000000d0c0d7210 */ /* 0x000fe20007f5e0ff */
[----:B------:R-:W-:Y:S01]  /*1070*/  IMAD.X R9, R10, 0x1, R9, P0 ;  /* 0x000000010a097824 */ /* 0x000fe200000e0609 */
[-C--:B------:R-:W-:Y:S01]  /*1080*/  SEL R12, R11, R8.reuse, !P3 ;  /* 0x000000080b0c7207 */ /* 0x080fe20005800000 */
[----:B------:R-:W-:Y:S01]  /*1090*/  IMAD.MOV.U32 R11, RZ, RZ, RZ ;  /* 0x000000ffff0b7224 */ /* 0x000fe200078e00ff */
[----:B------:R-:W-:Y:S01]  /*10a0*/  LOP3.LUT R8, R5, R8, RZ, 0x3c, !PT ;  /* 0x0000000805087212 */ /* 0x000fe200078e3cff */
        /* <DEDUP_REMOVED lines=11> */
[C---:B------:R-:W-:Y:S01]  /*1160*/  IMAD R11, R13.reuse, R3, R11 ;  /* 0x000000030d0b7224 */ /* 0x040fe200078e020b */
[----:B------:R-:W-:Y:S02]  /*1170*/  IADD3 R4, P2, PT, R13, 0x1, RZ ;  /* 0x000000010d047810 */ /* 0x000fe40007f5e0ff */
[-C--:B------:R-:W-:Y:S01]  /*1180*/  ISETP.GE.U32.AND P0, PT, R17, R2.reuse, PT ;  /* 0x000000021100720c */ /* 0x080fe20003f06070 */
[-C--:B------:R-:W-:Y:S02]  /*1190*/  IMAD R11, R9, R2.reuse, R11 ;  /* 0x00000002090b7224 */ /* 0x080fe400078e020b */
[----:B------:R-:W-:Y:S02]  /*11a0*/  IMAD.X R10, RZ, RZ, R9, P2 ;  /* 0x000000ffff0a7224 */ /* 0x000fe400010e0609 */
[----:B------:R-:W-:Y:S01]  /*11b0*/  IMAD.X R19, R12, 0x1, ~R11, P1 ;  /* 0x000000010c137824 */ /* 0x000fe200008e0e0b */
[----:B------:R-:W-:-:S04]  /*11c0*/  IADD3 R11, P1, PT, R17, -R2, RZ ;  /* 0x80000002110b7210 */ /* 0x000fc80007f3e0ff */
[CC--:B------:R-:W-:Y:S02]  /*11d0*/  ISETP.GE.U32.AND.EX P0, PT, R19.reuse, R3.reuse, PT, P0 ;  /* 0x000000031300720c */ /* 0x0c0fe40003f06100 */
[----:B------:R-:W-:Y:S02]  /*11e0*/  IADD3.X R15, PT, PT, R19, ~R3, RZ, P1, !PT ;  /* 0x80000003130f7210 */ /* 0x000fe40000ffe4ff */
[----:B------:R-:W-:Y:S02]  /*11f0*/  SEL R11, R11, R17, P0 ;  /* 0x000000110b0b7207 */ /* 0x000fe40000000000 */
[----:B------:R-:W-:Y:S02]  /*1200*/  SEL R13, R4, R13, P0 ;  /* 0x0000000d040d7207 */ /* 0x000fe40000000000 */
[----:B------:R-:W-:Y:S02]  /*1210*/  SEL R15, R15, R19, P0 ;  /* 0x000000130f0f7207 */ /* 0x000fe40000000000 */
[----:B------:R-:W-:-:S02]  /*1220*/  ISETP.GE.U32.AND P1, PT, R11, R2, PT ;  /* 0x000000020b00720c */ /* 0x000fc40003f26070 */
[----:B------:R-:W-:Y:S02]  /*1230*/  SEL R4, R10, R9, P0 ;  /* 0x000000090a047207 */ /* 0x000fe40000000000 */
[----:B------:R-:W-:Y:S02]  /*1240*/  IADD3 R2, P2, PT, R13, 0x1, RZ ;  /* 0x000000010d027810 */ /* 0x000fe40007f5e0ff */
[----:B------:R-:W-:Y:S02]  /*1250*/  ISETP.GE.U32.AND.EX P0, PT, R15, R3, PT, P1 ;  /* 0x000000030f00720c */ /* 0x000fe40003f06110 */
[----:B------:R-:W-:Y:S01]  /*1260*/  ISETP.GE.AND P1, PT, R8, RZ, PT ;  /* 0x000000ff0800720c */ /* 0x000fe20003f26270 */
[----:B------:R-:W-:Y:S01]  /*1270*/  IMAD.X R3, RZ, RZ, R4, P2 ;  /* 0x000000ffff037224 */ /* 0x000fe200010e0604 */
[----:B------:R-:W-:-:S04]  /*1280*/  SEL R2, R2, R13, P0 ;  /* 0x0000000d02027207 */ /* 0x000fc80000000000 */
[----:B------:R-:W-:Y:S02]  /*1290*/  SEL R3, R3, R4, P0 ;  /* 0x0000000403037207 */ /* 0x000fe40000000000 */
[-C--:B------:R-:W-:Y:S02]  /*12a0*/  IADD3 R9, P2, PT, RZ, -R2.reuse, RZ ;  /* 0x80000002ff097210 */ /* 0x080fe40007f5e0ff */
[----:B------:R-:W-:Y:S01]  /*12b0*/  ISETP.NE.U32.AND P0, PT, R7, RZ, PT ;  /* 0x000000ff0700720c */ /* 0x000fe20003f05070 */
[----:B------:R-:W-:Y:S01]  /*12c0*/  IMAD.MOV.U32 R7, RZ, RZ, 0x0 ;  /* 0x00000000ff077424 */ /* 0x000fe200078e00ff */
[----:B------:R-:W-:Y:S02]  /*12d0*/  IADD3.X R4, PT, PT, RZ, ~R3, RZ, P2, !PT ;  /* 0x80000003ff047210 */ /* 0x000fe400017fe4ff */
[----:B------:R-:W-:Y:S02]  /*12e0*/  ISETP.NE.AND.EX P0, PT, R5, RZ, PT, P0 ;  /* 0x000000ff0500720c */ /* 0x000fe40003f05300 */
[----:B------:R-:W-:-:S02]  /*12f0*/  SEL R2, R9, R2, !P1 ;  /* 0x0000000209027207 */ /* 0x000fc40004800000 */
[----:B------:R-:W-:Y:S02]  /*1300*/  SEL R3, R4, R3, !P1 ;  /* 0x0000000304037207 */ /* 0x000fe40004800000 */
[----:B------:R-:W-:Y:S02]  /*1310*/  SEL R2, R2, 0xffffffff, P0 ;  /* 0xffffffff02027807 */ /* 0x000fe40000000000 */
[----:B------:R-:W-:Y:S01]  /*1320*/  SEL R3, R3, 0xffffffff, P0 ;  /* 0xffffffff03037807 */ /* 0x000fe20000000000 */
[----:B------:R-:W-:Y:S06]  /*1330*/  RET.REL.NODEC R6 `(hensel_lift_simple) ;  /* 0xffffffec06307950 */ /* 0x000fec0003c3ffff */
        .weak           $__internal_16_$__cuda_sm20_rem_s64
        .type           $__internal_16_$__cuda_sm20_rem_s64,@function
        .size           $__internal_16_$__cuda_sm20_rem_s64,($__internal_17_$__cuda_sm20_rem_u64 - $__internal_16_$__cuda_sm20_rem_s64)
$__internal_16_$__cuda_sm20_rem_s64:
        /* <DEDUP_REMOVED lines=18> */
[----:B------:R-:W-:Y:S01]  /*1460*/  IMAD.HI.U32 R8, P1, R7, R11, R8 ;  /* 0x0000000b07087227 */ /* 0x000fe20007820008 */
[----:B------:R-:W-:-:S03]  /*1470*/  IADD3 R11, P4, PT, RZ, -R4, RZ ;  /* 0x80000004ff0b7210 */ /* 0x000fc60007f9e0ff */
[----:B------:R-:W-:Y:S01]  /*1480*/  IMAD.HI.U32 R5, R7, R13, RZ ;  /* 0x0000000d07057227 */ /* 0x000fe200078e00ff */
[----:B------:R-:W-:-:S03]  /*1490*/  IADD3 R9, P2, PT, R15, R8, RZ ;  /* 0x000000080f097210 */ /* 0x000fc60007f5e0ff */
[----:B------:R-:W-:Y:S02]  /*14a0*/  IMAD.X R5, R5, 0x1, R7, P0 ;  /* 0x0000000105057824 */ /* 0x000fe400000e0607 */
[----:B------:R-:W-:-:S03]  /*14b0*/  IMAD.WIDE.U32 R6, R9, UR6, RZ ;  /* 0x0000000609067c25 */ /* 0x000fc6000f8e00ff */
[----:B------:R-:W-:Y:S01]  /*14c0*/  IADD3.X R5, PT, PT, RZ, RZ, R5, P2, P1 ;  /* 0x000000ffff057210 */ /* 0x000fe200017e2405 */
[----:B------:R-:W-:Y:S01]  /*14d0*/  IMAD R8, R9, UR7, R7 ;  /* 0x0000000709087c24 */ /* 0x000fe2000f8e0207 */
[----:B------:R-:W-:Y:S02]  /*14e0*/  IADD3 R7, P0, PT, RZ, -R6, RZ ;  /* 0x80000006ff077210 */ /* 0x000fe40007f1e0ff */
[----:B------:R-:W-:Y:S01]  /*14f0*/  ISETP.GE.AND P1, PT, R3, RZ, PT ;  /* 0x000000ff0300720c */ /* 0x000fe20003f26270 */
[----:B------:R-:W-:Y:S02]  /*1500*/  IMAD R6, R5, UR6, R8 ;  /* 0x0000000605067c24 */ /* 0x000fe4000f8e0208 */
[----:B------:R-:W-:-:S03]  /*1510*/  IMAD.HI.U32 R8, R9, R7, RZ ;  /* 0x0000000709087227 */ /* 0x000fc600078e00ff */
[----:B------:R-:W-:-:S05]  /*1520*/  IADD3.X R6, PT, PT, RZ, ~R6, RZ, P0, !PT ;  /* 0x80000006ff067210 */ /* 0x000fca00007fe4ff */
[----:B------:R-:W-:-:S04]  /*1530*/  IMAD.WIDE.U32 R8, P0, R9, R6, R8 ;  /* 0x0000000609087225 */ /* 0x000fc80007800008 */
[C---:B------:R-:W-:Y:S02]  /*1540*/  IMAD R10, R5.reuse, R6, RZ ;  /* 0x00000006050a7224 */ /* 0x040fe400078e02ff */
[----:B------:R-:W-:Y:S01]  /*1550*/  IMAD.HI.U32 R7, P2, R5, R7, R8 ;  /* 0x0000000705077227 */ /* 0x000fe20007840008 */
[----:B------:R-:W-:-:S03]  /*1560*/  SEL R8, R11, R4, !P1 ;  /* 0x000000040b087207 */ /* 0x000fc60004800000 */
[----:B------:R-:W-:Y:S01]  /*1570*/  IMAD.HI.U32 R6, R5, R6, RZ ;  /* 0x0000000605067227 */ /* 0x000fe200078e00ff */
[----:B------:R-:W-:-:S03]  /*1580*/  IADD3 R7, P3, PT, R10, R7, RZ ;  /* 0x000000070a077210 */ /* 0x000fc60007f7e0ff */
[----:B------:R-:W-:Y:S02]  /*1590*/  IMAD.X R10, RZ, RZ, ~R3, P4 ;  /* 0x000000ffff0a7224 */ /* 0x000fe400020e0e03 */
[----:B------:R-:W-:Y:S02]  /*15a0*/  IMAD.X R5, R6, 0x1, R5, P0 ;  /* 0x0000000106057824 */ /* 0x000fe400000e0605 */
[----:B------:R-:W-:Y:S01]  /*15b0*/  IMAD.HI.U32 R4, R7, R8, RZ ;  /* 0x0000000807047227 */ /* 0x000fe200078e00ff */
[----:B------:R-:W-:Y:S02]  /*15c0*/  SEL R10, R10, R3, !P1 ;  /* 0x000000030a0a7207 */ /* 0x000fe40004800000 */
[----:B------:R-:W-:Y:S01]  /*15d0*/  IADD3.X R3, PT, PT, RZ, RZ, R5, P3, P2 ;  /* 0x000000ffff037210 */ /* 0x000fe20001fe4405 */
[----:B------:R-:W-:-:S03]  /*15e0*/  HFMA2 R5, -RZ, RZ, 0, 0 ;  /* 0x00000000ff057431 */ /* 0x000fc600000001ff */
[----:B------:R-:W-:-:S04]  /*15f0*/  IMAD.WIDE.U32 R4, R7, R10, R4 ;  /* 0x0000000a07047225 */ /* 0x000fc800078e0004 */
[C---:B------:R-:W-:Y:S02]  /*1600*/  IMAD R7, R3.reuse, R10, RZ ;  /* 0x0000000a03077224 */ /* 0x040fe400078e02ff */
[----:B------:R-:W-:-:S04]  /*1610*/  IMAD.HI.U32 R4, P0, R3, R8, R4 ;  /* 0x0000000803047227 */ /* 0x000fc80007800004 */
[----:B------:R-:W-:Y:S01]  /*1620*/  IMAD.HI.U32 R3, R3, R10, RZ ;  /* 0x0000000a03037227 */ /* 0x000fe200078e00ff */
[----:B------:R-:W-:-:S03]  /*1630*/  IADD3 R7, P2, PT, R7, R4, RZ ;  /* 0x0000000407077210 */ /* 0x000fc60007f5e0ff */
[----:B------:R-:W-:Y:S02]  /*1640*/  IMAD.X R3, RZ, RZ, R3, P0 ;  /* 0x000000ffff037224 */ /* 0x000fe400000e0603 */
[----:B------:R-:W-:-:S04]  /*1650*/  IMAD.WIDE.U32 R4, R7, UR6, RZ ;  /* 0x0000000607047c25 */ /* 0x000fc8000f8e00ff */
[----:B------:R-:W-:Y:S02]  /*1660*/  IMAD.X R3, RZ, RZ, R3, P2 ;  /* 0x000000ffff037224 */ /* 0x000fe400010e0603 */
[----:B------:R-:W-:Y:S01]  /*1670*/  IMAD R6, R7, UR7, R5 ;  /* 0x0000000707067c24 */ /* 0x000fe2000f8e0205 */
[----:B------:R-:W-:-:S03]  /*1680*/  IADD3 R5, P2, PT, -R4, R8, RZ ;  /* 0x0000000804057210 */ /* 0x000fc60007f5e1ff */
[----:B------:R-:W-:Y:S01]  /*1690*/  IMAD R3, R3, UR6, R6 ;  /* 0x0000000603037c24 */ /* 0x000fe2000f8e0206 */
[----:B------:R-:W-:-:S04]  /*16a0*/  ISETP.GE.U32.AND P0, PT, R5, UR6, PT ;  /* 0x0000000605007c0c */ /* 0x000fc8000bf06070 */
[----:B------:R-:W-:Y:S02]  /*16b0*/  IADD3.X R4, PT, PT, ~R3, R10, RZ, P2, !PT ;  /* 0x0000000a03047210 */ /* 0x000fe400017fe5ff */
[----:B------:R-:W-:Y:S02]  /*16c0*/  IADD3 R6, P2, PT, R5, -UR6, RZ ;  /* 0x8000000605067c10 */ /* 0x000fe4000ff5e0ff */
[C---:B------:R-:W-:Y:S02]  /*16d0*/  ISETP.GE.U32.AND.EX P0, PT, R4.reuse, UR7, PT, P0 ;  /* 0x0000000704007c0c */ /* 0x040fe4000bf06100 */
[----:B------:R-:W-:Y:S02]  /*16e0*/  IADD3.X R3, PT, PT, R4, ~UR7, RZ, P2, !PT ;  /* 0x8000000704037c10 */ /* 0x000fe400097fe4ff */
[----:B------:R-:W-:Y:S02]  /*16f0*/  SEL R6, R6, R5, P0 ;  /* 0x0000000506067207 */ /* 0x000fe40000000000 */
[----:B------:R-:W-:-:S02]  /*1700*/  SEL R3, R3, R4, P0 ;  /* 0x0000000403037207 */ /* 0x000fc40000000000 */
[C---:B------:R-:W-:Y:S02]  /*1710*/  ISETP.GE.U32.AND P0, PT, R6.reuse, UR6, PT ;  /* 0x0000000606007c0c */ /* 0x040fe4000bf06070 */
[----:B------:R-:W-:Y:S02]  /*1720*/  IADD3 R5, P2, PT, R6, -UR6, RZ ;  /* 0x8000000606057c10 */ /* 0x000fe4000ff5e0ff */
[C---:B------:R-:W-:Y:S02]  /*1730*/  ISETP.GE.U32.AND.EX P0, PT, R3.reuse, UR7, PT, P0 ;  /* 0x0000000703007c0c */ /* 0x040fe4000bf06100 */
[----:B------:R-:W-:Y:S02]  /*1740*/  IADD3.X R4, PT, PT, R3, ~UR7, RZ, P2, !PT ;  /* 0x8000000703047c10 */ /* 0x000fe400097fe4ff */
[----:B------:R-:W-:Y:S02]  /*1750*/  SEL R5, R5, R6, P0 ;  /* 0x0000000605057207 */ /* 0x000fe40000000000 */
[----:B------:R-:W-:-:S02]  /*1760*/  SEL R4, R4, R3, P0 ;  /* 0x0000000304047207 */ /* 0x000fc40000000000 */
[-C--:B------:R-:W-:Y:S02]  /*1770*/  IADD3 R6, P2, PT, RZ, -R5.reuse, RZ ;  /* 0x80000005ff067210 */ /* 0x080fe40007f5e0ff */
[----:B------:R-:W-:Y:S02]  /*1780*/  ISETP.NE.U32.AND P0, PT, RZ, UR5, PT ;  /* 0x00000005ff007c0c */ /* 0x000fe4000bf05070 */
[----:B------:R-:W-:Y:S01]  /*1790*/  SEL R5, R6, R5, !P1 ;  /* 0x0000000506057207 */ /* 0x000fe20004800000 */
[----:B------:R-:W-:Y:S01]  /*17a0*/  IMAD.X R3, RZ, RZ, ~R4, P2 ;  /* 0x000000ffff037224 */ /* 0x000fe200010e0e04 */
[----:B------:R-:W-:-:S04]  /*17b0*/  ISETP.NE.AND.EX P0, PT, RZ, UR4, PT, P0 ;  /* 0x00000004ff007c0c */ /* 0x000fc8000bf05300 */
[----:B------:R-:W-:Y:S01]  /*17c0*/  SEL R4, R3, R4, !P1 ;  /* 0x0000000403047207 */ /* 0x000fe20004800000 */
[----:B------:R-:W-:Y:S01]  /*17d0*/  IMAD.MOV.U32 R3, RZ, RZ, 0x0 ;  /* 0x00000000ff037424 */ /* 0x000fe200078e00ff */
[----:B------:R-:W-:Y:S02]  /*17e0*/  SEL R5, R5, 0xffffffff, P0 ;  /* 0xffffffff05057807 */ /* 0x000fe40000000000 */
[----:B------:R-:W-:Y:S01]  /*17f0*/  SEL R4, R4, 0xffffffff, P0 ;  /* 0xffffffff04047807 */ /* 0x000fe20000000000 */
[----:B------:R-:W-:Y:S06]  /*1800*/  RET.REL.NODEC R2 `(hensel_lift_simple) ;  /* 0xffffffe402fc7950 */ /* 0x000fec0003c3ffff */
        .weak           $__internal_17_$__cuda_sm20_rem_u64
        .type           $__internal_17_$__cuda_sm20_rem_u64,@function
        .size           $__internal_17_$__cuda_sm20_rem_u64,(.L_x_2077 - $__internal_17_$__cuda_sm20_rem_u64)
$__internal_17_$__cuda_sm20_rem_u64:
[----:B------:R-:W-:Y:S02]  /*1810*/  UMOV UR6, UR8 ;  /* 0x0000000800067c82 */ /* 0x000fe40008000000 */
[----:B------:R-:W0:Y:S08]  /*1820*/  I2F.U64.RP R5, UR6 ;  /* 0x0000000600057d12 */ /* 0x000e300008309000 */
[----:B0-----:R-:W0:Y:S02]  /*1830*/  MUFU.RCP R5, R5 ;  /* 0x0000000500057308 */ /* 0x001e240000001000 */
[----:B0-----:R-:W-:-:S06]  /*1840*/  IADD3 R8, PT, PT, R5, 0x1ffffffe, RZ ;  /* 0x1ffffffe05087810 */ /* 0x001fcc0007ffe0ff */
[----:B------:R-:W0:Y:S02]  /*1850*/  F2I.U64.TRUNC R8, R8 ;  /* 0x0000000800087311 */ /* 0x000e24000020d800 */
[----:B0-----:R-:W-:-:S04]  /*1860*/  IMAD.WIDE.U32 R10, R8, UR8, RZ ;  /* 0x00000008080a7c25 */ /* 0x001fc8000f8e00ff */
[C---:B------:R-:W-:Y:S01]  /*1870*/  IMAD R7, R8.reuse, UR7, R11 ;  /* 0x0000000708077c24 */ /* 0x040fe2000f8e020b */
[----:B------:R-:W-:Y:S01]  /*1880*/  IADD3 R13, P0, PT, RZ, -R10, RZ ;  /* 0x8000000aff0d7210 */ /* 0x000fe20007f1e0ff */
[----:B------:R-:W-:Y:S02]  /*1890*/  IMAD.MOV.U32 R11, RZ, RZ, R8 ;  /* 0x000000ffff0b7224 */ /* 0x000fe400078e0008 */
[----:B------:R-:W-:Y:S02]  /*18a0*/  IMAD R7, R9, UR8, R7 ;  /* 0x0000000809077c24 */ /* 0x000fe4000f8e0207 */
        /* <DEDUP_REMOVED lines=8> */
[----:B------:R-:W-:-:S03]  /*1930*/  IMAD.WIDE.U32 R8, R11, UR8, RZ ;  /* 0x000000080b087c25 */ /* 0x000fc6000f8e00ff */
[----:B------:R-:W-:Y:S01]  /*1940*/  IADD3.X R5, PT, PT, RZ, RZ, R5, P2, P1 ;  /* 0x000000ffff057210 */ /* 0x000fe200017e2405 */
[----:B------:R-:W-:Y:S01]  /*1950*/  IMAD R10, R11, UR7, R9 ;  /* 0x000000070b0a7c24 */ /* 0x000fe2000f8e0209 */
[----:B------:R-:W-:-:S03]  /*1960*/  IADD3 R9, P0, PT, RZ, -R8, RZ ;  /* 0x80000008ff097210 */ /* 0x000fc60007f1e0ff */
[----:B------:R-:W-:Y:S02]  /*1970*/  IMAD R7, R5, UR8, R10 ;  /* 0x0000000805077c24 */ /* 0x000fe4000f8e020a */
[----:B------:R-:W-:-:S04]  /*1980*/  IMAD.HI.U32 R10, R11, R9, RZ ;  /* 0x000000090b0a7227 */ /* 0x000fc800078e00ff */
[----:B------:R-:W-:-:S04]  /*1990*/  IMAD.X R8, RZ, RZ, ~R7, P0 ;  /* 0x000000ffff087224 */ /* 0x000fc800000e0e07 */
[----:B------:R-:W-:-:S04]  /*19a0*/  IMAD.WIDE.U32 R10, P0, R11, R8, R10 ;  /* 0x000000080b0a7225 */ /* 0x000fc8000780000a */
[C---:B------:R-:W-:Y:S02]  /*19b0*/  IMAD R12, R5.reuse, R8, RZ ;  /* 0x00000008050c7224 */ /* 0x040fe400078e02ff */
[----:B------:R-:W-:-:S04]  /*19c0*/  IMAD.HI.U32 R7, P1, R5, R9, R10 ;  /* 0x0000000905077227 */ /* 0x000fc8000782000a */
[----:B------:R-:W-:Y:S02]  /*19d0*/  HFMA2 R9, -RZ, RZ, 0, 0 ;  /* 0x00000000ff097431 */ /* 0x000fe400000001ff */
        /* <DEDUP_REMOVED lines=10> */
[----:B------:R-:W-:Y:S02]  /*1a80*/  IMAD.X R5, RZ, RZ, R5, P0 ;  /* 0x000000ffff057224 */ /* 0x000fe400000e0605 */
[----:B------:R-:W-:-:S04]  /*1a90*/  IMAD.WIDE.U32 R8, R7, UR8, RZ ;  /* 0x0000000807087c25 */ /* 0x000fc8000f8e00ff */
[----:B------:R-:W-:Y:S01]  /*1aa0*/  IMAD.X R5, RZ, RZ, R5, P1 ;  /* 0x000000ffff057224 */ /* 0x000fe200008e0605 */
[----:B------:R-:W-:Y:S01]  /*1ab0*/  IADD3 R8, P1, PT, -R8, R2, RZ ;  /* 0x0000000208087210 */ /* 0x000fe20007f3e1ff */
[----:B------:R-:W-:Y:S02]  /*1ac0*/  IMAD R10, R7, UR7, R9 ;  /* 0x00000007070a7c24 */ /* 0x000fe4000f8e0209 */
[----:B------:R-:W-:Y:S01]  /*1ad0*/  IMAD.MOV.U32 R7, RZ, RZ, 0x0 ;  /* 0x00000000ff077424 */ /* 0x000fe200078e00ff */
[----:B------:R-:W-:Y:S01]  /*1ae0*/  ISETP.GE.U32.AND P0, PT, R8, UR8, PT ;  /* 0x0000000808007c0c */ /* 0x000fe2000bf06070 */
[----:B------:R-:W-:-:S05]  /*1af0*/  IMAD R10, R5, UR8, R10 ;  /* 0x00000008050a7c24 */ /* 0x000fca000f8e020a */
        /* <DEDUP_REMOVED lines=8> */
[----:B------:R-:W-:Y:S02]  /*1b80*/  ISETP.NE.U32.AND P1, PT, RZ, UR8, PT ;  /* 0x00000008ff007c0c */ /* 0x000fe4000bf25070 */
[C---:B------:R-:W-:Y:S02]  /*1b90*/  ISETP.GE.U32.AND.EX P0, PT, R2.reuse, UR7, PT, P0 ;  /* 0x0000000702007c0c */ /* 0x040fe4000bf06100 */
[----:B------:R-:W-:Y:S02]  /*1ba0*/  IADD3.X R9, PT, PT, R2, ~UR7, RZ, P2, !PT ;  /* 0x8000000702097c10 */ /* 0x000fe400097fe4ff */
[----:B------:R-:W-:-:S02]  /*1bb0*/  ISETP.NE.AND.EX P1, PT, RZ, UR7, PT, P1 ;  /* 0x00000007ff007c0c */ /* 0x000fc4000bf25310 */
[----:B------:R-:W-:Y:S02]  /*1bc0*/  SEL R8, R8, R3, P0 ;  /* 0x0000000308087207 */ /* 0x000fe40000000000 */
[----:B------:R-:W-:Y:S02]  /*1bd0*/  SEL R9, R9, R2, P0 ;  /* 0x0000000209097207 */ /* 0x000fe40000000000 */
[----:B------:R-:W-:Y:S02]  /*1be0*/  SEL R8, R8, 0xffffffff, P1 ;  /* 0xffffffff08087807 */ /* 0x000fe40000800000 */
[----:B------:R-:W-:Y:S01]  /*1bf0*/  SEL R9, R9, 0xffffffff, P1 ;  /* 0xffffffff09097807 */ /* 0x000fe20000800000 */
[----:B------:R-:W-:Y:S06]  /*1c00*/  RET.REL.NODEC R6 `(hensel_lift_simple) ;  /* 0xffffffe006fc7950 */ /* 0x000fec0003c3ffff */
.L_x_305:
        /* <DEDUP_REMOVED lines=15> */
.L_x_2077:


//--------------------- .text.hensel_lift_iteration --------------------------
	.section	.text.hensel_lift_iteration,"ax",@progbits
	.align	128
        .global         hensel_lift_iteration
        .type           hensel_lift_iteration,@function
        .size           hensel_lift_iteration,(.L_x_2080 - hensel_lift_iteration)
        .other          hensel_lift_iteration,@"STO_CUDA_ENTRY STV_DEFAULT"
hensel_lift_iteration:
.text.hensel_lift_iteration:
[----:B------:R-:W-:Y:S01]  /*0000*/  LDC R1, c[0x0][0x37c] ;  /* 0x0000df00ff017b82 */ /* 0x000fe20000000800 */
[----:B------:R-:W0:Y:S07]  /*0010*/  S2R R11, SR_CTAID.X ;  /* 0x00000000000b7919 */ /* 0x000e2e0000002500 */
[----:B------:R-:W1:Y:S01]  /*0020*/  S2UR UR4, SR_CTAID.Y ;  /* 0x00000000000479c3 */ /* 0x000e620000002600 */
[----:B------:R-:W0:Y:S01]  /*0030*/  LDCU UR5, c[0x0][0x3bc] ;  /* 0x00007780ff0577ac */ /* 0x000e220008000800 */
[----:B------:R-:W2:Y:S06]  /*0040*/  S2R R7, SR_TID.X ;  /* 0x0000000000077919 */ /* 0x000eac0000002100 */
[----:B------:R-:W1:Y:S01]  /*0050*/  LDC.64 R12, c[0x0][0x3b0] ;  /* 0x0000ec00ff0c7b82 */ /* 0x000e620000000a00 */
[----:B0-----:R-:W-:-:S04]  /*0060*/  ISETP.GE.U32.AND P0, PT, R11, UR5, PT ;  /* 0x000000050b007c0c */ /* 0x001fc8000bf06070 */
[----:B-1----:R-:W-:-:S04]  /*0070*/  ISETP.LE.U32.OR P0, PT, R13, UR4, P0 ;  /* 0x000000040d007c0c */ /* 0x002fc80008703470 */
[----:B--2---:R-:W-:-:S13]  /*0080*/  ISETP.GE.U32.OR P0, PT, R7, R12, P0 ;  /* 0x0000000c0700720c */ /* 0x004fda0000706470 */
[----:B------:R-:W-:Y:S05]  /*0090*/  @P0 EXIT ;  /* 0x000000000000094d */ /* 0x000fea0003800000 */
[----:B------:R-:W0:Y:S01]  /*00a0*/  LDC.64 R8, c[0x0][0x3a8] ;  /* 0x0000ea00ff087b82 */ /* 0x000e220000000a00 */
[----:B------:R-:W1:Y:S07]  /*00b0*/  LDCU.64 UR6, c[0x0][0x358] ;  /* 0x00006b00ff0677ac */ /* 0x000e6e0008000a00 */
[----:B------:R-:W2:Y:S01]  /*00c0*/  LDC R6, c[0x0][0x3b8] ;  /* 0x0000ee00ff067b82 */ /* 0x000ea20000000800 */
[----:B0-----:R-:W-:-:S05]  /*00d0*/  IMAD.WIDE.U32 R8, R11, 0x4, R8 ;  /* 0x000000040b087825 */ /* 0x001fca00078e0008 */
[----:B-1----:R-:W3:Y:S01]  /*00e0*/  LDG.E.CONSTANT R5, desc[UR6][R8.64] ;  /* 0x0000000608057981 */ /* 0x002ee2000c1e9900 */
[----:B------:R-:W-:Y:S02]  /*00f0*/  IMAD.MOV.U32 R3, RZ, RZ, 0x1 ;  /* 0x00000001ff037424 */ /* 0x000fe400078e00ff */
[----:B------:R-:W-:Y:S02]  /*0100*/  HFMA2 R26, -RZ, RZ, 0, 0 ;  /* 0x00000000ff1a7431 */ /* 0x000fe400000001ff */
[C---:B------:R-:W-:Y:S01]  /*0110*/  IMAD R30, R11.reuse, R13, UR4 ;  /* 0x000000040b1e7e24 */ /* 0x040fe2000f8e020d */
[----:B------:R-:W-:Y:S01]  /*0120*/  LOP3.LUT R4, R12, 0x7, RZ, 0xc0, !PT ;  /* 0x000000070c047812 */ /* 0x000fe200078ec0ff */
[-C--:B------:R-:W-:Y:S01]  /*0130*/  IMAD R11, R11, R12.reuse, RZ ;  /* 0x0000000c0b0b7224 */ /* 0x080fe200078e02ff */
[----:B--2---:R-:W-:Y:S01]  /*0140*/  VIADDMNMX.U32 R6, R6, R3, 0x1, !PT ;  /* 0x0000000106067446 */ /* 0x004fe20007800003 */
[----:B------:R-:W-:Y:S01]  /*0150*/  IMAD.MOV.U32 R24, RZ, RZ, 0x1 ;  /* 0x00000001ff187424 */ /* 0x000fe200078e00ff */
[C---:B------:R-:W-:Y:S01]  /*0160*/  LOP3.LUT R3, R12.reuse, 0x3, RZ, 0xc0, !PT ;  /* 0x000000030c037812 */ /* 0x040fe200078ec0ff */
[----:B------:R-:W-:Y:S01]  /*0170*/  IMAD R2, R11, R12, RZ ;  /* 0x0000000c0b027224 */ /* 0x000fe200078e02ff */
[C---:B------:R-:W-:Y:S01]  /*0180*/  LOP3.LUT R14, R12.reuse, 0xfffffff8, RZ, 0xc0, !PT ;  /* 0xfffffff80c0e7812 */ /* 0x040fe200078ec0ff */
[----:B------:R-:W-:Y:S01]  /*0190*/  UMOV UR4, URZ ;  /* 0x000000ff00047c82 */ /* 0x000fe20008000000 */
[----:B------:R-:W-:-:S02]  /*01a0*/  LOP3.LUT R0, R12, 0x1, RZ, 0xc0, !PT ;  /* 0x000000010c007812 */ /* 0x000fc400078ec0ff */
[----:B------:R-:W-:Y:S01]  /*01b0*/  CS2R R12, SRZ ;  /* 0x00000000000c7805 */ /* 0x000fe2000001ff00 */
[----:B---3--:R-:W-:-:S07]  /*01c0*/  IMAD.WIDE.U32 R10, R5, R5, RZ ;  /* 0x00000005050a7225 */ /* 0x008fce00078e00ff */
.L_x_355:
[----:B------:R-:W0:Y:S01]  /*01d0*/  LDC R9, c[0x0][0x3b8] ;  /* 0x0000ee00ff097b82 */ /* 0x000e220000000800 */
[----:B------:R-:W1:Y:S01]  /*01e0*/  LDCU UR8, c[0x0][0x3b0] ;  /* 0x00007600ff0877ac */ /* 0x000e620008000800 */
[----:B------:R-:W-:Y:S01]  /*01f0*/  IMAD.MOV.U32 R28, RZ, RZ, RZ ;  /* 0x000000ffff1c7224 */ /* 0x000fe200078e00ff */
[----:B------:R-:W-:Y:S01]  /*0200*/  CS2R R16, SRZ ;  /* 0x0000000000107805 */ /* 0x000fe2000001ff00 */
[----:B-1----:R-:W-:-:S04]  /*0210*/  UIADD3 UR5, UPT, UPT, UR8, -0x1, URZ ;  /* 0xffffffff08057890 */ /* 0x002fc8000fffe0ff */
[----:B------:R-:W-:Y:S01]  /*0220*/  UISETP.GE.U32.AND UP0, UPT, UR5, 0x7, UPT ;  /* 0x000000070500788c */ /* 0x000fe2000bf06070 */
[----:B0-----:R-:W-:-:S04]  /*0230*/  IMAD R8, R30, R9, R30 ;  /* 0x000000091e087224 */ /* 0x001fc800078e021e */
[----:B------:R-:W-:Y:S01]  /*0240*/  VIADD R8, R8, UR4 ;  /* 0x0000000408087c36 */ /* 0x000fe20008000000 */
[----:B------:R-:W-:-:S03]  /*0250*/  UIADD3 UR4, UPT, UPT, UR4, 0x1, URZ ;  /* 0x0000000104047890 */ /* 0x000fc6000fffe0ff */
[----:B------:R-:W-:-:S03]  /*0260*/  IMAD R21, R8, UR8, RZ ;  /* 0x0000000808157c24 */ /* 0x000fc6000f8e02ff */
[----:B------:R-:W-:Y:S01]  /*0270*/  ISETP.NE.AND P2, PT, R6, UR4, PT ;  /* 0x0000000406007c0c */ /* 0x000fe2000bf45270 */
[----:B------:R-:W-:-:S12]  /*0280*/  BRA.U !UP0, `(.L_x_306) ;  /* 0x0000001508187547 */ /* 0x000fd8000b800000 */
[----:B------:R-:W0:Y:S01]  /*0290*/  LDCU.64 UR8, c[0x0][0x380] ;  /* 0x00007000ff0877ac */ /* 0x000e220008000a00 */
[----:B------:R-:W-:-:S05]  /*02a0*/  UMOV UR5, URZ ;  /* 0x000000ff00057c82 */ /* 0x000fca0008000000 */
.L_x_331:
[----:B------:R-:W1:Y:S01]  /*02b0*/  LDC R8, c[0x0][0x3b0] ;  /* 0x0000ec00ff087b82 */ /* 0x000e620000000800 */
[----:B------:R-:W-:-:S04]  /*02c0*/  IADD3 R9, P1, PT, R21, UR5, RZ ;  /* 0x0000000515097c10 */ /* 0x000fc8000ff3e0ff */
[----:B------:R-:W-:-:S03]  /*02d0*/  IADD3.X R18, PT, PT, RZ, RZ, RZ, P1, !PT ;  /* 0x000000ffff127210 */ /* 0x000fc60000ffe4ff */
[----:B------:R-:W2:Y:S01]  /*02e0*/  LDC.64 R28, c[0x0][0x398] ;  /* 0x0000e600ff1c7b82 */ /* 0x000ea20000000a00 */
[----:B-1----:R-:W-:-:S05]  /*02f0*/  IMAD R23, R7, R8, UR5 ;  /* 0x0000000507177e24 */ /* 0x002fca000f8e0208 */
[----:B------:R-:W-:Y:S02]  /*0300*/  IADD3 R15, P0, PT, R2, R23, RZ ;  /* 0x00000017020f7210 */ /* 0x000fe40007f1e0ff */
[----:B--2---:R-:W-:-:S03]  /*0310*/  LEA R28, P1, R9, R28, 0x2 ;  /* 0x0000001c091c7211 */ /* 0x004fc600078210ff */
[----:B------:R-:W-:Y:S01]  /*0320*/  IMAD.X R20, RZ, RZ, RZ, P0 ;  /* 0x000000ffff147224 */ /* 0x000fe200000e06ff */
[----:B0-----:R-:W-:Y:S02]  /*0330*/  LEA R8, P0, R15, UR8, 0x2 ;  /* 0x000000080f087c11 */ /* 0x001fe4000f8010ff */
[----:B------:R-:W-:Y:S02]  /*0340*/  LEA.HI.X R29, R9, R29, R18, 0x2, P1 ;  /* 0x0000001d091d7211 */ /* 0x000fe400008f1412 */
[----:B------:R-:W-:-:S03]  /*0350*/  LEA.HI.X R9, R15, UR9, R20, 0x2, P0 ;  /* 0x000000090f097c11 */ /* 0x000fc600080f1414 */
[----:B------:R-:W2:Y:S04]  /*0360*/  LDG.E.CONSTANT R15, desc[UR6][R28.64] ;  /* 0x000000061c0f7981 */ /* 0x000ea8000c1e9900 */
[----:B------:R-:W2:Y:S01]  /*0370*/  LDG.E.CONSTANT R9, desc[UR6][R8.64] ;  /* 0x0000000608097981 */ /* 0x000ea2000c1e9900 */
[----:B------:R-:W-:Y:S01]  /*0380*/  UIADD3 UR5, UPT, UPT, UR5, 0x8, URZ ;  /* 0x0000000805057890 */ /* 0x000fe2000fffe0ff */
[----:B------:R-:W-:Y:S05]  /*0390*/  BSSY.RECONVERGENT B0, `(.L_x_307) ;  /* 0x0000022000007945 */ /* 0x000fea0003800200 */
[----:B------:R-:W-:Y:S01]  /*03a0*/  ISETP.NE.AND P3, PT, R14, UR5, PT ;  /* 0x000000050e007c0c */ /* 0x000fe2000bf65270 */
[----:B--2---:R-:W-:-:S05]  /*03b0*/  IMAD.WIDE.U32 R16, R9, R15, R16 ;  /* 0x0000000f09107225 */ /* 0x004fca00078e0010 */
[----:B------:R-:W-:-:S04]  /*03c0*/  LOP3.LUT R15, R17, R11, RZ, 0xfc, !PT ;  /* 0x0000000b110f7212 */ /* 0x000fc800078efcff */
[----:B------:R-:W-:-:S13]  /*03d0*/  ISETP.NE.U32.AND P0, PT, R15, RZ, PT ;  /* 0x000000ff0f00720c */ /* 0x000fda0003f05070 */
[----:B------:R-:W-:Y:S05]  /*03e0*/  @P0 BRA `(.L_x_308) ;  /* 0x0000000000500947 */ /* 0x000fea0003800000 */
[----:B------:R-:W0:Y:S01]  /*03f0*/  I2F.U32.RP R15, R10 ;  /* 0x0000000a000f7306 */ /* 0x000e220000209000 */
[----:B------:R-:W-:Y:S02]  /*0400*/  IADD3 R17, PT, PT, RZ, -R10, RZ ;  /* 0x8000000aff117210 */ /* 0x000fe40007ffe0ff */
[----:B------:R-:W-:-:S05]  /*0410*/  ISETP.NE.U32.AND P1, PT, R10, RZ, PT ;  /* 0x000000ff0a00720c */ /* 0x000fca0003f25070 */
[----:B0-----:R-:W0:Y:S02]  /*0420*/  MUFU.RCP R15, R15 ;  /* 0x0000000f000f7308 */ /* 0x001e240000001000 */
[----:B0-----:R-:W-:-:S06]  /*0430*/  VIADD R8, R15, 0xffffffe ;  /* 0x0ffffffe0f087836 */ /* 0x001fcc0000000000 */
[----:B------:R0:W1:Y:S02]  /*0440*/  F2I.FTZ.U32.TRUNC.NTZ R9, R8 ;  /* 0x0000000800097305 */ /* 0x000064000021f000 */
[----:B0-----:R-:W-:Y:S02]  /*0450*/  IMAD.MOV.U32 R8, RZ, RZ, RZ ;  /* 0x000000ffff087224 */ /* 0x001fe400078e00ff */
[----:B-1----:R-:W-:-:S04]  /*0460*/  IMAD R17, R17, R9, RZ ;  /* 0x0000000911117224 */ /* 0x002fc800078e02ff */
[----:B------:R-:W-:-:S06]  /*0470*/  IMAD.HI.U32 R9, R9, R17, R8 ;  /* 0x0000001109097227 */ /* 0x000fcc00078e0008 */
[----:B------:R-:W-:-:S04]  /*0480*/  IMAD.HI.U32 R9, R9, R16, RZ ;  /* 0x0000001009097227 */ /* 0x000fc800078e00ff */
[----:B------:R-:W-:-:S04]  /*0490*/  IMAD.MOV R9, RZ, RZ, -R9 ;  /* 0x000000ffff097224 */ /* 0x000fc800078e0a09 */
[----:B------:R-:W-:Y:S02]  /*04a0*/  IMAD R17, R10, R9, R16 ;  /* 0x000000090a117224 */ /* 0x000fe400078e0210 */
[----:B------:R-:W-:-:S03]  /*04b0*/  HFMA2 R9, -RZ, RZ, 0, 0 ;  /* 0x00000000ff097431 */ /* 0x000fc600000001ff */
[----:B------:R-:W-:-:S13]  /*04c0*/  ISETP.GE.U32.AND P0, PT, R17, R10, PT ;  /* 0x0000000a1100720c */ /* 0x000fda0003f06070 */
[----:B------:R-:W-:-:S04]  /*04d0*/  @P0 IADD3 R17, PT, PT, -R10, R17, RZ ;  /* 0x000000110a110210 */ /* 0x000fc80007ffe1ff */
[----:B------:R-:W-:-:S13]  /*04e0*/  ISETP.GE.U32.AND P0, PT, R17, R10, PT ;  /* 0x0000000a1100720c */ /* 0x000fda0003f06070 */
[----:B------:R-:W-:Y:S01]  /*04f0*/  @P0 IMAD.IADD R17, R17, 0x1, -R10 ;  /* 0x0000000111110824 */ /* 0x000fe200078e0a0a */
[----:B------:R-:W-:-:S05]  /*0500*/  @!P1 LOP3.LUT R17, RZ, R10, RZ, 0x33, !PT ;  /* 0x0000000aff119212 */ /* 0x000fca00078e33ff */
[----:B------:R-:W-:Y:S01]  /*0510*/  IMAD.MOV.U32 R8, RZ, RZ, R17 ;  /* 0x000000ffff087224 */ /* 0x000fe200078e0011 */
[----:B------:R-:W-:Y:S06]  /*0520*/  BRA `(.L_x_309) ;  /* 0x0000000000207947 */ /* 0x000fec0003800000 */
.L_x_308:
[----:B------:R-:W-:Y:S01]  /*0530*/  IMAD.MOV.U32 R8, RZ, RZ, R16 ;  /* 0x000000ffff087224 */ /* 0x000fe200078e0010 */
[----:B------:R-:W-:Y:S01]  /*0540*/  MOV R18, R10 ;  /* 0x0000000a00127202 */ /* 0x000fe20000000f00 */
[----:B------:R-:W-:Y:S01]  /*0550*/  IMAD.MOV.U32 R15, RZ, RZ, R17 ;  /* 0x000000ffff0f7224 */ /* 0x000fe200078e0011 */
[----:B------:R-:W-:Y:S01]  /*0560*/  MOV R16, 0x590 ;  /* 0x0000059000107802 */ /* 0x000fe20000000f00 */
[----:B------:R-:W-:-:S07]  /*0570*/  IMAD.MOV.U32 R9, RZ, RZ, R11 ;  /* 0x000000ffff097224 */ /* 0x000fce00078e000b */
[----:B------:R-:W-:Y:S05]  /*0580*/  CALL.REL.NOINC `($__internal_20_$__cuda_sm20_rem_u64) ;  /* 0x00000064002c7944 */ /* 0x000fea0003c00000 */
[----:B------:R-:W-:Y:S01]  /*0590*/  IMAD.MOV.U32 R8, RZ, RZ, R20 ;  /* 0x000000ffff087224 */ /* 0x000fe200078e0014 */
[----:B------:R-:W-:-:S07]  /*05a0*/  MOV R9, R15 ;  /* 0x0000000f00097202 */ /* 0x000fce0000000f00 */
.L_x_309:
[----:B------:R-:W-:Y:S05]  /*05b0*/  BSYNC.RECONVERGENT B0 ;  /* 0x0000000000007941 */ /* 0x000fea0003800200 */
.L_x_307:
[----:B------:R-:W-:-:S05]  /*05c0*/  VIADD R15, R23, 0x1 ;  /* 0x00000001170f7836 */ /* 0x000fca0000000000 */
[----:B------:R-:W-:-:S05]  /*05d0*/  IADD3 R15, P0, PT, R2, R15, RZ ;  /* 0x0000000f020f7210 */ /* 0x000fca0007f1e0ff */
[----:B------:R-:W-:Y:S01]  /*05e0*/  IMAD.X R18, RZ, RZ, RZ, P0 ;  /* 0x000000ffff127224 */ /* 0x000fe200000e06ff */
[----:B------:R-:W-:-:S04]  /*05f0*/  LEA R16, P0, R15, UR8, 0x2 ;  /* 0x000000080f107c11 */ /* 0x000fc8000f8010ff */
[----:B------:R-:W-:Y:S02]  /*0600*/  LEA.HI.X R17, R15, UR9, R18, 0x2, P0 ;  /* 0x000000090f117c11 */ /* 0x000fe400080f1412 */
[----:B------:R-:W2:Y:S04]  /*0610*/  LDG.E.CONSTANT R15, desc[UR6][R28.64+0x4] ;  /* 0x000004061c0f7981 */ /* 0x000ea8000c1e9900 */
[----:B------:R-:W2:Y:S01]  /*0620*/  LDG.E.CONSTANT R17, desc[UR6][R16.64] ;  /* 0x0000000610117981 */ /* 0x000ea2000c1e9900 */
[----:B------:R-:W-:Y:S01]  /*0630*/  BSSY.RECONVERGENT B0, `(.L_x_310) ;  /* 0x000001f000007945 */ /* 0x000fe20003800200 */
[----:B--2---:R-:W-:-:S05]  /*0640*/  IMAD.WIDE.U32 R8, R17, R15, R8 ;  /* 0x0000000f11087225 */ /* 0x004fca00078e0008 */
[----:B------:R-:W-:-:S04]  /*0650*/  LOP3.LUT R15, R9, R11, RZ, 0xfc, !PT ;  /* 0x0000000b090f7212 */ /* 0x000fc800078efcff */
[----:B------:R-:W-:-:S13]  /*0660*/  ISETP.NE.U32.AND P0, PT, R15, RZ, PT ;  /* 0x000000ff0f00720c */ /* 0x000fda0003f05070 */
[----:B------:R-:W-:Y:S05]  /*0670*/  @P0 BRA `(.L_x_311) ;  /* 0x00000000004c0947 */ /* 0x000fea0003800000 */
[----:B------:R-:W0:Y:S01]  /*0680*/  I2F.U32.RP R15, R10 ;  /* 0x0000000a000f7306 */ /* 0x000e220000209000 */
[----:B------:R-:W-:Y:S01]  /*0690*/  IMAD.MOV R9, RZ, RZ, -R10 ;  /* 0x000000ffff097224 */ /* 0x000fe200078e0a0a */
[----:B------:R-:W-:-:S06]  /*06a0*/  ISETP.NE.U32.AND P1, PT, R10, RZ, PT ;  /* 0x000000ff0a00720c */ /* 0x000fcc0003f25070 */
[----:B0-----:R-:W0:Y:S02]  /*06b0*/  MUFU.RCP R15, R15 ;  /* 0x0000000f000f7308 */ /* 0x001e240000001000 */
[----:B0-----:R-:W-:-:S06]  /*06c0*/  IADD3 R16, PT, PT, R15, 0xffffffe, RZ ;  /* 0x0ffffffe0f107810 */ /* 0x001fcc0007ffe0ff */
[----:B------:R0:W1:Y:S02]  /*06d0*/  F2I.FTZ.U32.TRUNC.NTZ R17, R16 ;  /* 0x0000001000117305 */ /* 0x000064000021f000 */
[----:B0-----:R-:W-:Y:S02]  /*06e0*/  IMAD.MOV.U32 R16, RZ, RZ, RZ ;  /* 0x000000ffff107224 */ /* 0x001fe400078e00ff */
[----:B-1----:R-:W-:-:S04]  /*06f0*/  IMAD R9, R9, R17, RZ ;  /* 0x0000001109097224 */ /* 0x002fc800078e02ff */
[----:B------:R-:W-:-:S06]  /*0700*/  IMAD.HI.U32 R9, R17, R9, R16 ;  /* 0x0000000911097227 */ /* 0x000fcc00078e0010 */
[----:B------:R-:W-:-:S05]  /*0710*/  IMAD.HI.U32 R9, R9, R8, RZ ;  /* 0x0000000809097227 */ /* 0x000fca00078e00ff */
[----:B------:R-:W-:-:S05]  /*0720*/  IADD3 R9, PT, PT, -R9, RZ, RZ ;  /* 0x000000ff09097210 */ /* 0x000fca0007ffe1ff */
[----:B------:R-:W-:Y:S02]  /*0730*/  IMAD R8, R10, R9, R8 ;  /* 0x000000090a087224 */ /* 0x000fe400078e0208 */
[----:B------:R-:W-:-:S03]  /*0740*/  HFMA2 R9, -RZ, RZ, 0, 0 ;  /* 0x00000000ff097431 */ /* 0x000fc600000001ff */
[----:B------:R-:W-:-:S13]  /*0750*/  ISETP.GE.U32.AND P0, PT, R8, R10, PT ;  /* 0x0000000a0800720c */ /* 0x000fda0003f06070 */
[----:B------:R-:W-:-:S05]  /*0760*/  @P0 IMAD.IADD R8, R8, 0x1, -R10 ;  /* 0x0000000108080824 */ /* 0x000fca00078e0a0a */
[----:B------:R-:W-:-:S13]  /*0770*/  ISETP.GE.U32.AND P0, PT, R8, R10, PT ;  /* 0x0000000a0800720c */ /* 0x000fda0003f06070 */
[----:B------:R-:W-:Y:S01]  /*0780*/  @P0 IMAD.IADD R8, R8, 0x1, -R10 ;  /* 0x0000000108080824 */ /* 0x000fe200078e0a0a */
[----:B------:R-:W-:Y:S01]  /*0790*/  @!P1 LOP3.LUT R8, RZ, R10, RZ, 0x33, !PT ;  /* 0x0000000aff089212 */ /* 0x000fe200078e33ff */
[----:B------:R-:W-:Y:S06]  /*07a0*/  BRA `(.L_x_312) ;  /* 0x00000000001c7947 */ /* 0x000fec0003800000 */
.L_x_311:
[----:B------:R-:W-:Y:S01]  /*07b0*/  IMAD.MOV.U32 R15, RZ, RZ, R9 ;  /* 0x000000ffff0f7224 */ /* 0x000fe200078e0009 */
[----:B------:R-:W-:Y:S01]  /*07c0*/  MOV R9, R11 ;  /* 0x0000000b00097202 */ /* 0x000fe20000000f00 */
[----:B------:R-:W-:Y:S01]  /*07d0*/  IMAD.MOV.U32 R18, RZ, RZ, R10 ;  /* 0x000000ffff127224 */ /* 0x000fe200078e000a */
[----:B------:R-:W-:-:S07]  /*07e0*/  MOV R16, 0x800 ;  /* 0x0000080000107802 */ /* 0x000fce0000000f00 */
[----:B------:R-:W-:Y:S05]  /*07f0*/  CALL.REL.NOINC `($__internal_20_$__cuda_sm20_rem_u64) ;  /* 0x0000006000907944 */ /* 0x000fea0003c00000 */
[----:B------:R-:W-:Y:S02]  /*0800*/  IMAD.MOV.U32 R8, RZ, RZ, R20 ;  /* 0x000000ffff087224 */ /* 0x000fe400078e0014 */
[----:B------:R-:W-:-:S07]  /*0810*/  IMAD.MOV.U32 R9, RZ, RZ, R15 ;  /* 0x000000ffff097224 */ /* 0x000fce00078e000f */
.L_x_312:
[----:B------:R-:W-:Y:S05]  /*0820*/  BSYNC.RECONVERGENT B0 ;  /* 0x0000000000007941 */ /* 0x000fea0003800200 */
.L_x_310:
[----:B------:R-:W-:-:S04]  /*0830*/  IADD3 R15, PT, PT, R23, 0x2, RZ ;  /* 0x00000002170f7810 */ /* 0x000fc80007ffe0ff */
        /* <DEDUP_REMOVED lines=23> */
[----:B------:R-:W-:-:S03]  /*09b0*/  IMAD.MOV.U32 R9, RZ, RZ, RZ ;  /* 0x000000ffff097224 */ /* 0x000fc600078e00ff */
[----:B------:R-:W-:-:S13]  /*09c0*/  ISETP.GE.U32.AND P0, PT, R8, R10, PT ;  /* 0x0000000a0800720c */ /* 0x000fda0003f06070 */
[----:B------:R-:W-:-:S04]  /*09d0*/  @P0 IADD3 R8, PT, PT, -R10, R8, RZ ;  /* 0x000000080a080210 */ /* 0x000fc80007ffe1ff */
[----:B------:R-:W-:-:S13]  /*09e0*/  ISETP.GE.U32.AND P0, PT, R8, R10, PT ;  /* 0x0000000a0800720c */ /* 0x000fda0003f06070 */
[----:B------:R-:W-:Y:S01]  /*09f0*/  @P0 IMAD.IADD R8, R8, 0x1, -R10 ;  /* 0x0000000108080824 */ /* 0x000fe200078e0a0a */
[----:B------:R-:W-:Y:S01]  /*0a00*/  @!P1 LOP3.LUT R8, RZ, R10, RZ, 0x33, !PT ;  /* 0x0000000aff089212 */ /* 0x000fe200078e33ff */
[----:B------:R-:W-:Y:S06]  /*0a10*/  BRA `(.L_x_315) ;  /* 0x00000000001c7947 */ /* 0x000fec0003800000 */
.L_x_314:
[----:B------:R-:W-:Y:S01]  /*0a20*/  MOV R15, R9 ;  /* 0x00000009000f7202 */ /* 0x000fe20000000f00 */
[----:B------:R-:W-:Y:S01]  /*0a30*/  IMAD.MOV.U32 R18, RZ, RZ, R10 ;  /* 0x000000ffff127224 */ /* 0x000fe200078e000a */
[----:B------:R-:W-:Y:S01]  /*0a40*/  MOV R16, 0xa70 ;  /* 0x00000a7000107802 */ /* 0x000fe20000000f00 */
[----:B------:R-:W-:-:S07]  /*0a50*/  IMAD.MOV.U32 R9, RZ, RZ, R11 ;  /* 0x000000ffff097224 */ /* 0x000fce00078e000b */
[----:B------:R-:W-:Y:S05]  /*0a60*/  CALL.REL.NOINC `($__internal_20_$__cuda_sm20_rem_u64) ;  /* 0x0000005c00f47944 */ /* 0x000fea0003c00000 */
[----:B------:R-:W-:Y:S01]  /*0a70*/  MOV R8, R20 ;  /* 0x0000001400087202 */ /* 0x000fe20000000f00 */
[----:B------:R-:W-:-:S07]  /*0a80*/  IMAD.MOV.U32 R9, RZ, RZ, R15 ;  /* 0x000000ffff097224 */ /* 0x000fce00078e000f */
.L_x_315:
[----:B------:R-:W-:Y:S05]  /*0a90*/  BSYNC.RECONVERGENT B0 ;  /* 0x0000000000007941 */ /* 0x000fea0003800200 */
.L_x_313:
[----:B------:R-:W-:-:S05]  /*0aa0*/  VIADD R15, R23, 0x3 ;  /* 0x00000003170f7836 */ /* 0x000fca0000000000 */
[----:B------:R-:W-:-:S04]  /*0ab0*/  IADD3 R15, P0, PT, R2, R15, RZ ;  /* 0x0000000f020f7210 */ /* 0x000fc80007f1e0ff */
[----:B------:R-:W-:Y:S02]  /*0ac0*/  IADD3.X R18, PT, PT, RZ, RZ, RZ, P0, !PT ;  /* 0x000000ffff127210 */ /* 0x000fe400007fe4ff */
        /* <DEDUP_REMOVED lines=13> */
[----:B0-----:R-:W-:-:S06]  /*0ba0*/  VIADD R16, R15, 0xffffffe ;  /* 0x0ffffffe0f107836 */ /* 0x001fcc0000000000 */
[----:B------:R0:W1:Y:S02]  /*0bb0*/  F2I.FTZ.U32.TRUNC.NTZ R17, R16 ;  /* 0x0000001000117305 */ /* 0x000064000021f000 */
[----:B0-----:R-:W-:Y:S02]  /*0bc0*/  HFMA2 R16, -RZ, RZ, 0, 0 ;  /* 0x00000000ff107431 */ /* 0x001fe400000001ff */
[----:B-1----:R-:W-:-:S04]  /*0bd0*/  IMAD R9, R9, R17, RZ ;  /* 0x0000001109097224 */ /* 0x002fc800078e02ff */
[----:B------:R-:W-:-:S06]  /*0be0*/  IMAD.HI.U32 R9, R17, R9, R16 ;  /* 0x0000000911097227 */ /* 0x000fcc00078e0010 */
[----:B------:R-:W-:-:S04]  /*0bf0*/  IMAD.HI.U32 R9, R9, R8, RZ ;  /* 0x0000000809097227 */ /* 0x000fc800078e00ff */
[----:B------:R-:W-:-:S04]  /*0c00*/  IMAD.MOV R9, RZ, RZ, -R9 ;  /* 0x000000ffff097224 */ /* 0x000fc800078e0a09 */
[----:B------:R-:W-:Y:S02]  /*0c10*/  IMAD R8, R10, R9, R8 ;  /* 0x000000090a087224 */ /* 0x000fe400078e0208 */
[----:B------:R-:W-:-:S03]  /*0c20*/  IMAD.MOV.U32 R9, RZ, RZ, RZ ;  /* 0x000000ffff097224 */ /* 0x000fc600078e00ff */
[----:B------:R-:W-:-:S13]  /*0c30*/  ISETP.GE.U32.AND P0, PT, R8, R10, PT ;  /* 0x0000000a0800720c */ /* 0x000fda0003f06070 */
[----:B------:R-:W-:-:S05]  /*0c40*/  @P0 IMAD.IADD R8, R8, 0x1, -R10 ;  /* 0x0000000108080824 */ /* 0x000fca00078e0a0a */
[----:B------:R-:W-:-:S13]  /*0c50*/  ISETP.GE.U32.AND P0, PT, R8, R10, PT ;  /* 0x0000000a0800720c */ /* 0x000fda0003f06070 */
[----:B------:R-:W-:Y:S02]  /*0c60*/  @P0 IADD3 R8, PT, PT, -R10, R8, RZ ;  /* 0x000000080a080210 */ /* 0x000fe40007ffe1ff */
[----:B------:R-:W-:Y:S01]  /*0c70*/  @!P1 LOP3.LUT R8, RZ, R10, RZ, 0x33, !PT ;  /* 0x0000000aff089212 */ /* 0x000fe200078e33ff */
[----:B------:R-:W-:Y:S06]  /*0c80*/  BRA `(.L_x_318) ;  /* 0x00000000001c7947 */ /* 0x000fec0003800000 */
.L_x_317:
[----:B------:R-:W-:Y:S01]  /*0c90*/  IMAD.MOV.U32 R15, RZ, RZ, R9 ;  /* 0x000000ffff0f7224 */ /* 0x000fe200078e0009 */
[----:B------:R-:W-:Y:S01]  /*0ca0*/  MOV R18, R10 ;  /* 0x0000000a00127202 */ /* 0x000fe20000000f00 */
[----:B------:R-:W-:Y:S01]  /*0cb0*/  IMAD.MOV.U32 R9, RZ, RZ, R11 ;  /* 0x000000ffff097224 */ /* 0x000fe200078e000b */
[----:B------:R-:W-:-:S07]  /*0cc0*/  MOV R16, 0xce0 ;  /* 0x00000ce000107802 */ /* 0x000fce0000000f00 */
[----:B------:R-:W-:Y:S05]  /*0cd0*/  CALL.REL.NOINC `($__internal_20_$__cuda_sm20_rem_u64) ;  /* 0x0000005c00587944 */ /* 0x000fea0003c00000 */
[----:B------:R-:W-:Y:S01]  /*0ce0*/  IMAD.MOV.U32 R8, RZ, RZ, R20 ;  /* 0x000000ffff087224 */ /* 0x000fe200078e0014 */
[----:B------:R-:W-:-:S07]  /*0cf0*/  MOV R9, R15 ;  /* 0x0000000f00097202 */ /* 0x000fce0000000f00 */
.L_x_318:
[----:B------:R-:W-:Y:S05]  /*0d00*/  BSYNC.RECONVERGENT B0 ;  /* 0x0000000000007941 */ /* 0x000fea0003800200 */
.L_x_316:
        /* <DEDUP_REMOVED lines=31> */
.L_x_320:
[----:B------:R-:W-:Y:S01]  /*0f00*/  IMAD.MOV.U32 R15, RZ, RZ, R9 ;  /* 0x000000ffff0f7224 */ /* 0x000fe200078e0009 */
[----:B------:R-:W-:Y:S01]  /*0f10*/  MOV R9, R11 ;  /* 0x0000000b00097202 */ /* 0x000fe20000000f00 */
[----:B------:R-:W-:Y:S01]  /*0f20*/  IMAD.MOV.U32 R18, RZ, RZ, R10 ;  /* 0x000000ffff127224 */ /* 0x000fe200078e000a */
[----:B------:R-:W-:-:S07]  /*0f30*/  MOV R16, 0xf50 ;  /* 0x00000f5000107802 */ /* 0x000fce0000000f00 */
[----:B------:R-:W-:Y:S05]  /*0f40*/  CALL.REL.NOINC `($__internal_20_$__cuda_sm20_rem_u64) ;  /* 0x0000005800bc7944 */ /* 0x000fea0003c00000 */
[----:B------:R-:W-:Y:S02]  /*0f50*/  IMAD.MOV.U32 R8, RZ, RZ, R20 ;  /* 0x000000ffff087224 */ /* 0x000fe400078e0014 */
[----:B------:R-:W-:-:S07]  /*0f60*/  IMAD.MOV.U32 R9, RZ, RZ, R15 ;  /* 0x000000ffff097224 */ /* 0x000fce00078e000f */
.L_x_321:
[----:B------:R-:W-:Y:S05]  /*0f70*/  BSYNC.RECONVERGENT B0 ;  /* 0x0000000000007941 */ /* 0x000fea0003800200 */
.L_x_319:
        /* <DEDUP_REMOVED lines=31> */
.L_x_323:
[----:B------:R-:W-:Y:S01]  /*1170*/  MOV R15, R9 ;  /* 0x00000009000f7202 */ /* 0x000fe20000000f00 */
[----:B------:R-:W-:Y:S01]  /*1180*/  IMAD.MOV.U32 R18, RZ, RZ, R10 ;  /* 0x000000ffff127224 */ /* 0x000fe200078e000a */
[----:B------:R-:W-:Y:S01]  /*1190*/  MOV R16, 0x11c0 ;  /* 0x000011c000107802 */ /* 0x000fe20000000f00 */
[----:B------:R-:W-:-:S07]  /*11a0*/  IMAD.MOV.U32 R9, RZ, RZ, R11 ;  /* 0x000000ffff097224 */ /* 0x000fce00078e000b */
[----:B------:R-:W-:Y:S05]  /*11b0*/  CALL.REL.NOINC `($__internal_20_$__cuda_sm20_rem_u64) ;  /* 0x0000005800207944 */ /* 0x000fea0003c00000 */
[----:B------:R-:W-:Y:S01]  /*11c0*/  MOV R8, R20 ;  /* 0x0000001400087202 */ /* 0x000fe20000000f00 */
[----:B------:R-:W-:-:S07]  /*11d0*/  IMAD.MOV.U32 R9, RZ, RZ, R15 ;  /* 0x000000ffff097224 */ /* 0x000fce00078e000f */
.L_x_324:
[----:B------:R-:W-:Y:S05]  /*11e0*/  BSYNC.RECONVERGENT B0 ;  /* 0x0000000000007941 */ /* 0x000fea0003800200 */
.L_x_322:
        /* <DEDUP_REMOVED lines=31> */
.L_x_326:
[----:B------:R-:W-:Y:S01]  /*13e0*/  IMAD.MOV.U32 R15, RZ, RZ, R9 ;  /* 0x000000ffff0f7224 */ /* 0x000fe200078e0009 */
[----:B------:R-:W-:Y:S01]  /*13f0*/  MOV R18, R10 ;  /* 0x0000000a00127202 */ /* 0x000fe20000000f00 */
[----:B------:R-:W-:Y:S01]  /*1400*/  IMAD.MOV.U32 R9, RZ, RZ, R11 ;  /* 0x000000ffff097224 */ /* 0x000fe200078e000b */
[----:B------:R-:W-:-:S07]  /*1410*/  MOV R16, 0x1430 ;  /* 0x0000143000107802 */ /* 0x000fce0000000f00 */
[----:B------:R-:W-:Y:S05]  /*1420*/  CALL.REL.NOINC `($__internal_20_$__cuda_sm20_rem_u64) ;  /* 0x0000005400847944 */ /* 0x000fea0003c00000 */
[----:B------:R-:W-:Y:S01]  /*1430*/  IMAD.MOV.U32 R8, RZ, RZ, R20 ;  /* 0x000000ffff087224 */ /* 0x000fe200078e0014 */
[----:B------:R-:W-:-:S07]  /*1440*/  MOV R9, R15 ;  /* 0x0000000f00097202 */ /* 0x000fce0000000f00 */
.L_x_327:
[----:B------:R-:W-:Y:S05]  /*1450*/  BSYNC.RECONVERGENT B0 ;  /* 0x0000000000007941 */ /* 0x000fea0003800200 */
.L_x_325:
[----:B------:R-:W-:Y:S01]  /*1460*/  VIADD R23, R23, 0x7 ;  /* 0x0000000717177836 */ /* 0x000fe20000000000 */
[----:B------:R-:W2:Y:S04]  /*1470*/  LDG.E.CONSTANT R28, desc[UR6][R28.64+0x1c] ;  /* 0x00001c061c1c7981 */ /* 0x000ea8000c1e9900 */
[----:B------:R-:W-:-:S05]  /*1480*/  IADD3 R23, P0, PT, R2, R23, RZ ;  /* 0x0000001702177210 */ /* 0x000fca0007f1e0ff */
[----:B------:R-:W-:Y:S01]  /*1490*/  IMAD.X R18, RZ, RZ, RZ, P0 ;  /* 0x000000ffff127224 */ /* 0x000fe200000e06ff */
[----:B------:R-:W-:-:S04]  /*14a0*/  LEA R16, P0, R23, UR8, 0x2 ;  /* 0x0000000817107c11 */ /* 0x000fc8000f8010ff */
[----:B------:R-:W-:-:S06]  /*14b0*/  LEA.HI.X R17, R23, UR9, R18, 0x2, P0 ;  /* 0x0000000917117c11 */ /* 0x000fcc00080f1412 */
        /* <DEDUP_REMOVED lines=8> */
[----:B------:R-:W-:Y:S01]  /*1540*/  ISETP.NE.U32.AND P1, PT, R10, RZ, PT ;  /* 0x000000ff0a00720c */ /* 0x000fe20003f25070 */
[----:B------:R-:W-:-:S05]  /*1550*/  IMAD.MOV.U32 R16, RZ, RZ, RZ ;  /* 0x000000ffff107224 */ /* 0x000fca00078e00ff */
[----:B0-----:R-:W0:Y:S02]  /*1560*/  MUFU.RCP R15, R15 ;  /* 0x0000000f000f7308 */ /* 0x001e240000001000 */
[----:B0-----:R-:W-:-:S06]  /*1570*/  IADD3 R17, PT, PT, R15, 0xffffffe, RZ ;  /* 0x0ffffffe0f117810 */ /* 0x001fcc0007ffe0ff */
[----:B------:R-:W0:Y:S02]  /*1580*/  F2I.FTZ.U32.TRUNC.NTZ R17, R17 ;  /* 0x0000001100117305 */ /* 0x000e24000021f000 */
[----:B0-----:R-:W-:-:S04]  /*1590*/  IMAD R9, R9, R17, RZ ;  /* 0x0000001109097224 */ /* 0x001fc800078e02ff */
        /* <DEDUP_REMOVED lines=11> */
.L_x_329:
[----:B------:R-:W-:Y:S01]  /*1650*/  IMAD.MOV.U32 R15, RZ, RZ, R9 ;  /* 0x000000ffff0f7224 */ /* 0x000fe200078e0009 */
[----:B------:R-:W-:Y:S01]  /*1660*/  MOV R9, R11 ;  /* 0x0000000b00097202 */ /* 0x000fe20000000f00 */
[----:B------:R-:W-:Y:S01]  /*1670*/  IMAD.MOV.U32 R18, RZ, RZ, R10 ;  /* 0x000000ffff127224 */ /* 0x000fe200078e000a */
[----:B------:R-:W-:-:S07]  /*1680*/  MOV R16, 0x16a0 ;  /* 0x000016a000107802 */ /* 0x000fce0000000f00 */
[----:B------:R-:W-:Y:S05]  /*1690*/  CALL.REL.NOINC `($__internal_20_$__cuda_sm20_rem_u64) ;  /* 0x0000005000e87944 */ /* 0x000fea0003c00000 */
[----:B------:R-:W-:Y:S02]  /*16a0*/  IMAD.MOV.U32 R16, RZ, RZ, R20 ;  /* 0x000000ffff107224 */ /* 0x000fe400078e0014 */
[----:B------:R-:W-:-:S07]  /*16b0*/  IMAD.MOV.U32 R17, RZ, RZ, R15 ;  /* 0x000000ffff117224 */ /* 0x000fce00078e000f */
.L_x_330:
[----:B------:R-:W-:Y:S05]  /*16c0*/  BSYNC.RECONVERGENT B0 ;  /* 0x0000000000007941 */ /* 0x000fea0003800200 */
.L_x_328:
[----:B------:R-:W-:Y:S05]  /*16d0*/  @P3 BRA `(.L_x_331) ;  /* 0xffffffe800f43947 */ /* 0x000fea000383ffff */
[----:B------:R-:W-:-:S07]  /*16e0*/  MOV R28, R14 ;  /* 0x0000000e001c7202 */ /* 0x000fce0000000f00 */
.L_x_306:
[----:B------:R-:W-:-:S13]  /*16f0*/  ISETP.NE.AND P0, PT, R4, RZ, PT ;  /* 0x000000ff0400720c */ /* 0x000fda0003f05270 */
[----:B------:R-:W-:Y:S05]  /*1700*/  @!P0 BRA `(.L_x_332) ;  /* 0x0000001000e08947 */ /* 0x000fea0003800000 */
[----:B------:R-:W-:-:S05]  /*1710*/  VIADD R8, R4, 0xffffffff ;  /* 0xffffffff04087836 */ /* 0x000fca0000000000 */
[----:B------:R-:W-:-:S13]  /*1720*/  ISETP.GE.U32.AND P0, PT, R8, 0x3, PT ;  /* 0x000000030800780c */ /* 0x000fda0003f06070 */
[----:B------:R-:W-:Y:S05]  /*1730*/  @!P0 BRA `(.L_x_333) ;  /* 0x0000000800a08947 */ /* 0x000fea0003800000 */
[----:B------:R-:W0:Y:S01]  /*1740*/  LDCU UR5, c[0x0][0x3b0] ;  /* 0x00007600ff0577ac */ /* 0x000e220008000800 */
[----:B------:R-:W1:Y:S01]  /*1750*/  LDC.64 R8, c[0x0][0x398] ;  /* 0x0000e600ff087b82 */ /* 0x000e620000000a00 */
[----:B------:R-:W-:Y:S01]  /*1760*/  IADD3 R15, P1, PT, R21, R28, RZ ;  /* 0x0000001c150f7210 */ /* 0x000fe20007f3e0ff */
[----:B------:R-:W2:Y:S04]  /*1770*/  LDCU.64 UR8, c[0x0][0x380] ;  /* 0x00007000ff0877ac */ /* 0x000ea80008000a00 */
[----:B------:R-:W-:Y:S02]  /*1780*/  IMAD.X R18, RZ, RZ, RZ, P1 ;  /* 0x000000ffff127224 */ /* 0x000fe400008e06ff */
[----:B0-----:R-:W-:-:S05]  /*1790*/  IMAD R23, R7, UR5, R28 ;  /* 0x0000000507177c24 */ /* 0x001fca000f8e021c */
[----:B------:R-:W-:Y:S02]  /*17a0*/  IADD3 R19, P0, PT, R2, R23, RZ ;  /* 0x0000001702137210 */ /* 0x000fe40007f1e0ff */
[----:B-1----:R-:W-:Y:S02]  /*17b0*/  LEA R32, P1, R15, R8, 0x2 ;  /* 0x000000080f207211 */ /* 0x002fe400078210ff */
[----:B------:R-:W-:Y:S02]  /*17c0*/  IADD3.X R20, PT, PT, RZ, RZ, RZ, P0, !PT ;  /* 0x000000ffff147210 */ /* 0x000fe400007fe4ff */
[----:B--2---:R-:W-:Y:S02]  /*17d0*/  LEA R8, P0, R19, UR8, 0x2 ;  /* 0x0000000813087c11 */ /* 0x004fe4000f8010ff */
[----:B------:R-:W-:Y:S02]  /*17e0*/  LEA.HI.X R33, R15, R9, R18, 0x2, P1 ;  /* 0x000000090f217211 */ /* 0x000fe400008f1412 */
[----:B------:R-:W-:-:S03]  /*17f0*/  LEA.HI.X R9, R19, UR9, R20, 0x2, P0 ;  /* 0x0000000913097c11 */ /* 0x000fc600080f1414 */
        /* <DEDUP_REMOVED lines=8> */
[----:B------:R-:W-:Y:S02]  /*1880*/  HFMA2 R8, -RZ, RZ, 0, 0 ;  /* 0x00000000ff087431 */ /* 0x000fe400000001ff */
[----:B------:R-:W-:Y:S01]  /*1890*/  IMAD.MOV R19, RZ, RZ, -R10 ;  /* 0x000000ffff137224 */ /* 0x000fe200078e0a0a */
[----:B------:R-:W-:-:S04]  /*18a0*/  ISETP.NE.U32.AND P1, PT, R10, RZ, PT ;  /* 0x000000ff0a00720c */ /* 0x000fc80003f25070 */
[----:B0-----:R-:W0:Y:S02]  /*18b0*/  MUFU.RCP R15, R15 ;  /* 0x0000000f000f7308 */ /* 0x001e240000001000 */
[----:B0-----:R-:W-:-:S06]  /*18c0*/  VIADD R17, R15, 0xffffffe ;  /* 0x0ffffffe0f117836 */ /* 0x001fcc0000000000 */
[----:B------:R-:W0:Y:S02]  /*18d0*/  F2I.FTZ.U32.TRUNC.NTZ R9, R17 ;  /* 0x0000001100097305 */ /* 0x000e24000021f000 */
[----:B0-----:R-:W-:-:S04]  /*18e0*/  IMAD R19, R19, R9, RZ ;  /* 0x0000000913137224 */ /* 0x001fc800078e02ff */
        /* <DEDUP_REMOVED lines=11> */
.L_x_335:
[----:B------:R-:W-:Y:S01]  /*19a0*/  IMAD.MOV.U32 R8, RZ, RZ, R16 ;  /* 0x000000ffff087224 */ /* 0x000fe200078e0010 */
[----:B------:R-:W-:Y:S01]  /*19b0*/  MOV R15, R17 ;  /* 0x00000011000f7202 */ /* 0x000fe20000000f00 */
[----:B------:R-:W-:Y:S01]  /*19c0*/  IMAD.MOV.U32 R18, RZ, RZ, R10 ;  /* 0x000000ffff127224 */ /* 0x000fe200078e000a */
[----:B------:R-:W-:Y:S01]  /*19d0*/  MOV R16, 0x1a00 ;  /* 0x00001a0000107802 */ /* 0x000fe20000000f00 */
[----:B------:R-:W-:-:S07]  /*19e0*/  IMAD.MOV.U32 R9, RZ, RZ, R11 ;  /* 0x000000ffff097224 */ /* 0x000fce00078e000b */
[----:B------:R-:W-:Y:S05]  /*19f0*/  CALL.REL.NOINC `($__internal_20_$__cuda_sm20_rem_u64) ;  /* 0x0000005000107944 */ /* 0x000fea0003c00000 */
[----:B------:R-:W-:Y:S01]  /*1a00*/  MOV R8, R20 ;  /* 0x0000001400087202 */ /* 0x000fe20000000f00 */
[----:B------:R-:W-:-:S07]  /*1a10*/  IMAD.MOV.U32 R9, RZ, RZ, R15 ;  /* 0x000000ffff097224 */ /* 0x000fce00078e000f */
.L_x_336:
[----:B------:R-:W-:Y:S05]  /*1a20*/  BSYNC.RECONVERGENT B0 ;  /* 0x0000000000007941 */ /* 0x000fea0003800200 */
.L_x_334:
[----:B------:R-:W0:Y:S01]  /*1a30*/  LDCU.64 UR8, c[0x0][0x380] ;  /* 0x00007000ff0877ac */ /* 0x000e220008000a00 */
[----:B------:R-:W-:-:S05]  /*1a40*/  VIADD R15, R23, 0x1 ;  /* 0x00000001170f7836 */ /* 0x000fca0000000000 */
[----:B------:R-:W-:-:S04]  /*1a50*/  IADD3 R15, P0, PT, R2, R15, RZ ;  /* 0x0000000f020f7210 */ /* 0x000fc80007f1e0ff */
[----:B------:R-:W-:Y:S02]  /*1a60*/  IADD3.X R18, PT, PT, RZ, RZ, RZ, P0, !PT ;  /* 0x000000ffff127210 */ /* 0x000fe400007fe4ff */
[----:B0-----:R-:W-:-:S04]  /*1a70*/  LEA R16, P0, R15, UR8, 0x2 ;  /* 0x000000080f107c11 */ /* 0x001fc8000f8010ff */
        /* <DEDUP_REMOVED lines=27> */
.L_x_338:
[----:B------:R-:W-:Y:S01]  /*1c30*/  IMAD.MOV.U32 R15, RZ, RZ, R9 ;  /* 0x000000ffff0f7224 */ /* 0x000fe200078e0009 */
[----:B------:R-:W-:Y:S01]  /*1c40*/  MOV R18, R10 ;  /* 0x0000000a00127202 */ /* 0x000fe20000000f00 */
[----:B------:R-:W-:Y:S01]  /*1c50*/  IMAD.MOV.U32 R9, RZ, RZ, R11 ;  /* 0x000000ffff097224 */ /* 0x000fe200078e000b */
[----:B------:R-:W-:-:S07]  /*1c60*/  MOV R16, 0x1c80 ;  /* 0x00001c8000107802 */ /* 0x000fce0000000f00 */
[----:B------:R-:W-:Y:S05]  /*1c70*/  CALL.REL.NOINC `($__internal_20_$__cuda_sm20_rem_u64) ;  /* 0x0000004c00707944 */ /* 0x000fea0003c00000 */
[----:B------:R-:W-:Y:S01]  /*1c80*/  IMAD.MOV.U32 R8, RZ, RZ, R20 ;  /* 0x000000ffff087224 */ /* 0x000fe200078e0014 */
[----:B------:R-:W-:-:S07]  /*1c90*/  MOV R9, R15 ;  /* 0x0000000f00097202 */ /* 0x000fce0000000f00 */
.L_x_339:
[----:B------:R-:W-:Y:S05]  /*1ca0*/  BSYNC.RECONVERGENT B0 ;  /* 0x0000000000007941 */ /* 0x000fea0003800200 */
.L_x_337:
[----:B------:R-:W0:Y:S01]  /*1cb0*/  LDCU.64 UR8, c[0x0][0x380] ;  /* 0x00007000ff0877ac */ /* 0x000e220008000a00 */
[----:B------:R-:W-:-:S05]  /*1cc0*/  VIADD R15, R23, 0x2 ;  /* 0x00000002170f7836 */ /* 0x000fca0000000000 */
[----:B------:R-:W-:-:S05]  /*1cd0*/  IADD3 R15, P0, PT, R2, R15, RZ ;  /* 0x0000000f020f7210 */ /* 0x000fca0007f1e0ff */
[----:B------:R-:W-:Y:S01]  /*1ce0*/  IMAD.X R18, RZ, RZ, RZ, P0 ;  /* 0x000000ffff127224 */ /* 0x000fe200000e06ff */
        /* <DEDUP_REMOVED lines=28> */
.L_x_341:
[----:B------:R-:W-:Y:S01]  /*1eb0*/  IMAD.MOV.U32 R15, RZ, RZ, R9 ;  /* 0x000000ffff0f7224 */ /* 0x000fe200078e0009 */
[----:B------:R-:W-:Y:S01]  /*1ec0*/  MOV R9, R11 ;  /* 0x0000000b00097202 */ /* 0x000fe20000000f00 */
[----:B------:R-:W-:Y:S01]  /*1ed0*/  IMAD.MOV.U32 R18, RZ, RZ, R10 ;  /* 0x000000ffff127224 */ /* 0x000fe200078e000a */
[----:B------:R-:W-:-:S07]  /*1ee0*/  MOV R16, 0x1f00 ;  /* 0x00001f0000107802 */ /* 0x000fce0000000f00 */
[----:B------:R-:W-:Y:S05]  /*1ef0*/  CALL.REL.NOINC `($__internal_20_$__cuda_sm20_rem_u64) ;  /* 0x0000004800d07944 */ /* 0x000fea0003c00000 */
[----:B------:R-:W-:Y:S02]  /*1f00*/  IMAD.MOV.U32 R8, RZ, RZ, R20 ;  /* 0x000000ffff087224 */ /* 0x000fe400078e0014 */
[----:B------:R-:W-:-:S07]  /*1f10*/  IMAD.MOV.U32 R9, RZ, RZ, R15 ;  /* 0x000000ffff097224 */ /* 0x000fce00078e000f */
.L_x_342:
[----:B------:R-:W-:Y:S05]  /*1f20*/  BSYNC.RECONVERGENT B0 ;  /* 0x0000000000007941 */ /* 0x000fea0003800200 */
.L_x_340:
[----:B------:R-:W0:Y:S01]  /*1f30*/  LDCU.64 UR8, c[0x0][0x380] ;  /* 0x00007000ff0877ac */ /* 0x000e220008000a00 */
[----:B------:R-:W-:Y:S01]  /*1f40*/  IADD3 R23, PT, PT, R23, 0x3, RZ ;  /* 0x0000000317177810 */ /* 0x000fe20007ffe0ff */
[----:B------:R-:W2:Y:S03]  /*1f50*/  LDG.E.CONSTANT R32, desc[UR6][R32.64+0xc] ;  /* 0x00000c0620207981 */ /* 0x000ea6000c1e9900 */
[----:B------:R-:W-:-:S05]  /*1f60*/  IADD3 R23, P0, PT, R2, R23, RZ ;  /* 0x0000001702177210 */ /* 0x000fca0007f1e0ff */
[----:B------:R-:W-:Y:S01]  /*1f70*/  IMAD.X R18, RZ, RZ, RZ, P0 ;  /* 0x000000ffff127224 */ /* 0x000fe200000e06ff */
[----:B0-----:R-:W-:-:S04]  /*1f80*/  LEA R16, P0, R23, UR8, 0x2 ;  /* 0x0000000817107c11 */ /* 0x001fc8000f8010ff */
        /* <DEDUP_REMOVED lines=8> */
[----:B------:R-:W-:Y:S01]  /*2010*/  IADD3 R9, PT, PT, RZ, -R10, RZ ;  /* 0x8000000aff097210 */ /* 0x000fe20007ffe0ff */
[----:B------:R-:W-:Y:S01]  /*2020*/  IMAD.MOV.U32 R16, RZ, RZ, RZ ;  /* 0x000000ffff107224 */ /* 0x000fe200078e00ff */
[----:B------:R-:W-:-:S05]  /*2030*/  ISETP.NE.U32.AND P1, PT, R10, RZ, PT ;  /* 0x000000ff0a00720c */ /* 0x000fca0003f25070 */
[----:B0-----:R-:W0:Y:S02]  /*2040*/  MUFU.RCP R15, R15 ;  /* 0x0000000f000f7308 */ /* 0x001e240000001000 */
[----:B0-----:R-:W-:-:S06]  /*2050*/  VIADD R17, R15, 0xffffffe ;  /* 0x0ffffffe0f117836 */ /* 0x001fcc0000000000 */
[----:B------:R-:W0:Y:S02]  /*2060*/  F2I.FTZ.U32.TRUNC.NTZ R17, R17 ;  /* 0x0000001100117305 */ /* 0x000e24000021f000 */
[----:B0-----:R-:W-:-:S04]  /*2070*/  IMAD R9, R9, R17, RZ ;  /* 0x0000001109097224 */ /* 0x001fc800078e02ff */
[----:B------:R-:W-:-:S04]  /*2080*/  IMAD.HI.U32 R9, R17, R9, R16 ;  /* 0x0000000911097227 */ /* 0x000fc800078e0010 */
[----:B------:R-:W-:Y:S02]  /*2090*/  IMAD.MOV.U32 R17, RZ, RZ, RZ ;  /* 0x000000ffff117224 */ /* 0x000fe400078e00ff */
[----:B------:R-:W-:-:S04]  /*20a0*/  IMAD.HI.U32 R9, R9, R8, RZ ;  /* 0x0000000809097227 */ /* 0x000fc800078e00ff */
[----:B------:R-:W-:-:S04]  /*20b0*/  IMAD.MOV R9, RZ, RZ, -R9 ;  /* 0x000000ffff097224 */ /* 0x000fc800078e0a09 */
[----:B------:R-:W-:-:S05]  /*20c0*/  IMAD R16, R10, R9, R8 ;  /* 0x000000090a107224 */ /* 0x000fca00078e0208 */
[----:B------:R-:W-:-:S13]  /*20d0*/  ISETP.GE.U32.AND P0, PT, R16, R10, PT ;  /* 0x0000000a1000720c */ /* 0x000fda0003f06070 */
[----:B------:R-:W-:-:S04]  /*20e0*/  @P0 IADD3 R16, PT, PT, -R10, R16, RZ ;  /* 0x000000100a100210 */ /* 0x000fc80007ffe1ff */
[----:B------:R-:W-:-:S13]  /*20f0*/  ISETP.GE.U32.AND P0, PT, R16, R10, PT ;  /* 0x0000000a1000720c */ /* 0x000fda0003f06070 */
[----:B------:R-:W-:Y:S01]  /*2100*/  @P0 IMAD.IADD R16, R16, 0x1, -R10 ;  /* 0x0000000110100824 */ /* 0x000fe200078e0a0a */
[----:B------:R-:W-:Y:S01]  /*2110*/  @!P1 LOP3.LUT R16, RZ, R10, RZ, 0x33, !PT ;  /* 0x0000000aff109212 */ /* 0x000fe200078e33ff */
[----:B------:R-:W-:Y:S06]  /*2120*/  BRA `(.L_x_345) ;  /* 0x00000000001c7947 */ /* 0x000fec0003800000 */
.L_x_344:
[----:B------:R-:W-:Y:S01]  /*2130*/  MOV R15, R9 ;  /* 0x00000009000f7202 */ /* 0x000fe20000000f00 */
[----:B------:R-:W-:Y:S01]  /*2140*/  IMAD.MOV.U32 R18, RZ, RZ, R10 ;  /* 0x000000ffff127224 */ /* 0x000fe200078e000a */
[----:B------:R-:W-:Y:S01]  /*2150*/  MOV R16, 0x2180 ;  /* 0x0000218000107802 */ /* 0x000fe20000000f00 */
[----:B------:R-:W-:-:S07]  /*2160*/  IMAD.MOV.U32 R9, RZ, RZ, R11 ;  /* 0x000000ffff097224 */ /* 0x000fce00078e000b */
[----:B------:R-:W-:Y:S05]  /*2170*/  CALL.REL.NOINC `($__internal_20_$__cuda_sm20_rem_u64) ;  /* 0x0000004800307944 */ /* 0x000fea0003c00000 */
[----:B------:R-:W-:Y:S01]  /*2180*/  MOV R16, R20 ;  /* 0x0000001400107202 */ /* 0x000fe20000000f00 */
[----:B------:R-:W-:-:S07]  /*2190*/  IMAD.MOV.U32 R17, RZ, RZ, R15 ;  /* 0x000000ffff117224 */ /* 0x000fce00078e000f */
.L_x_345:
[----:B------:R-:W-:Y:S05]  /*21a0*/  BSYNC.RECONVERGENT B0 ;  /* 0x0000000000007941 */ /* 0x000fea0003800200 */
.L_x_343:
[----:B------:R-:W-:-:S07]  /*21b0*/  VIADD R28, R28, 0x4 ;  /* 0x000000041c1c7836 */ /* 0x000fce0000000000 */
.L_x_333:
[----:B------:R-:W-:-:S13]  /*21c0*/  ISETP.NE.AND P0, PT, R3, RZ, PT ;  /* 0x000000ff0300720c */ /* 0x000fda0003f05270 */
[----:B------:R-:W-:Y:S05]  /*21d0*/  @!P0 BRA `(.L_x_332) ;  /* 0x00000008002c8947 */ /* 0x000fea0003800000 */
[----:B------:R-:W-:-:S13]  /*21e0*/  ISETP.NE.AND P0, PT, R3, 0x1, PT ;  /* 0x000000010300780c */ /* 0x000fda0003f05270 */
[----:B------:R-:W-:Y:S05]  /*21f0*/  @!P0 BRA `(.L_x_346) ;  /* 0x0000000400608947 */ /* 0x000fea0003800000 */
[----:B------:R-:W0:Y:S01]  /*2200*/  LDCU UR5, c[0x0][0x3b0] ;  /* 0x00007600ff0577ac */ /* 0x000e220008000800 */
[----:B------:R-:W1:Y:S01]  /*2210*/  LDC.64 R8, c[0x0][0x398] ;  /* 0x0000e600ff087b82 */ /* 0x000e620000000a00 */
[----:B------:R-:W-:Y:S01]  /*2220*/  IADD3 R19, P1, PT, R21, R28, RZ ;  /* 0x0000001c15137210 */ /* 0x000fe20007f3e0ff */
[----:B------:R-:W2:Y:S03]  /*2230*/  LDCU.64 UR8, c[0x0][0x380] ;  /* 0x00007000ff0877ac */ /* 0x000ea60008000a00 */
[----:B------:R-:W-:Y:S01]  /*2240*/  IADD3.X R20, PT, PT, RZ, RZ, RZ, P1, !PT ;  /* 0x000000ffff147210 */ /* 0x000fe20000ffe4ff */
[----:B0-----:R-:W-:-:S05]  /*2250*/  IMAD R23, R7, UR5, R28 ;  /* 0x0000000507177c24 */ /* 0x001fca000f8e021c */
[----:B------:R-:W-:Y:S02]  /*2260*/  IADD3 R15, P0, PT, R2, R23, RZ ;  /* 0x00000017020f7210 */ /* 0x000fe40007f1e0ff */
[----:B-1----:R-:W-:-:S03]  /*2270*/  LEA R32, P1, R19, R8, 0x2 ;  /* 0x0000000813207211 */ /* 0x002fc600078210ff */
[----:B------:R-:W-:Y:S01]  /*2280*/  IMAD.X R18, RZ, RZ, RZ, P0 ;  /* 0x000000ffff127224 */ /* 0x000fe200000e06ff */
        /* <DEDUP_REMOVED lines=29> */
.L_x_348:
[----:B------:R-:W-:Y:S01]  /*2460*/  MOV R8, R16 ;  /* 0x0000001000087202 */ /* 0x000fe20000000f00 */
[----:B------:R-:W-:Y:S01]  /*2470*/  IMAD.MOV.U32 R15, RZ, RZ, R17 ;  /* 0x000000ffff0f7224 */ /* 0x000fe200078e0011 */
[----:B------:R-:W-:Y:S01]  /*2480*/  MOV R9, R11 ;  /* 0x0000000b00097202 */ /* 0x000fe20000000f00 */
[----:B------:R-:W-:Y:S01]  /*2490*/  IMAD.MOV.U32 R18, RZ, RZ, R10 ;  /* 0x000000ffff127224 */ /* 0x000fe200078e000a */
[----:B------:R-:W-:-:S07]  /*24a0*/  MOV R16, 0x24c0 ;  /* 0x000024c000107802 */ /* 0x000fce0000000f00 */
[----:B------:R-:W-:Y:S05]  /*24b0*/  CALL.REL.NOINC `($__internal_20_$__cuda_sm20_rem_u64) ;  /* 0x0000004400607944 */ /* 0x000fea0003c00000 */
[----:B------:R-:W-:Y:S02]  /*24c0*/  IMAD.MOV.U32 R8, RZ, RZ, R20 ;  /* 0x000000ffff087224 */ /* 0x000fe400078e0014 */
[----:B------:R-:W-:-:S07]  /*24d0*/  IMAD.MOV.U32 R9, RZ, RZ, R15 ;  /* 0x000000ffff097224 */ /* 0x000fce00078e000f */
.L_x_349:
[----:B------:R-:W-:Y:S05]  /*24e0*/  BSYNC.RECONVERGENT B0 ;  /* 0x0000000000007941 */ /* 0x000fea0003800200 */
.L_x_347:
        /* <DEDUP_REMOVED lines=32> */
.L_x_351:
[----:B------:R-:W-:Y:S01]  /*26f0*/  MOV R15, R9 ;  /* 0x00000009000f7202 */ /* 0x000fe20000000f00 */
[----:B------:R-:W-:Y:S01]  /*2700*/  IMAD.MOV.U32 R18, RZ, RZ, R10 ;  /* 0x000000ffff127224 */ /* 0x000fe200078e000a */
[----:B------:R-:W-:Y:S01]  /*2710*/  MOV R16, 0x2740 ;  /* 0x0000274000107802 */ /* 0x000fe20000000f00 */
[----:B------:R-:W-:-:S07]  /*2720*/  IMAD.MOV.U32 R9, RZ, RZ, R11 ;  /* 0x000000ffff097224 */ /* 0x000fce00078e000b */
[----:B------:R-:W-:Y:S05]  /*2730*/  CALL.REL.NOINC `($__internal_20_$__cuda_sm20_rem_u64) ;  /* 0x0000004000c07944 */ /* 0x000fea0003c00000 */
[----:B------:R-:W-:Y:S01]  /*2740*/  MOV R16, R20 ;  /* 0x0000001400107202 */ /* 0x000fe20000000f00 */
[----:B------:R-:W-:-:S07]  /*2750*/  IMAD.MOV.U32 R17, RZ, RZ, R15 ;  /* 0x000000ffff117224 */ /* 0x000fce00078e000f */
.L_x_352:
[----:B------:R-:W-:Y:S05]  /*2760*/  BSYNC.RECONVERGENT B0 ;  /* 0x0000000000007941 */ /* 0x000fea0003800200 */
.L_x_350:
[----:B------:R-:W-:-:S07]  /*2770*/  VIADD R28, R28, 0x2 ;  /* 0x000000021c1c7836 */ /* 0x000fce0000000000 */
.L_x_346:
[----:B------:R-:W-:-:S13]  /*2780*/  ISETP.NE.AND P0, PT, R0, RZ, PT ;  /* 0x000000ff0000720c */ /* 0x000fda0003f05270 */
        /* <DEDUP_REMOVED lines=39> */
.L_x_353:
        /* <DEDUP_REMOVED lines=8> */
.L_x_354:
[----:B------:R-:W-:Y:S05]  /*2a80*/  BSYNC.RECONVERGENT B0 ;  /* 0x0000000000007941 */ /* 0x000fea0003800200 */
.L_x_332:
[----:B------:R-:W-:Y:S02]  /*2a90*/  IMAD R9, R17, R24, RZ ;  /* 0x0000001811097224 */ /* 0x000fe400078e02ff */
[----:B------:R-:W-:-:S04]  /*2aa0*/  IMAD.WIDE.U32 R12, R24, R16, R12 ;  /* 0x00000010180c7225 */ /* 0x000fc800078e000c */
[C---:B------:R-:W-:Y:S02]  /*2ab0*/  IMAD R9, R26.reuse, R16, R9 ;  /* 0x000000101a097224 */ /* 0x040fe400078e0209 */
[-C--:B------:R-:W-:Y:S02]  /*2ac0*/  IMAD R15, R26, R5.reuse, RZ ;  /* 0x000000051a0f7224 */ /* 0x080fe400078e02ff */
[----:B------:R-:W-:Y:S01]  /*2ad0*/  IMAD.WIDE.U32 R24, R24, R5, RZ ;  /* 0x0000000518187225 */ /* 0x000fe200078e00ff */
[----:B------:R-:W-:-:S03]  /*2ae0*/  IADD3 R13, PT, PT, R13, R9, RZ ;  /* 0x000000090d0d7210 */ /* 0x000fc60007ffe0ff */
[----:B------:R-:W-:Y:S01]  /*2af0*/  IMAD.IADD R26, R25, 0x1, R15 ;  /* 0x00000001191a7824 */ /* 0x000fe200078e020f */
[----:B------:R-:W-:Y:S06]  /*2b00*/  @P2 BRA `(.L_x_355) ;  /* 0xffffffd400b02947 */ /* 0x000fec000383ffff */
[----:B------:R-:W0:Y:S01]  /*2b10*/  LDC.64 R8, c[0x0][0x390] ;  /* 0x0000e400ff087b82 */ /* 0x000e220000000a00 */
[----:B------:R-:W1:Y:S01]  /*2b20*/  LDCU UR4, c[0x0][0x3b0] ;  /* 0x00007600ff0477ac */ /* 0x000e620008000800 */
[----:B------:R-:W2:Y:S01]  /*2b30*/  LDCU UR5, c[0x0][0x3b8] ;  /* 0x00007700ff0577ac */ /* 0x000ea20008000800 */
[----:B-1----:R-:W-:-:S04]  /*2b40*/  IMAD R6, R30, UR4, R7 ;  /* 0x000000041e067c24 */ /* 0x002fc8000f8e0207 */
[----:B0-----:R-:W-:-:S05]  /*2b50*/  IMAD.WIDE.U32 R8, R6, 0x4, R8 ;  /* 0x0000000406087825 */ /* 0x001fca00078e0008 */
[----:B------:R0:W5:Y:S01]  /*2b60*/  LDG.E.CONSTANT R21, desc[UR6][R8.64] ;  /* 0x0000000608157981 */ /* 0x000162000c1e9900 */
[----:B--2---:R-:W-:Y:S01]  /*2b70*/  UISETP.NE.AND UP0, UPT, UR5, URZ, UPT ;  /* 0x000000ff0500728c */ /* 0x004fe2000bf05270 */
[----:B------:R-:W-:Y:S02]  /*2b80*/  HFMA2 R14, -RZ, RZ, 0, 0 ;  /* 0x00000000ff0e7431 */ /* 0x000fe400000001ff */
[----:B------:R-:W-:-:S06]  /*2b90*/  IMAD.MOV.U32 R24, RZ, RZ, 0x1 ;  /* 0x00000001ff187424 */ /* 0x000fcc00078e00ff */
[----:B0-----:R-:W-:Y:S05]  /*2ba0*/  BRA.U !UP0, `(.L_x_356) ;  /* 0x00000005081c7547 */ /* 0x001fea000b800000 */
[----:B------:R-:W-:Y:S01]  /*2bb0*/  UISETP.GE.U32.AND UP0, UPT, UR5, 0x4, UPT ;  /* 0x000000040500788c */ /* 0x000fe2000bf06070 */
[----:B------:R-:W-:Y:S01]  /*2bc0*/  IMAD.MOV.U32 R24, RZ, RZ, 0x1 ;  /* 0x00000001ff187424 */ /* 0x000fe200078e00ff */
[----:B------:R-:W-:Y:S01]  /*2bd0*/  ULOP3.LUT UR4, UR5, 0x3, URZ, 0xc0, !UPT ;  /* 0x0000000305047892 */ /* 0x000fe2000f8ec0ff */
[----:B------:R-:W-:-:S06]  /*2be0*/  IMAD.MOV.U32 R14, RZ, RZ, RZ ;  /* 0x000000ffff0e7224 */ /* 0x000fcc00078e00ff */
[----:B------:R-:W-:Y:S05]  /*2bf0*/  BRA.U !UP0, `(.L_x_357) ;  /* 0x0000000108e47547 */ /* 0x000fea000b800000 */
[----:B------:R-:W-:Y:S01]  /*2c00*/  ULOP3.LUT UR5, UR5, 0xfffffffc, URZ, 0xc0, !UPT ;  /* 0xfffffffc05057892 */ /* 0x000fe2000f8ec0ff */
[-C--:B------:R-:W-:Y:S01]  /*2c10*/  IMAD R15, R11, R10.reuse, RZ ;  /* 0x0000000a0b0f7224 */ /* 0x080fe200078e02ff */
[----:B------:R-:W-:Y:S01]  /*2c20*/  MOV R24, 0x1 ;  /* 0x0000000100187802 */ /* 0x000fe20000000f00 */
[----:B------:R-:W-:Y:S01]  /*2c30*/  IMAD.WIDE.U32 R8, R10, R10, RZ ;  /* 0x0000000a0a087225 */ /* 0x000fe200078e00ff */
[----:B------:R-:W-:-:S03]  /*2c40*/  UIADD3 UR5, UPT, UPT, -UR5, URZ, URZ ;  /* 0x000000ff05057290 */ /* 0x000fc6000fffe1ff */
[----:B------:R-:W-:Y:S01]  /*2c50*/  IMAD R15, R10, R11, R15 ;  /* 0x0000000b0a0f7224 */ /* 0x000fe200078e020f */
[----:B------:R-:W-:Y:S01]  /*2c60*/  UISETP.GE.AND UP0, UPT, UR5, URZ, UPT ;  /* 0x000000ff0500728c */ /* 0x000fe2000bf06270 */
[----:B------:R-:W-:Y:S02]  /*2c70*/  IMAD.MOV.U32 R14, RZ, RZ, RZ ;  /* 0x000000ffff0e7224 */ /* 0x000fe400078e00ff */
[----:B------:R-:W-:-:S06]  /*2c80*/  IMAD.IADD R15, R9, 0x1, R15 ;  /* 0x00000001090f7824 */ /* 0x000fcc00078e020f */
[----:B------:R-:W-:Y:S05]  /*2c90*/  BRA.U UP0, `(.L_x_358) ;  /* 0x00000001009c7547 */ /* 0x000fea000b800000 */
[----:B------:R-:W-:Y:S02]  /*2ca0*/  UIADD3 UR8, UPT, UPT, -UR5, URZ, URZ ;  /* 0x000000ff05087290 */ /* 0x000fe4000fffe1ff */
[----:B------:R-:W-:Y:S02]  /*2cb0*/  UPLOP3.LUT UP0, UPT, UPT, UPT, UPT, 0x80, 0x8 ;  /* 0x000000000008789c */ /* 0x000fe40003f0f070 */
[----:B------:R-:W-:-:S09]  /*2cc0*/  UISETP.GT.AND UP1, UPT, UR8, 0xc, UPT ;  /* 0x0000000c0800788c */ /* 0x000fd2000bf24270 */
[----:B------:R-:W-:Y:S05]  /*2cd0*/  BRA.U !UP1, `(.L_x_359) ;  /* 0x0000000109507547 */ /* 0x000fea000b800000 */
[----:B------:R-:W-:-:S11]  /*2ce0*/  UPLOP3.LUT UP0, UPT, UPT, UPT, UPT, 0x40, 0x4 ;  /* 0x000000000004789c */ /* 0x000fd60003f0e870 */
.L_x_360:
[-C--:B------:R-:W-:Y:S01]  /*2cf0*/  IMAD R14, R14, R8.reuse, RZ ;  /* 0x000000080e0e7224 */ /* 0x080fe200078e02ff */
[----:B------:R-:W-:Y:S01]  /*2d00*/  UIADD3 UR5, UPT, UPT, UR5, 0x10, URZ ;  /* 0x0000001005057890 */ /* 0x000fe2000fffe0ff */
[----:B------:R-:W-:-:S03]  /*2d10*/  IMAD.WIDE.U32 R10, R24, R8, RZ ;  /* 0x00000008180a7225 */ /* 0x000fc600078e00ff */
[----:B------:R-:W-:Y:S01]  /*2d20*/  UISETP.GE.AND UP1, UPT, UR5, -0xc, UPT ;  /* 0xfffffff40500788c */ /* 0x000fe2000bf26270 */
[----:B------:R-:W-:-:S05]  /*2d30*/  IMAD R17, R24, R15, R14 ;  /* 0x0000000f18117224 */ /* 0x000fca00078e020e */
[----:B------:R-:W-:Y:S01]  /*2d40*/  IADD3 R11, PT, PT, R11, R17, RZ ;  /* 0x000000110b0b7210 */ /* 0x000fe20007ffe0ff */
[----:B------:R-:W-:-:S04]  /*2d50*/  IMAD.WIDE.U32 R16, R10, R8, RZ ;  /* 0x000000080a107225 */ /* 0x000fc800078e00ff */
[----:B------:R-:W-:-:S04]  /*2d60*/  IMAD R11, R11, R8, RZ ;  /* 0x000000080b0b7224 */ /* 0x000fc800078e02ff */
[----:B------:R-:W-:-:S04]  /*2d70*/  IMAD R11, R15, R10, R11 ;  /* 0x0000000a0f0b7224 */ /* 0x000fc800078e020b */
[----:B------:R-:W-:-:S04]  /*2d80*/  IMAD.IADD R11, R17, 0x1, R11 ;  /* 0x00000001110b7824 */ /* 0x000fc800078e020b */
[-C--:B------:R-:W-:Y:S02]  /*2d90*/  IMAD R14, R11, R8.reuse, RZ ;  /* 0x000000080b0e7224 */ /* 0x080fe400078e02ff */
[----:B------:R-:W-:-:S04]  /*2da0*/  IMAD.WIDE.U32 R10, R16, R8, RZ ;  /* 0x00000008100a7225 */ /* 0x000fc800078e00ff */
[----:B------:R-:W-:Y:S02]  /*2db0*/  IMAD R17, R15, R16, R14 ;  /* 0x000000100f117224 */ /* 0x000fe400078e020e */
[----:B------:R-:W-:-:S04]  /*2dc0*/  IMAD.WIDE.U32 R24, R10, R8, RZ ;  /* 0x000000080a187225 */ /* 0x000fc800078e00ff */
[----:B------:R-:W-:-:S04]  /*2dd0*/  IMAD.IADD R11, R11, 0x1, R17 ;  /* 0x000000010b0b7824 */ /* 0x000fc800078e0211 */
[----:B------:R-:W-:-:S04]  /*2de0*/  IMAD R11, R11, R8, RZ ;  /* 0x000000080b0b7224 */ /* 0x000fc800078e02ff */
[----:B------:R-:W-:-:S05]  /*2df0*/  IMAD R11, R15, R10, R11 ;  /* 0x0000000a0f0b7224 */ /* 0x000fca00078e020b */
[----:B------:R-:W-:Y:S01]  /*2e00*/  IADD3 R14, PT, PT, R25, R11, RZ ;  /* 0x0000000b190e7210 */ /* 0x000fe20007ffe0ff */
[----:B------:R-:W-:Y:S06]  /*2e10*/  BRA.U !UP1, `(.L_x_360) ;  /* 0xfffffffd09b47547 */ /* 0x000fec000b83ffff */
.L_x_359:
[----:B------:R-:W-:-:S04]  /*2e20*/  UIADD3 UR8, UPT, UPT, -UR5, URZ, URZ ;  /* 0x000000ff05087290 */ /* 0x000fc8000fffe1ff */
[----:B------:R-:W-:-:S09]  /*2e30*/  UISETP.GT.AND UP1, UPT, UR8, 0x4, UPT ;  /* 0x000000040800788c */ /* 0x000fd2000bf24270 */
[----:B------:R-:W-:Y:S05]  /*2e40*/  BRA.U !UP1, `(.L_x_361) ;  /* 0x0000000109287547 */ /* 0x000fea000b800000 */
[-C--:B------:R-:W-:Y:S01]  /*2e50*/  IMAD R14, R14, R8.reuse, RZ ;  /* 0x000000080e0e7224 */ /* 0x080fe200078e02ff */
[----:B------:R-:W-:Y:S01]  /*2e60*/  UIADD3 UR5, UPT, UPT, UR5, 0x8, URZ ;  /* 0x0000000805057890 */ /* 0x000fe2000fffe0ff */
[----:B------:R-:W-:Y:S01]  /*2e70*/  IMAD.WIDE.U32 R10, R24, R8, RZ ;  /* 0x00000008180a7225 */ /* 0x000fe200078e00ff */
[----:B------:R-:W-:-:S03]  /*2e80*/  UPLOP3.LUT UP0, UPT, UPT, UPT, UPT, 0x40, 0x4 ;  /* 0x000000000004789c */ /* 0x000fc60003f0e870 */
[----:B------:R-:W-:Y:S02]  /*2e90*/  IMAD R17, R15, R24, R14 ;  /* 0x000000180f117224 */ /* 0x000fe400078e020e */
[----:B------:R-:W-:-:S04]  /*2ea0*/  IMAD.WIDE.U32 R24, R10, R8, RZ ;  /* 0x000000080a187225 */ /* 0x000fc800078e00ff */
[----:B------:R-:W-:-:S04]  /*2eb0*/  IMAD.IADD R11, R11, 0x1, R17 ;  /* 0x000000010b0b7824 */ /* 0x000fc800078e0211 */
[----:B------:R-:W-:-:S04]  /*2ec0*/  IMAD R11, R11, R8, RZ ;  /* 0x000000080b0b7224 */ /* 0x000fc800078e02ff */
[----:B------:R-:W-:-:S04]  /*2ed0*/  IMAD R11, R15, R10, R11 ;  /* 0x0000000a0f0b7224 */ /* 0x000fc800078e020b */
[----:B------:R-:W-:-:S07]  /*2ee0*/  IMAD.IADD R14, R25, 0x1, R11 ;  /* 0x00000001190e7824 */ /* 0x000fce00078e020b */
.L_x_361:
[----:B------:R-:W-:-:S09]  /*2ef0*/  UISETP.NE.OR UP0, UPT, UR5, URZ, UP0 ;  /* 0x000000ff0500728c */ /* 0x000fd20008705670 */
[----:B------:R-:W-:Y:S05]  /*2f00*/  BRA.U !UP0, `(.L_x_357) ;  /* 0x0000000108207547 */ /* 0x000fea000b800000 */
.L_x_358:
[----:B------:R-:W-:Y:S01]  /*2f10*/  UIADD3 UR5, UPT, UPT, UR5, 0x4, URZ ;  /* 0x0000000405057890 */ /* 0x000fe2000fffe0ff */
[-C--:B------:R-:W-:Y:S02]  /*2f20*/  IMAD R14, R14, R8.reuse, RZ ;  /* 0x000000080e0e7224 */ /* 0x080fe400078e02ff */
[----:B------:R-:W-:Y:S01]  /*2f30*/  IMAD.WIDE.U32 R10, R24, R8, RZ ;  /* 0x00000008180a7225 */ /* 0x000fe200078e00ff */
[----:B------:R-:W-:-:S03]  /*2f40*/  UISETP.NE.AND UP0, UPT, UR5, URZ, UPT ;  /* 0x000000ff0500728c */ /* 0x000fc6000bf05270 */
[----:B------:R-:W-:Y:S02]  /*2f50*/  IMAD R17, R24, R15, R14 ;  /* 0x0000000f18117224 */ /* 0x000fe400078e020e */
[----:B------:R-:W-:-:S03]  /*2f60*/  IMAD.MOV.U32 R24, RZ, RZ, R10 ;  /* 0x000000ffff187224 */ /* 0x000fc600078e000a */
[----:B------:R-:W-:Y:S01]  /*2f70*/  IADD3 R14, PT, PT, R11, R17, RZ ;  /* 0x000000110b0e7210 */ /* 0x000fe20007ffe0ff */
[----:B------:R-:W-:Y:S06]  /*2f80*/  BRA.U UP0, `(.L_x_358) ;  /* 0xfffffffd00e07547 */ /* 0x000fec000b83ffff */
.L_x_357:
[----:B------:R-:W-:-:S09]  /*2f90*/  UISETP.NE.AND UP0, UPT, UR4, URZ, UPT ;  /* 0x000000ff0400728c */ /* 0x000fd2000bf05270 */
[----:B------:R-:W-:Y:S05]  /*2fa0*/  BRA.U !UP0, `(.L_x_356) ;  /* 0x00000001081c7547 */ /* 0x000fea000b800000 */
[----:B------:R-:W-:-:S12]  /*2fb0*/  UIADD3 UR4, UPT, UPT, -UR4, URZ, URZ ;  /* 0x000000ff04047290 */ /* 0x000fd8000fffe1ff */
.L_x_362:
[----:B------:R-:W-:Y:S01]  /*2fc0*/  UIADD3 UR4, UPT, UPT, UR4, 0x1, URZ ;  /* 0x0000000104047890 */ /* 0x000fe2000fffe0ff */
[-C--:B------:R-:W-:Y:S02]  /*2fd0*/  IMAD R9, R14, R5.reuse, RZ ;  /* 0x000000050e097224 */ /* 0x080fe400078e02ff */
[----:B------:R-:W-:Y:S01]  /*2fe0*/  IMAD.WIDE.U32 R24, R24, R5, RZ ;  /* 0x0000000518187225 */ /* 0x000fe200078e00ff */
[----:B------:R-:W-:-:S03]  /*2ff0*/  UISETP.NE.AND UP0, UPT, UR4, URZ, UPT ;  /* 0x000000ff0400728c */ /* 0x000fc6000bf05270 */
[----:B------:R-:W-:-:S06]  /*3000*/  IMAD.IADD R14, R25, 0x1, R9 ;  /* 0x00000001190e7824 */ /* 0x000fcc00078e0209 */
[----:B------:R-:W-:Y:S05]  /*3010*/  BRA.U UP0, `(.L_x_362) ;  /* 0xfffffffd00e87547 */ /* 0x000fea000b83ffff */
.L_x_356:
[-C--:B------:R-:W-:Y:S01]  /*3020*/  IMAD R9, R14, R5.reuse, RZ ;  /* 0x000000050e097224 */ /* 0x080fe200078e02ff */
[----:B------:R-:W-:Y:S01]  /*3030*/  BSSY.RECONVERGENT B0, `(.L_x_363) ;  /* 0x0000020000007945 */ /* 0x000fe20003800200 */
[----:B------:R-:W-:-:S05]  /*3040*/  IMAD.WIDE.U32 R18, R24, R5, RZ ;  /* 0x0000000518127225 */ /* 0x000fca00078e00ff */
[----:B------:R-:W-:-:S04]  /*3050*/  IADD3 R9, PT, PT, R19, R9, RZ ;  /* 0x0000000913097210 */ /* 0x000fc80007ffe0ff */
[----:B------:R-:W-:-:S04]  /*3060*/  LOP3.LUT R8, R13, R9, RZ, 0xfc, !PT ;  /* 0x000000090d087212 */ /* 0x000fc800078efcff */
[----:B------:R-:W-:-:S13]  /*3070*/  ISETP.NE.U32.AND P0, PT, R8, RZ, PT ;  /* 0x000000ff0800720c */ /* 0x000fda0003f05070 */
[----:B------:R-:W-:Y:S05]  /*3080*/  @P0 BRA `(.L_x_364) ;  /* 0x0000000000500947 */ /* 0x000fea0003800000 */
[----:B------:R-:W0:Y:S01]  /*3090*/  I2F.U32.RP R10, R18 ;  /* 0x00000012000a7306 */ /* 0x000e220000209000 */
[----:B------:R-:W-:-:S07]  /*30a0*/  ISETP.NE.U32.AND P1, PT, R18, RZ, PT ;  /* 0x000000ff1200720c */ /* 0x000fce0003f25070 */
[----:B0-----:R-:W0:Y:S02]  /*30b0*/  MUFU.RCP R10, R10 ;  /* 0x0000000a000a7308 */ /* 0x001e240000001000 */
[----:B0-----:R-:W-:-:S06]  /*30c0*/  VIADD R8, R10, 0xffffffe ;  /* 0x0ffffffe0a087836 */ /* 0x001fcc0000000000 */
[----:B------:R0:W1:Y:S02]  /*30d0*/  F2I.FTZ.U32.TRUNC.NTZ R9, R8 ;  /* 0x0000000800097305 */ /* 0x000064000021f000 */
[----:B0-----:R-:W-:Y:S02]  /*30e0*/  HFMA2 R8, -RZ, RZ, 0, 0 ;  /* 0x00000000ff087431 */ /* 0x001fe400000001ff */
[----:B-1----:R-:W-:-:S04]  /*30f0*/  IMAD.MOV R11, RZ, RZ, -R9 ;  /* 0x000000ffff0b7224 */ /* 0x002fc800078e0a09 */
[----:B------:R-:W-:-:S04]  /*3100*/  IMAD R11, R11, R18, RZ ;  /* 0x000000120b0b7224 */ /* 0x000fc800078e02ff */
        /* <DEDUP_REMOVED lines=8> */
[-C--:B------:R-:W-:Y:S02]  /*3190*/  @P0 IADD3 R11, PT, PT, R11, -R18.reuse, RZ ;  /* 0x800000120b0b0210 */ /* 0x080fe40007ffe0ff */
[----:B------:R-:W-:-:S05]  /*31a0*/  @!P1 LOP3.LUT R11, RZ, R18, RZ, 0x33, !PT ;  /* 0x00000012ff0b9212 */ /* 0x000fca00078e33ff */
[----:B------:R-:W-:Y:S01]  /*31b0*/  IMAD.MOV.U32 R8, RZ, RZ, R11 ;  /* 0x000000ffff087224 */ /* 0x000fe200078e000b */
[----:B------:R-:W-:Y:S06]  /*31c0*/  BRA `(.L_x_365) ;  /* 0x0000000000187947 */ /* 0x000fec0003800000 */
.L_x_364:
[----:B------:R-:W-:Y:S01]  /*31d0*/  MOV R8, R12 ;  /* 0x0000000c00087202 */ /* 0x000fe20000000f00 */
[----:B------:R-:W-:Y:S01]  /*31e0*/  IMAD.MOV.U32 R15, RZ, RZ, R13 ;  /* 0x000000ffff0f7224 */ /* 0x000fe200078e000d */
[----:B------:R-:W-:-:S07]  /*31f0*/  MOV R16, 0x3210 ;  /* 0x0000321000107802 */ /* 0x000fce0000000f00 */
[----:B-----5:R-:W-:Y:S05]  /*3200*/  CALL.REL.NOINC `($__internal_20_$__cuda_sm20_rem_u64) ;  /* 0x00000038000c7944 */ /* 0x020fea0003c00000 */
[----:B------:R-:W-:Y:S01]  /*3210*/  IMAD.MOV.U32 R8, RZ, RZ, R20 ;  /* 0x000000ffff087224 */ /* 0x000fe200078e0014 */
[----:B------:R-:W-:-:S07]  /*3220*/  MOV R9, R15 ;  /* 0x0000000f00097202 */ /* 0x000fce0000000f00 */
.L_x_365:
[----:B------:R-:W-:Y:S05]  /*3230*/  BSYNC.RECONVERGENT B0 ;  /* 0x0000000000007941 */ /* 0x000fea0003800200 */
.L_x_363:
[----:B-----5:R-:W-:Y:S01]  /*3240*/  IADD3 R21, P0, PT, R21, -R8, RZ ;  /* 0x8000000815157210 */ /* 0x020fe20007f1e0ff */
[----:B------:R-:W-:Y:S04]  /*3250*/  BSSY.RECONVERGENT B0, `(.L_x_366) ;  /* 0x000001d000007945 */ /* 0x000fe80003800200 */
[----:B------:R-:W-:-:S05]  /*3260*/  IMAD.X R11, RZ, RZ, ~R9, P0 ;  /* 0x000000ffff0b7224 */ /* 0x000fca00000e0e09 */
        /* <DEDUP_REMOVED lines=8> */
[----:B0-----:R-:W-:Y:S01]  /*32f0*/  IMAD.MOV.U32 R8, RZ, RZ, RZ ;  /* 0x000000ffff087224 */ /* 0x001fe200078e00ff */
[----:B-1----:R-:W-:-:S05]  /*3300*/  IADD3 R11, PT, PT, RZ, -R9, RZ ;  /* 0x80000009ff0b7210 */ /* 0x002fca0007ffe0ff */
[----:B------:R-:W-:-:S04]  /*3310*/  IMAD R11, R11, R24, RZ ;  /* 0x000000180b0b7224 */ /* 0x000fc800078e02ff */
[----:B------:R-:W-:-:S04]  /*3320*/  IMAD.HI.U32 R12, R9, R11, R8 ;  /* 0x0000000b090c7227 */ /* 0x000fc800078e0008 */
[----:B------:R-:W-:Y:S02]  /*3330*/  HFMA2 R11, -RZ, RZ, 0, 0 ;  /* 0x00000000ff0b7431 */ /* 0x000fe400000001ff */
[----:B------:R-:W-:-:S04]  /*3340*/  IMAD.HI.U32 R10, R12, R21, RZ ;  /* 0x000000150c0a7227 */ /* 0x000fc800078e00ff */
[----:B------:R-:W-:-:S04]  /*3350*/  IMAD.MOV R9, RZ, RZ, -R10 ;  /* 0x000000ffff097224 */ /* 0x000fc800078e0a0a */
[----:B------:R-:W-:-:S05]  /*3360*/  IMAD R21, R24, R9, R21 ;  /* 0x0000000918157224 */ /* 0x000fca00078e0215 */
[----:B------:R-:W-:-:S13]  /*3370*/  ISETP.GE.U32.AND P0, PT, R21, R24, PT ;  /* 0x000000181500720c */ /* 0x000fda0003f06070 */
[----:B------:R-:W-:Y:S01]  /*3380*/  @P0 IADD3 R21, PT, PT, R21, -R24, RZ ;  /* 0x8000001815150210 */ /* 0x000fe20007ffe0ff */
[----:B------:R-:W-:-:S03]  /*3390*/  @P0 VIADD R10, R10, 0x1 ;  /* 0x000000010a0a0836 */ /* 0x000fc60000000000 */
[----:B------:R-:W-:-:S13]  /*33a0*/  ISETP.GE.U32.AND P1, PT, R21, R24, PT ;  /* 0x000000181500720c */ /* 0x000fda0003f26070 */
[----:B------:R-:W-:Y:S01]  /*33b0*/  @P1 VIADD R10, R10, 0x1 ;  /* 0x000000010a0a1836 */ /* 0x000fe20000000000 */
[----:B------:R-:W-:Y:S01]  /*33c0*/  @!P2 LOP3.LUT R10, RZ, R24, RZ, 0x33, !PT ;  /* 0x00000018ff0aa212 */ /* 0x000fe200078e33ff */
[----:B------:R-:W-:Y:S06]  /*33d0*/  BRA `(.L_x_368) ;  /* 0x0000000000107947 */ /* 0x000fec0003800000 */
.L_x_367:
[----:B------:R-:W-:-:S07]  /*33e0*/  MOV R10, 0x3400 ;  /* 0x00003400000a7802 */ /* 0x000fce0000000f00 */
[----:B------:R-:W-:Y:S05]  /*33f0*/  CALL.REL.NOINC `($__internal_18_$__cuda_sm20_div_s64) ;  /* 0x0000002c00107944 */ /* 0x000fea0003c00000 */
[----:B------:R-:W-:Y:S02]  /*3400*/  IMAD.MOV.U32 R10, RZ, RZ, R8 ;  /* 0x000000ffff0a7224 */ /* 0x000fe400078e0008 */
[----:B------:R-:W-:-:S07]  /*3410*/  IMAD.MOV.U32 R11, RZ, RZ, R9 ;  /* 0x000000ffff0b7224 */ /* 0x000fce00078e0009 */
.L_x_368:
[----:B------:R-:W-:Y:S05]  /*3420*/  BSYNC.RECONVERGENT B0 ;  /* 0x0000000000007941 */ /* 0x000fea0003800200 */
.L_x_366:
[----:B------:R-:W-:Y:S01]  /*3430*/  ISETP.NE.U32.AND P0, PT, R11, RZ, PT ;  /* 0x000000ff0b00720c */ /* 0x000fe20003f05070 */
[----:B------:R-:W-:Y:S01]  /*3440*/  UMOV UR4, URZ ;  /* 0x000000ff00047c82 */ /* 0x000fe20008000000 */
[----:B------:R-:W-:Y:S11]  /*3450*/  BSSY.RECONVERGENT B0, `(.L_x_369) ;  /* 0x0000019000007945 */ /* 0x000ff60003800200 */
        /* <DEDUP_REMOVED lines=17> */
[----:B------:R-:W-:Y:S01]  /*3570*/  @P0 IMAD.IADD R10, R10, 0x1, -R5 ;  /* 0x000000010a0a0824 */ /* 0x000fe200078e0a05 */
[----:B------:R-:W-:-:S04]  /*3580*/  @!P1 LOP3.LUT R10, RZ, R5, RZ, 0x33, !PT ;  /* 0x00000005ff0a9212 */ /* 0x000fc800078e33ff */
[----:B------:R-:W-:Y:S01]  /*3590*/  MOV R8, R10 ;  /* 0x0000000a00087202 */ /* 0x000fe20000000f00 */
[----:B------:R-:W-:Y:S06]  /*35a0*/  BRA `(.L_x_371) ;  /* 0x00000000000c7947 */ /* 0x000fec0003800000 */
.L_x_370:
[----:B------:R-:W-:Y:S01]  /*35b0*/  IMAD.MOV.U32 R16, RZ, RZ, R10 ;  /* 0x000000ffff107224 */ /* 0x000fe200078e000a */
[----:B------:R-:W-:-:S07]  /*35c0*/  MOV R10, 0x35e0 ;  /* 0x000035e0000a7802 */ /* 0x000fce0000000f00 */
[----:B------:R-:W-:Y:S05]  /*35d0*/  CALL.REL.NOINC `($__internal_19_$__cuda_sm20_rem_s64) ;  /* 0x0000002c00e47944 */ /* 0x000fea0003c00000 */
.L_x_371:
[----:B------:R-:W-:Y:S05]  /*35e0*/  BSYNC.RECONVERGENT B0 ;  /* 0x0000000000007941 */ /* 0x000fea0003800200 */
.L_x_369:
[----:B------:R-:W-:Y:S01]  /*35f0*/  IADD3 R16, P0, PT, R5, R8, RZ ;  /* 0x0000000805107210 */ /* 0x000fe20007f1e0ff */
[----:B------:R-:W-:Y:S03]  /*3600*/  BSSY.RECONVERGENT B0, `(.L_x_372) ;  /* 0x0000019000007945 */ /* 0x000fe60003800200 */
[----:B------:R-:W-:-:S04]  /*3610*/  IADD3.X R11, PT, PT, RZ, R9, RZ, P0, !PT ;  /* 0x00000009ff0b7210 */ /* 0x000fc800007fe4ff */
        /* <DEDUP_REMOVED lines=18> */
[----:B------:R-:W-:Y:S02]  /*3740*/  @P0 IADD3 R8, PT, PT, -R5, R8, RZ ;  /* 0x0000000805080210 */ /* 0x000fe40007ffe1ff */
[----:B------:R-:W-:Y:S01]  /*3750*/  @!P1 LOP3.LUT R8, RZ, R5, RZ, 0x33, !PT ;  /* 0x00000005ff089212 */ /* 0x000fe200078e33ff */
[----:B------:R-:W-:Y:S06]  /*3760*/  BRA `(.L_x_374) ;  /* 0x0000000000087947 */ /* 0x000fec0003800000 */
.L_x_373:
[----:B------:R-:W-:-:S07]  /*3770*/  MOV R10, 0x3790 ;  /* 0x00003790000a7802 */ /* 0x000fce0000000f00 */
[----:B------:R-:W-:Y:S05]  /*3780*/  CALL.REL.NOINC `($__internal_19_$__cuda_sm20_rem_s64) ;  /* 0x0000002c00787944 */ /* 0x000fea0003c00000 */
.L_x_374:
[----:B------:R-:W-:Y:S05]  /*3790*/  BSYNC.RECONVERGENT B0 ;  /* 0x0000000000007941 */ /* 0x000fea0003800200 */
.L_x_372:
[----:B------:R-:W0:Y:S01]  /*37a0*/  S2UR UR5, SR_CgaCtaId ;  /* 0x00000000000579c3 */ /* 0x000e220000008800 */
[----:B------:R-:W-:Y:S01]  /*37b0*/  UMOV UR4, 0x400 ;  /* 0x0000040000047882 */ /* 0x000fe20000000000 */
[----:B------:R-:W-:-:S06]  /*37c0*/  IMAD.MOV.U32 R20, RZ, RZ, RZ ;  /* 0x000000ffff147224 */ /* 0x000fcc00078e00ff */
[----:B------:R-:W1:Y:S01]  /*37d0*/  LDC R10, c[0x0][0x3b0] ;  /* 0x0000ec00ff0a7b82 */ /* 0x000e620000000800 */
[----:B0-----:R-:W-:-:S06]  /*37e0*/  ULEA UR4, UR5, UR4, 0x18 ;  /* 0x0000000405047291 */ /* 0x001fcc000f8ec0ff */
[----:B------:R-:W-:Y:S02]  /*37f0*/  LEA R11, R7, UR4, 0x3 ;  /* 0x00000004070b7c11 */ /* 0x000fe4000f8e18ff */
[----:B-1----:R-:W-:-:S03]  /*3800*/  ISETP.NE.AND P0, PT, R10, RZ, PT ;  /* 0x000000ff0a00720c */ /* 0x002fc60003f05270 */
[----:B------:R0:W-:Y:S01]  /*3810*/  STS.64 [R11], R8 ;  /* 0x000000080b007388 */ /* 0x0001e20000000a00 */
[----:B------:R-:W-:Y:S09]  /*3820*/  BAR.SYNC.DEFER_BLOCKING 0x0 ;  /* 0x0000000000007b1d */ /* 0x000ff20000010000 */
[----:B0-----:R-:W-:Y:S05]  /*3830*/  @!P0 BRA `(.L_x_375) ;  /* 0x0000002400f08947 */ /* 0x001fea0003800000 */
[----:B------:R-:W-:Y:S02]  /*3840*/  ISETP.GE.U32.AND P0, PT, R10, 0x8, PT ;  /* 0x000000080a00780c */ /* 0x000fe40003f06070 */
[----:B------:R-:W-:Y:S02]  /*3850*/  CS2R R20, SRZ ;  /* 0x0000000000147805 */ /* 0x000fe4000001ff00 */
[----:B------:R-:W-:-:S09]  /*3860*/  MOV R12, RZ ;  /* 0x000000ff000c7202 */ /* 0x000fd20000000f00 */
[----:B------:R-:W-:Y:S05]  /*3870*/  @!P0 BRA `(.L_x_376) ;  /* 0x0000001400288947 */ /* 0x000fea0003800000 */
[----:B------:R-:W-:Y:S01]  /*3880*/  LOP3.LUT R12, R10, 0xfffffff8, RZ, 0xc0, !PT ;  /* 0xfffffff80a0c7812 */ /* 0x000fe200078ec0ff */
[----:B------:R-:W-:Y:S01]  /*3890*/  IMAD R13, R7, R10, 0x3 ;  /* 0x00000003070d7424 */ /* 0x000fe200078e020a */
[----:B------:R-:W-:Y:S01]  /*38a0*/  CS2R R20, SRZ ;  /* 0x0000000000147805 */ /* 0x000fe2000001ff00 */
[----:B------:R-:W0:Y:S02]  /*38b0*/  LDCU.64 UR8, c[0x0][0x388] ;  /* 0x00007100ff0877ac */ /* 0x000e240008000a00 */
[----:B------:R-:W-:Y:S01]  /*38c0*/  IMAD.MOV R14, RZ, RZ, -R12 ;  /* 0x000000ffff0e7224 */ /* 0x000fe200078e0a0c */
[----:B------:R-:W-:-:S12]  /*38d0*/  UIADD3 UR5, UPT, UPT, UR4, 0x20, URZ ;  /* 0x0000002004057890 */ /* 0x000fd8000fffe0ff */
.L_x_401:
[----:B------:R-:W-:-:S05]  /*38e0*/  VIADD R9, R13, 0xfffffffd ;  /* 0xfffffffd0d097836 */ /* 0x000fca0000000000 */
[----:B------:R-:W-:-:S04]  /*38f0*/  IADD3 R9, P0, PT, R2, R9, RZ ;  /* 0x0000000902097210 */ /* 0x000fc80007f1e0ff */
[----:B------:R-:W-:Y:S02]  /*3900*/  IADD3.X R8, PT, PT, RZ, RZ, RZ, P0, !PT ;  /* 0x000000ffff087210 */ /* 0x000fe400007fe4ff */
[----:B0-----:R-:W-:-:S04]  /*3910*/  LEA R18, P0, R9, UR8, 0x2 ;  /* 0x0000000809127c11 */ /* 0x001fc8000f8010ff */
[----:B------:R-:W-:Y:S02]  /*3920*/  LEA.HI.X R19, R9, UR9, R8, 0x2, P0 ;  /* 0x0000000909137c11 */ /* 0x000fe400080f1408 */
[----:B------:R-:W0:Y:S04]  /*3930*/  LDS.128 R8, [UR5+-0x20] ;  /* 0xffffe005ff087984 */ /* 0x000e280008000c00 */
[----:B------:R-:W0:Y:S01]  /*3940*/  LDG.E.CONSTANT R19, desc[UR6][R18.64] ;  /* 0x0000000612137981 */ /* 0x000e22000c1e9900 */
[----:B------:R-:W-:Y:S01]  /*3950*/  IMAD.MOV.U32 R16, RZ, RZ, R20 ;  /* 0x000000ffff107224 */ /* 0x000fe200078e0014 */
[----:B------:R-:W-:Y:S01]  /*3960*/  IADD3 R14, PT, PT, R14, 0x8, RZ ;  /* 0x000000080e0e7810 */ /* 0x000fe20007ffe0ff */
[----:B------:R-:W-:Y:S01]  /*3970*/  IMAD.MOV.U32 R17, RZ, RZ, R21 ;  /* 0x000000ffff117224 */ /* 0x000fe200078e0015 */
[----:B------:R-:W-:Y:S02]  /*3980*/  BSSY.RECONVERGENT B0, `(.L_x_377) ;  /* 0x0000020000007945 */ /* 0x000fe40003800200 */
[----:B------:R-:W-:Y:S01]  /*3990*/  ISETP.NE.AND P2, PT, R14, RZ, PT ;  /* 0x000000ff0e00720c */ /* 0x000fe20003f45270 */
[----:B0-----:R-:W-:-:S04]  /*39a0*/  IMAD.WIDE.U32 R16, R19, R8, R16 ;  /* 0x0000000813107225 */ /* 0x001fc800078e0010 */
[----:B------:R-:W-:-:S04]  /*39b0*/  IMAD R9, R9, R19, RZ ;  /* 0x0000001309097224 */ /* 0x000fc800078e02ff */
[----:B------:R-:W-:-:S05]  /*39c0*/  IMAD.IADD R15, R17, 0x1, R9 ;  /* 0x00000001110f7824 */ /* 0x000fca00078e0209 */
[----:B------:R-:W-:-:S13]  /*39d0*/  ISETP.NE.U32.AND P0, PT, R15, RZ, PT ;  /* 0x000000ff0f00720c */ /* 0x000fda0003f05070 */
[----:B------:R-:W-:Y:S05]  /*39e0*/  @P0 BRA `(.L_x_378) ;  /* 0x00000000004c0947 */ /* 0x000fea0003800000 */
[----:B------:R-:W0:Y:S01]  /*39f0*/  I2F.U32.RP R15, R5 ;  /* 0x00000005000f7306 */ /* 0x000e220000209000 */
[----:B------:R-:W-:Y:S01]  /*3a00*/  IADD3 R17, PT, PT, RZ, -R5, RZ ;  /* 0x80000005ff117210 */ /* 0x000fe20007ffe0ff */
[----:B------:R-:W-:Y:S01]  /*3a10*/  IMAD.MOV.U32 R8, RZ, RZ, RZ ;  /* 0x000000ffff087224 */ /* 0x000fe200078e00ff */
[----:B------:R-:W-:Y:S01]  /*3a20*/  ISETP.NE.U32.AND P1, PT, R5, RZ, PT ;  /* 0x000000ff0500720c */ /* 0x000fe20003f25070 */
[----:B------:R-:W-:-:S04]  /*3a30*/  IMAD.MOV.U32 R21, RZ, RZ, RZ ;  /* 0x000000ffff157224 */ /* 0x000fc800078e00ff */
[----:B0-----:R-:W0:Y:S02]  /*3a40*/  MUFU.RCP R15, R15 ;  /* 0x0000000f000f7308 */ /* 0x001e240000001000 */
[----:B0-----:R-:W-:-:S06]  /*3a50*/  VIADD R9, R15, 0xffffffe ;  /* 0x0ffffffe0f097836 */ /* 0x001fcc0000000000 */
[----:B------:R-:W0:Y:S02]  /*3a60*/  F2I.FTZ.U32.TRUNC.NTZ R9, R9 ;  /* 0x0000000900097305 */ /* 0x000e24000021f000 */
[----:B0-----:R-:W-:-:S04]  /*3a70*/  IMAD R17, R17, R9, RZ ;  /* 0x0000000911117224 */ /* 0x001fc800078e02ff */
        /* <DEDUP_REMOVED lines=10> */
.L_x_378:
[----:B------:R-:W-:Y:S01]  /*3b20*/  MOV R8, R16 ;  /* 0x0000001000087202 */ /* 0x000fe20000000f00 */
[----:B------:R-:W-:Y:S01]  /*3b30*/  IMAD.MOV.U32 R18, RZ, RZ, R5 ;  /* 0x000000ffff127224 */ /* 0x000fe200078e0005 */
[----:B------:R-:W-:Y:S01]  /*3b40*/  MOV R16, 0x3b70 ;  /* 0x00003b7000107802 */ /* 0x000fe20000000f00 */
[----:B------:R-:W-:-:S07]  /*3b50*/  IMAD.MOV.U32 R9, RZ, RZ, RZ ;  /* 0x000000ffff097224 */ /* 0x000fce00078e00ff */
[----:B------:R-:W-:Y:S05]  /*3b60*/  CALL.REL.NOINC `($__internal_20_$__cuda_sm20_rem_u64) ;  /* 0x0000002c00b47944 */ /* 0x000fea0003c00000 */
[----:B------:R-:W-:-:S07]  /*3b70*/  MOV R21, R15 ;  /* 0x0000000f00157202 */ /* 0x000fce0000000f00 */
.L_x_379:
[----:B------:R-:W-:Y:S05]  /*3b80*/  BSYNC.RECONVERGENT B0 ;  /* 0x0000000000007941 */ /* 0x000fea0003800200 */
.L_x_377:
[----:B------:R-:W-:-:S05]  /*3b90*/  VIADD R9, R13, 0xfffffffe ;  /* 0xfffffffe0d097836 */ /* 0x000fca0000000000 */
[----:B------:R-:W-:-:S05]  /*3ba0*/  IADD3 R9, P0, PT, R2, R9, RZ ;  /* 0x0000000902097210 */ /* 0x000fca0007f1e0ff */
[----:B------:R-:W-:Y:S01]  /*3bb0*/  IMAD.X R8, RZ, RZ, RZ, P0 ;  /* 0x000000ffff087224 */ /* 0x000fe200000e06ff */
[----:B------:R-:W-:-:S04]  /*3bc0*/  LEA R16, P0, R9, UR8, 0x2 ;  /* 0x0000000809107c11 */ /* 0x000fc8000f8010ff */
[----:B------:R-:W-:-:S06]  /*3bd0*/  LEA.HI.X R17, R9, UR9, R8, 0x2, P0 ;  /* 0x0000000909117c11 */ /* 0x000fcc00080f1408 */
[----:B------:R-:W2:Y:S01]  /*3be0*/  LDG.E.CONSTANT R17, desc[UR6][R16.64] ;  /* 0x0000000610117981 */ /* 0x000ea2000c1e9900 */
[----:B------:R-:W-:Y:S01]  /*3bf0*/  MOV R8, R20 ;  /* 0x0000001400087202 */ /* 0x000fe20000000f00 */
[----:B------:R-:W-:Y:S01]  /*3c00*/  IMAD.MOV.U32 R9, RZ, RZ, R21 ;  /* 0x000000ffff097224 */ /* 0x000fe200078e0015 */
[----:B------:R-:W-:Y:S03]  /*3c10*/  BSSY.RECONVERGENT B0, `(.L_x_380) ;  /* 0x000001e000007945 */ /* 0x000fe60003800200 */
[----:B--2---:R-:W-:-:S04]  /*3c20*/  IMAD.WIDE.U32 R8, R10, R17, R8 ;  /* 0x000000110a087225 */ /* 0x004fc800078e0008 */
[----:B------:R-:W-:-:S04]  /*3c30*/  IMAD R11, R11, R17, RZ ;  /* 0x000000110b0b7224 */ /* 0x000fc800078e02ff */
[----:B------:R-:W-:-:S05]  /*3c40*/  IMAD.IADD R15, R9, 0x1, R11 ;  /* 0x00000001090f7824 */ /* 0x000fca00078e020b */
[----:B------:R-:W-:-:S13]  /*3c50*/  ISETP.NE.U32.AND P0, PT, R15, RZ, PT ;  /* 0x000000ff0f00720c */ /* 0x000fda0003f05070 */
[----:B------:R-:W-:Y:S05]  /*3c60*/  @P0 BRA `(.L_x_381) ;  /* 0x00000000004c0947 */ /* 0x000fea0003800000 */
[----:B------:R-:W0:Y:S01]  /*3c70*/  I2F.U32.RP R15, R5 ;  /* 0x00000005000f7306 */ /* 0x000e220000209000 */
[----:B------:R-:W-:Y:S01]  /*3c80*/  IMAD.MOV R9, RZ, RZ, -R5 ;  /* 0x000000ffff097224 */ /* 0x000fe200078e0a05 */
[----:B------:R-:W-:Y:S01]  /*3c90*/  ISETP.NE.U32.AND P1, PT, R5, RZ, PT ;  /* 0x000000ff0500720c */ /* 0x000fe20003f25070 */
[----:B------:R-:W-:-:S05]  /*3ca0*/  HFMA2 R21, -RZ, RZ, 0, 0 ;  /* 0x00000000ff157431 */ /* 0x000fca00000001ff */
        /* <DEDUP_REMOVED lines=15> */
.L_x_381:
[----:B------:R-:W-:Y:S01]  /*3da0*/  IMAD.MOV.U32 R18, RZ, RZ, R5 ;  /* 0x000000ffff127224 */ /* 0x000fe200078e0005 */
[----:B------:R-:W-:Y:S01]  /*3db0*/  MOV R16, 0x3de0 ;  /* 0x00003de000107802 */ /* 0x000fe20000000f00 */
[----:B------:R-:W-:-:S07]  /*3dc0*/  IMAD.MOV.U32 R9, RZ, RZ, RZ ;  /* 0x000000ffff097224 */ /* 0x000fce00078e00ff */
[----:B------:R-:W-:Y:S05]  /*3dd0*/  CALL.REL.NOINC `($__internal_20_$__cuda_sm20_rem_u64) ;  /* 0x0000002c00187944 */ /* 0x000fea0003c00000 */
[----:B------:R-:W-:-:S07]  /*3de0*/  MOV R21, R15 ;  /* 0x0000000f00157202 */ /* 0x000fce0000000f00 */
.L_x_382:
[----:B------:R-:W-:Y:S05]  /*3df0*/  BSYNC.RECONVERGENT B0 ;  /* 0x0000000000007941 */ /* 0x000fea0003800200 */
.L_x_380:
[----:B------:R-:W-:-:S05]  /*3e00*/  VIADD R9, R13, 0xffffffff ;  /* 0xffffffff0d097836 */ /* 0x000fca0000000000 */
[----:B------:R-:W-:-:S05]  /*3e10*/  IADD3 R9, P0, PT, R2, R9, RZ ;  /* 0x0000000902097210 */ /* 0x000fca0007f1e0ff */
[----:B------:R-:W-:Y:S01]  /*3e20*/  IMAD.X R8, RZ, RZ, RZ, P0 ;  /* 0x000000ffff087224 */ /* 0x000fe200000e06ff */
[----:B------:R-:W-:-:S04]  /*3e30*/  LEA R18, P0, R9, UR8, 0x2 ;  /* 0x0000000809127c11 */ /* 0x000fc8000f8010ff */
[----:B------:R-:W-:Y:S02]  /*3e40*/  LEA.HI.X R19, R9, UR9, R8, 0x2, P0 ;  /* 0x0000000909137c11 */ /* 0x000fe400080f1408 */
[----:B------:R-:W0:Y:S04]  /*3e50*/  LDS.128 R8, [UR5+-0x10] ;  /* 0xfffff005ff087984 */ /* 0x000e280008000c00 */
[----:B------:R-:W0:Y:S01]  /*3e60*/  LDG.E.CONSTANT R19, desc[UR6][R18.64] ;  /* 0x0000000612137981 */ /* 0x000e22000c1e9900 */
[----:B------:R-:W-:Y:S01]  /*3e70*/  MOV R16, R20 ;  /* 0x0000001400107202 */ /* 0x000fe20000000f00 */
[----:B------:R-:W-:Y:S01]  /*3e80*/  IMAD.MOV.U32 R17, RZ, RZ, R21 ;  /* 0x000000ffff117224 */ /* 0x000fe200078e0015 */
[----:B------:R-:W-:Y:S03]  /*3e90*/  BSSY.RECONVERGENT B0, `(.L_x_383) ;  /* 0x000001f000007945 */ /* 0x000fe60003800200 */
[----:B0-----:R-:W-:-:S04]  /*3ea0*/  IMAD.WIDE.U32 R16, R19, R8, R16 ;  /* 0x0000000813107225 */ /* 0x001fc800078e0010 */
[----:B------:R-:W-:-:S04]  /*3eb0*/  IMAD R9, R9, R19, RZ ;  /* 0x0000001309097224 */ /* 0x000fc800078e02ff */
[----:B------:R-:W-:-:S05]  /*3ec0*/  IMAD.IADD R15, R17, 0x1, R9 ;  /* 0x00000001110f7824 */ /* 0x000fca00078e0209 */
[----:B------:R-:W-:-:S13]  /*3ed0*/  ISETP.NE.U32.AND P0, PT, R15, RZ, PT ;  /* 0x000000ff0f00720c */ /* 0x000fda0003f05070 */
[----:B------:R-:W-:Y:S05]  /*3ee0*/  @P0 BRA `(.L_x_384) ;  /* 0x00000000004c0947 */ /* 0x000fea0003800000 */
[----:B------:R-:W0:Y:S01]  /*3ef0*/  I2F.U32.RP R15, R5 ;  /* 0x00000005000f7306 */ /* 0x000e220000209000 */
[----:B------:R-:W-:Y:S01]  /*3f00*/  IMAD.MOV R17, RZ, RZ, -R5 ;  /* 0x000000ffff117224 */ /* 0x000fe200078e0a05 */
[----:B------:R-:W-:Y:S01]  /*3f10*/  ISETP.NE.U32.AND P1, PT, R5, RZ, PT ;  /* 0x000000ff0500720c */ /* 0x000fe20003f25070 */
[----:B------:R-:W-:Y:S02]  /*3f20*/  IMAD.MOV.U32 R8, RZ, RZ, RZ ;  /* 0x000000ffff087224 */ /* 0x000fe400078e00ff */
[----:B------:R-:W-:-:S03]  /*3f30*/  HFMA2 R21, -RZ, RZ, 0, 0 ;  /* 0x00000000ff157431 */ /* 0x000fc600000001ff */
[----:B0-----:R-:W0:Y:S02]  /*3f40*/  MUFU.RCP R15, R15 ;  /* 0x0000000f000f7308 */ /* 0x001e240000001000 */
[----:B0-----:R-:W-:-:S06]  /*3f50*/  IADD3 R9, PT, PT, R15, 0xffffffe, RZ ;  /* 0x0ffffffe0f097810 */ /* 0x001fcc0007ffe0ff */
[----:B------:R-:W0:Y:S02]  /*3f60*/  F2I.FTZ.U32.TRUNC.NTZ R9, R9 ;  /* 0x0000000900097305 */ /* 0x000e24000021f000 */
[----:B0-----:R-:W-:-:S04]  /*3f70*/  IMAD R17, R17, R9, RZ ;  /* 0x0000000911117224 */ /* 0x001fc800078e02ff */
        /* <DEDUP_REMOVED lines=10> */
.L_x_384:
[----:B------:R-:W-:Y:S01]  /*4020*/  IMAD.MOV.U32 R8, RZ, RZ, R16 ;  /* 0x000000ffff087224 */ /* 0x000fe200078e0010 */
[----:B------:R-:W-:Y:S01]  /*4030*/  MOV R9, RZ ;  /* 0x000000ff00097202 */ /* 0x000fe20000000f00 */
[----:B------:R-:W-:Y:S01]  /*4040*/  IMAD.MOV.U32 R18, RZ, RZ, R5 ;  /* 0x000000ffff127224 */ /* 0x000fe200078e0005 */
[----:B------:R-:W-:-:S07]  /*4050*/  MOV R16, 0x4070 ;  /* 0x0000407000107802 */ /* 0x000fce0000000f00 */
[----:B------:R-:W-:Y:S05]  /*4060*/  CALL.REL.NOINC `($__internal_20_$__cuda_sm20_rem_u64) ;  /* 0x0000002800747944 */ /* 0x000fea0003c00000 */
[----:B------:R-:W-:-:S07]  /*4070*/  IMAD.MOV.U32 R21, RZ, RZ, R15 ;  /* 0x000000ffff157224 */ /* 0x000fce00078e000f */
.L_x_385:
[----:B------:R-:W-:Y:S05]  /*4080*/  BSYNC.RECONVERGENT B0 ;  /* 0x0000000000007941 */ /* 0x000fea0003800200 */
.L_x_383:
        /* <DEDUP_REMOVED lines=32> */
.L_x_387:
[----:B------:R-:W-:Y:S01]  /*4290*/  IMAD.MOV.U32 R18, RZ, RZ, R5 ;  /* 0x000000ffff127224 */ /* 0x000fe200078e0005 */
[----:B------:R-:W-:Y:S01]  /*42a0*/  MOV R16, 0x42d0 ;  /* 0x000042d000107802 */ /* 0x000fe20000000f00 */
[----:B------:R-:W-:-:S07]  /*42b0*/  IMAD.MOV.U32 R9, RZ, RZ, RZ ;  /* 0x000000ffff097224 */ /* 0x000fce00078e00ff */
[----:B------:R-:W-:Y:S05]  /*42c0*/  CALL.REL.NOINC `($__internal_20_$__cuda_sm20_rem_u64) ;  /* 0x0000002400dc7944 */ /* 0x000fea0003c00000 */
[----:B------:R-:W-:-:S07]  /*42d0*/  MOV R21, R15 ;  /* 0x0000000f00157202 */ /* 0x000fce0000000f00 */
.L_x_388:
[----:B------:R-:W-:Y:S05]  /*42e0*/  BSYNC.RECONVERGENT B0 ;  /* 0x0000000000007941 */ /* 0x000fea0003800200 */
.L_x_386:
[----:B------:R-:W-:-:S05]  /*42f0*/  VIADD R9, R13, 0x1 ;  /* 0x000000010d097836 */ /* 0x000fca0000000000 */
[----:B------:R-:W-:-:S05]  /*4300*/  IADD3 R9, P0, PT, R2, R9, RZ ;  /* 0x0000000902097210 */ /* 0x000fca0007f1e0ff */
[----:B------:R-:W-:Y:S01]  /*4310*/  IMAD.X R8, RZ, RZ, RZ, P0 ;  /* 0x000000ffff087224 */ /* 0x000fe200000e06ff */
[----:B------:R-:W-:-:S04]  /*4320*/  LEA R18, P0, R9, UR8, 0x2 ;  /* 0x0000000809127c11 */ /* 0x000fc8000f8010ff */
[----:B------:R-:W-:Y:S02]  /*4330*/  LEA.HI.X R19, R9, UR9, R8, 0x2, P0 ;  /* 0x0000000909137c11 */ /* 0x000fe400080f1408 */
[----:B------:R-:W0:Y:S04]  /*4340*/  LDS.128 R8, [UR5] ;  /* 0x00000005ff087984 */ /* 0x000e280008000c00 */
        /* <DEDUP_REMOVED lines=28> */
.L_x_390:
[----:B------:R-:W-:Y:S01]  /*4510*/  IMAD.MOV.U32 R8, RZ, RZ, R16 ;  /* 0x000000ffff087224 */ /* 0x000fe200078e0010 */
[----:B------:R-:W-:Y:S01]  /*4520*/  MOV R9, RZ ;  /* 0x000000ff00097202 */ /* 0x000fe20000000f00 */
[----:B------:R-:W-:Y:S01]  /*4530*/  IMAD.MOV.U32 R18, RZ, RZ, R5 ;  /* 0x000000ffff127224 */ /* 0x000fe200078e0005 */
[----:B------:R-:W-:-:S07]  /*4540*/  MOV R16, 0x4560 ;  /* 0x0000456000107802 */ /* 0x000fce0000000f00 */
[----:B------:R-:W-:Y:S05]  /*4550*/  CALL.REL.NOINC `($__internal_20_$__cuda_sm20_rem_u64) ;  /* 0x0000002400387944 */ /* 0x000fea0003c00000 */
[----:B------:R-:W-:-:S07]  /*4560*/  IMAD.MOV.U32 R21, RZ, RZ, R15 ;  /* 0x000000ffff157224 */ /* 0x000fce00078e000f */
.L_x_391:
[----:B------:R-:W-:Y:S05]  /*4570*/  BSYNC.RECONVERGENT B0 ;  /* 0x0000000000007941 */ /* 0x000fea0003800200 */
.L_x_389:
[----:B------:R-:W-:-:S05]  /*4580*/  VIADD R9, R13, 0x2 ;  /* 0x000000020d097836 */ /* 0x000fca0000000000 */
[----:B------:R-:W-:-:S04]  /*4590*/  IADD3 R9, P0, PT, R2, R9, RZ ;  /* 0x0000000902097210 */ /* 0x000fc80007f1e0ff */
[----:B------:R-:W-:Y:S02]  /*45a0*/  IADD3.X R8, PT, PT, RZ, RZ, RZ, P0, !PT ;  /* 0x000000ffff087210 */ /* 0x000fe400007fe4ff */
[----:B------:R-:W-:-:S04]  /*45b0*/  LEA R16, P0, R9, UR8, 0x2 ;  /* 0x0000000809107c11 */ /* 0x000fc8000f8010ff */
[----:B------:R-:W-:-:S06]  /*45c0*/  LEA.HI.X R17, R9, UR9, R8, 0x2, P0 ;  /* 0x0000000909117c11 */ /* 0x000fcc00080f1408 */
[----:B------:R-:W2:Y:S01]  /*45d0*/  LDG.E.CONSTANT R17, desc[UR6][R16.64] ;  /* 0x0000000610117981 */ /* 0x000ea2000c1e9900 */
[----:B------:R-:W-:Y:S01]  /*45e0*/  IMAD.MOV.U32 R8, RZ, RZ, R20 ;  /* 0x000000ffff087224 */ /* 0x000fe200078e0014 */
[----:B------:R-:W-:Y:S01]  /*45f0*/  BSSY.RECONVERGENT B0, `(.L_x_392) ;  /* 0x000001f000007945 */ /* 0x000fe20003800200 */
[----:B------:R-:W-:Y:S02]  /*4600*/  IMAD.MOV.U32 R9, RZ, RZ, R21 ;  /* 0x000000ffff097224 */ /* 0x000fe400078e0015 */
[----:B--2---:R-:W-:-:S04]  /*4610*/  IMAD.WIDE.U32 R8, R10, R17, R8 ;  /* 0x000000110a087225 */ /* 0x004fc800078e0008 */
[----:B------:R-:W-:-:S05]  /*4620*/  IMAD R11, R11, R17, RZ ;  /* 0x000000110b0b7224 */ /* 0x000fca00078e02ff */
[----:B------:R-:W-:-:S04]  /*4630*/  IADD3 R15, PT, PT, R9, R11, RZ ;  /* 0x0000000b090f7210 */ /* 0x000fc80007ffe0ff */
[----:B------:R-:W-:-:S13]  /*4640*/  ISETP.NE.U32.AND P0, PT, R15, RZ, PT ;  /* 0x000000ff0f00720c */ /* 0x000fda0003f05070 */
[----:B------:R-:W-:Y:S05]  /*4650*/  @P0 BRA `(.L_x_393) ;  /* 0x00000000004c0947 */ /* 0x000fea0003800000 */
[----:B------:R-:W0:Y:S01]  /*4660*/  I2F.U32.RP R15, R5 ;  /* 0x00000005000f7306 */ /* 0x000e220000209000 */
[----:B------:R-:W-:Y:S01]  /*4670*/  IMAD.MOV R9, RZ, RZ, -R5 ;  /* 0x000000ffff097224 */ /* 0x000fe200078e0a05 */
[----:B------:R-:W-:Y:S01]  /*4680*/  ISETP.NE.U32.AND P1, PT, R5, RZ, PT ;  /* 0x000000ff0500720c */ /* 0x000fe20003f25070 */
[----:B------:R-:W-:-:S05]  /*4690*/  IMAD.MOV.U32 R21, RZ, RZ, RZ ;  /* 0x000000ffff157224 */ /* 0x000fca00078e00ff */
        /* <DEDUP_REMOVED lines=15> */
.L_x_393:
[----:B------:R-:W-:Y:S01]  /*4790*/  IMAD.MOV.U32 R18, RZ, RZ, R5 ;  /* 0x000000ffff127224 */ /* 0x000fe200078e0005 */
[----:B------:R-:W-:Y:S02]  /*47a0*/  MOV R9, RZ ;  /* 0x000000ff00097202 */ /* 0x000fe40000000f00 */
[----:B------:R-:W-:-:S07]  /*47b0*/  MOV R16, 0x47d0 ;  /* 0x000047d000107802 */ /* 0x000fce0000000f00 */
[----:B------:R-:W-:Y:S05]  /*47c0*/  CALL.REL.NOINC `($__internal_20_$__cuda_sm20_rem_u64) ;  /* 0x00000020009c7944 */ /* 0x000fea0003c00000 */
[----:B------:R-:W-:-:S07]  /*47d0*/  IMAD.MOV.U32 R21, RZ, RZ, R15 ;  /* 0x000000ffff157224 */ /* 0x000fce00078e000f */
.L_x_394:
[----:B------:R-:W-:Y:S05]  /*47e0*/  BSYNC.RECONVERGENT B0 ;  /* 0x0000000000007941 */ /* 0x000fea0003800200 */
.L_x_392:
[----:B------:R-:W-:-:S05]  /*47f0*/  VIADD R9, R13, 0x3 ;  /* 0x000000030d097836 */ /* 0x000fca0000000000 */
[----:B------:R-:W-:-:S04]  /*4800*/  IADD3 R9, P0, PT, R2, R9, RZ ;  /* 0x0000000902097210 */ /* 0x000fc80007f1e0ff */
[----:B------:R-:W-:Y:S02]  /*4810*/  IADD3.X R8, PT, PT, RZ, RZ, RZ, P0, !PT ;  /* 0x000000ffff087210 */ /* 0x000fe400007fe4ff */
[----:B------:R-:W-:-:S04]  /*4820*/  LEA R18, P0, R9, UR8, 0x2 ;  /* 0x0000000809127c11 */ /* 0x000fc8000f8010ff */
[----:B------:R-:W-:Y:S02]  /*4830*/  LEA.HI.X R19, R9, UR9, R8, 0x2, P0 ;  /* 0x0000000909137c11 */ /* 0x000fe400080f1408 */
[----:B------:R-:W0:Y:S04]  /*4840*/  LDS.128 R8, [UR5+0x10] ;  /* 0x00001005ff087984 */ /* 0x000e280008000c00 */
[----:B------:R-:W0:Y:S01]  /*4850*/  LDG.E.CONSTANT R19, desc[UR6][R18.64] ;  /* 0x0000000612137981 */ /* 0x000e22000c1e9900 */
[----:B------:R-:W-:Y:S01]  /*4860*/  IMAD.MOV.U32 R16, RZ, RZ, R20 ;  /* 0x000000ffff107224 */ /* 0x000fe200078e0014 */
[----:B------:R-:W-:Y:S01]  /*4870*/  BSSY.RECONVERGENT B0, `(.L_x_395) ;  /* 0x0000020000007945 */ /* 0x000fe20003800200 */
[----:B------:R-:W-:Y:S02]  /*4880*/  IMAD.MOV.U32 R17, RZ, RZ, R21 ;  /* 0x000000ffff117224 */ /* 0x000fe400078e0015 */
[----:B0-----:R-:W-:-:S04]  /*4890*/  IMAD.WIDE.U32 R16, R19, R8, R16 ;  /* 0x0000000813107225 */ /* 0x001fc800078e0010 */
[----:B------:R-:W-:-:S05]  /*48a0*/  IMAD R9, R9, R19, RZ ;  /* 0x0000001309097224 */ /* 0x000fca00078e02ff */
[----:B------:R-:W-:-:S04]  /*48b0*/  IADD3 R15, PT, PT, R17, R9, RZ ;  /* 0x00000009110f7210 */ /* 0x000fc80007ffe0ff */
[----:B------:R-:W-:-:S13]  /*48c0*/  ISETP.NE.U32.AND P0, PT, R15, RZ, PT ;  /* 0x000000ff0f00720c */ /* 0x000fda0003f05070 */
[----:B------:R-:W-:Y:S05]  /*48d0*/  @P0 BRA `(.L_x_396) ;  /* 0x00000000004c0947 */ /* 0x000fea0003800000 */
[----:B------:R-:W0:Y:S01]  /*48e0*/  I2F.U32.RP R15, R5 ;  /* 0x00000005000f7306 */ /* 0x000e220000209000 */
[----:B------:R-:W-:Y:S02]  /*48f0*/  HFMA2 R8, -RZ, RZ, 0, 0 ;  /* 0x00000000ff087431 */ /* 0x000fe400000001ff */
[----:B------:R-:W-:Y:S01]  /*4900*/  IMAD.MOV R17, RZ, RZ, -R5 ;  /* 0x000000ffff117224 */ /* 0x000fe200078e0a05 */
[----:B------:R-:W-:Y:S01]  /*4910*/  ISETP.NE.U32.AND P1, PT, R5, RZ, PT ;  /* 0x000000ff0500720c */ /* 0x000fe20003f25070 */
[----:B------:R-:W-:-:S03]  /*4920*/  IMAD.MOV.U32 R21, RZ, RZ, RZ ;  /* 0x000000ffff157224 */ /* 0x000fc600078e00ff */
        /* <DEDUP_REMOVED lines=14> */
.L_x_396:
[----:B------:R-:W-:Y:S01]  /*4a10*/  IMAD.MOV.U32 R8, RZ, RZ, R16 ;  /* 0x000000ffff087224 */ /* 0x000fe200078e0010 */
[----:B------:R-:W-:Y:S01]  /*4a20*/  MOV R18, R5 ;  /* 0x0000000500127202 */ /* 0x000fe20000000f00 */
[----:B------:R-:W-:Y:S01]  /*4a30*/  IMAD.MOV.U32 R9, RZ, RZ, RZ ;  /* 0x000000ffff097224 */ /* 0x000fe200078e00ff */
[----:B------:R-:W-:-:S07]  /*4a40*/  MOV R16, 0x4a60 ;  /* 0x00004a6000107802 */ /* 0x000fce0000000f00 */
[----:B------:R-:W-:Y:S05]  /*4a50*/  CALL.REL.NOINC `($__internal_20_$__cuda_sm20_rem_u64) ;  /* 0x0000001c00f87944 */ /* 0x000fea0003c00000 */
[----:B------:R-:W-:-:S07]  /*4a60*/  IMAD.MOV.U32 R21, RZ, RZ, R15 ;  /* 0x000000ffff157224 */ /* 0x000fce00078e000f */
.L_x_397:
[----:B------:R-:W-:Y:S05]  /*4a70*/  BSYNC.RECONVERGENT B0 ;  /* 0x0000000000007941 */ /* 0x000fea0003800200 */
.L_x_395:
[----:B------:R-:W-:-:S04]  /*4a80*/  IADD3 R9, PT, PT, R13, 0x4, RZ ;  /* 0x000000040d097810 */ /* 0x000fc80007ffe0ff */
        /* <DEDUP_REMOVED lines=32> */
.L_x_399:
[----:B------:R-:W-:Y:S01]  /*4c90*/  MOV R18, R5 ;  /* 0x0000000500127202 */ /* 0x000fe20000000f00 */
[----:B------:R-:W-:Y:S01]  /*4ca0*/  IMAD.MOV.U32 R9, RZ, RZ, RZ ;  /* 0x000000ffff097224 */ /* 0x000fe200078e00ff */
[----:B------:R-:W-:-:S07]  /*4cb0*/  MOV R16, 0x4cd0 ;  /* 0x00004cd000107802 */ /* 0x000fce0000000f00 */
[----:B------:R-:W-:Y:S05]  /*4cc0*/  CALL.REL.NOINC `($__internal_20_$__cuda_sm20_rem_u64) ;  /* 0x0000001c005c7944 */ /* 0x000fea0003c00000 */
[----:B------:R-:W-:-:S07]  /*4cd0*/  IMAD.MOV.U32 R21, RZ, RZ, R15 ;  /* 0x000000ffff157224 */ /* 0x000fce00078e000f */
.L_x_400:
[----:B------:R-:W-:Y:S05]  /*4ce0*/  BSYNC.RECONVERGENT B0 ;  /* 0x0000000000007941 */ /* 0x000fea0003800200 */
.L_x_398:
[----:B------:R-:W-:Y:S01]  /*4cf0*/  UIADD3 UR5, UPT, UPT, UR5, 0x40, URZ ;  /* 0x0000004005057890 */ /* 0x000fe2000fffe0ff */
[----:B------:R-:W-:Y:S01]  /*4d00*/  IADD3 R13, PT, PT, R13, 0x8, RZ ;  /* 0x000000080d0d7810 */ /* 0x000fe20007ffe0ff */
[----:B------:R-:W-:Y:S10]  /*4d10*/  @P2 BRA `(.L_x_401) ;  /* 0xffffffe800f02947 */ /* 0x000ff4000383ffff */
.L_x_376:
[----:B------:R-:W-:-:S13]  /*4d20*/  ISETP.NE.AND P0, PT, R4, RZ, PT ;  /* 0x000000ff0400720c */ /* 0x000fda0003f05270 */
[----:B------:R-:W-:Y:S05]  /*4d30*/  @!P0 BRA `(.L_x_375) ;  /* 0x0000001000b08947 */ /* 0x000fea0003800000 */
[----:B------:R-:W-:-:S13]  /*4d40*/  ISETP.GE.U32.AND P0, PT, R4, 0x4, PT ;  /* 0x000000040400780c */ /* 0x000fda0003f06070 */
[----:B------:R-:W-:Y:S05]  /*4d50*/  @!P0 BRA `(.L_x_402) ;  /* 0x0000000800988947 */ /* 0x000fea0003800000 */
[----:B------:R-:W0:Y:S01]  /*4d60*/  LDCU UR5, c[0x0][0x3b0] ;  /* 0x00007600ff0577ac */ /* 0x000e220008000800 */
[----:B------:R-:W1:Y:S01]  /*4d70*/  LDCU.64 UR8, c[0x0][0x388] ;  /* 0x00007100ff0877ac */ /* 0x000e620008000a00 */
[----:B0-----:R-:W-:-:S05]  /*4d80*/  IMAD R11, R7, UR5, R12 ;  /* 0x00000005070b7c24 */ /* 0x001fca000f8e020c */
[----:B------:R-:W-:-:S05]  /*4d90*/  IADD3 R4, P0, PT, R2, R11, RZ ;  /* 0x0000000b02047210 */ /* 0x000fca0007f1e0ff */
[----:B------:R-:W-:Y:S01]  /*4da0*/  IMAD.X R9, RZ, RZ, RZ, P0 ;  /* 0x000000ffff097224 */ /* 0x000fe200000e06ff */
[----:B-1----:R-:W-:-:S04]  /*4db0*/  LEA R16, P0, R4, UR8, 0x2 ;  /* 0x0000000804107c11 */ /* 0x002fc8000f8010ff */
[----:B------:R-:W-:-:S06]  /*4dc0*/  LEA.HI.X R17, R4, UR9, R9, 0x2, P0 ;  /* 0x0000000904117c11 */ /* 0x000fcc00080f1409 */
[----:B------:R-:W2:Y:S01]  /*4dd0*/  LDG.E.CONSTANT R17, desc[UR6][R16.64] ;  /* 0x0000000610117981 */ /* 0x000ea2000c1e9900 */
[----:B------:R-:W-:Y:S01]  /*4de0*/  LEA R4, R12, UR4, 0x3 ;  /* 0x000000040c047c11 */ /* 0x000fe2000f8e18ff */
[----:B------:R-:W-:Y:S04]  /*4df0*/  BSSY.RECONVERGENT B0, `(.L_x_403) ;  /* 0x000001f000007945 */ /* 0x000fe80003800200 */
[----:B------:R-:W2:Y:S02]  /*4e00*/  LDS.64 R14, [R4] ;  /* 0x00000000040e7984 */ /* 0x000ea40000000a00 */
        /* <DEDUP_REMOVED lines=24> */
.L_x_404:
[----:B------:R-:W-:Y:S01]  /*4f90*/  IMAD.MOV.U32 R18, RZ, RZ, R5 ;  /* 0x000000ffff127224 */ /* 0x000fe200078e0005 */
[----:B------:R-:W-:Y:S01]  /*4fa0*/  MOV R16, 0x4fd0 ;  /* 0x00004fd000107802 */ /* 0x000fe20000000f00 */
[----:B------:R-:W-:-:S07]  /*4fb0*/  IMAD.MOV.U32 R9, RZ, RZ, RZ ;  /* 0x000000ffff097224 */ /* 0x000fce00078e00ff */
[----:B------:R-:W-:Y:S05]  /*4fc0*/  CALL.REL.NOINC `($__internal_20_$__cuda_sm20_rem_u64) ;  /* 0x00000018009c7944 */ /* 0x000fea0003c00000 */
[----:B------:R-:W-:-:S07]  /*4fd0*/  MOV R21, R15 ;  /* 0x0000000f00157202 */ /* 0x000fce0000000f00 */
.L_x_405:
[----:B------:R-:W-:Y:S05]  /*4fe0*/  BSYNC.RECONVERGENT B0 ;  /* 0x0000000000007941 */ /* 0x000fea0003800200 */
.L_x_403:
[----:B------:R-:W0:Y:S01]  /*4ff0*/  LDCU.64 UR8, c[0x0][0x388] ;  /* 0x00007100ff0877ac */ /* 0x000e220008000a00 */
[----:B------:R-:W-:Y:S01]  /*5000*/  VIADD R9, R11, 0x1 ;  /* 0x000000010b097836 */ /* 0x000fe20000000000 */
[----:B------:R-:W1:Y:S04]  /*5010*/  LDS.64 R14, [R4+0x8] ;  /* 0x00000800040e7984 */ /* 0x000e680000000a00 */
[----:B------:R-:W-:-:S05]  /*5020*/  IADD3 R9, P0, PT, R2, R9, RZ ;  /* 0x0000000902097210 */ /* 0x000fca0007f1e0ff */
[----:B------:R-:W-:Y:S01]  /*5030*/  IMAD.X R8, RZ, RZ, RZ, P0 ;  /* 0x000000ffff087224 */ /* 0x000fe200000e06ff */
[----:B0-----:R-:W-:-:S04]  /*5040*/  LEA R16, P0, R9, UR8, 0x2 ;  /* 0x0000000809107c11 */ /* 0x001fc8000f8010ff */
[----:B------:R-:W-:-:S06]  /*5050*/  LEA.HI.X R17, R9, UR9, R8, 0x2, P0 ;  /* 0x0000000909117c11 */ /* 0x000fcc00080f1408 */
[----:B------:R-:W1:Y:S01]  /*5060*/  LDG.E.CONSTANT R17, desc[UR6][R16.64] ;  /* 0x0000000610117981 */ /* 0x000e62000c1e9900 */
[----:B------:R-:W-:Y:S01]  /*5070*/  MOV R8, R20 ;  /* 0x0000001400087202 */ /* 0x000fe20000000f00 */
[----:B------:R-:W-:Y:S01]  /*5080*/  IMAD.MOV.U32 R9, RZ, RZ, R21 ;  /* 0x000000ffff097224 */ /* 0x000fe200078e0015 */
[----:B------:R-:W-:Y:S03]  /*5090*/  BSSY.RECONVERGENT B0, `(.L_x_406) ;  /* 0x000001e000007945 */ /* 0x000fe60003800200 */
[----:B-1----:R-:W-:-:S04]  /*50a0*/  IMAD.WIDE.U32 R8, R17, R14, R8 ;  /* 0x0000000e11087225 */ /* 0x002fc800078e0008 */
[----:B------:R-:W-:-:S05]  /*50b0*/  IMAD R15, R15, R17, RZ ;  /* 0x000000110f0f7224 */ /* 0x000fca00078e02ff */
[----:B------:R-:W-:-:S04]  /*50c0*/  IADD3 R15, PT, PT, R9, R15, RZ ;  /* 0x0000000f090f7210 */ /* 0x000fc80007ffe0ff */
        /* <DEDUP_REMOVED lines=18> */
[----:B------:R-:W-:Y:S02]  /*51f0*/  @P0 IADD3 R20, PT, PT, -R5, R20, RZ ;  /* 0x0000001405140210 */ /* 0x000fe40007ffe1ff */
[----:B------:R-:W-:Y:S01]  /*5200*/  @!P1 LOP3.LUT R20, RZ, R5, RZ, 0x33, !PT ;  /* 0x00000005ff149212 */ /* 0x000fe200078e33ff */
[----:B------:R-:W-:Y:S06]  /*5210*/  BRA `(.L_x_408) ;  /* 0x0000000000147947 */ /* 0x000fec0003800000 */
.L_x_407:
[----:B------:R-:W-:Y:S01]  /*5220*/  MOV R18, R5 ;  /* 0x0000000500127202 */ /* 0x000fe20000000f00 */
[----:B------:R-:W-:Y:S01]  /*5230*/  IMAD.MOV.U32 R9, RZ, RZ, RZ ;  /* 0x000000ffff097224 */ /* 0x000fe200078e00ff */
[----:B------:R-:W-:-:S07]  /*5240*/  MOV R16, 0x5260 ;  /* 0x0000526000107802 */ /* 0x000fce0000000f00 */
[----:B------:R-:W-:Y:S05]  /*5250*/  CALL.REL.NOINC `($__internal_20_$__cuda_sm20_rem_u64) ;  /* 0x0000001400f87944 */ /* 0x000fea0003c00000 */
[----:B------:R-:W-:-:S07]  /*5260*/  MOV R21, R15 ;  /* 0x0000000f00157202 */ /* 0x000fce0000000f00 */
.L_x_408:
[----:B------:R-:W-:Y:S05]  /*5270*/  BSYNC.RECONVERGENT B0 ;  /* 0x0000000000007941 */ /* 0x000fea0003800200 */
.L_x_406:
[----:B------:R-:W0:Y:S01]  /*5280*/  LDCU.64 UR8, c[0x0][0x388] ;  /* 0x00007100ff0877ac */ /* 0x000e220008000a00 */
[----:B------:R-:W-:Y:S01]  /*5290*/  VIADD R9, R11, 0x2 ;  /* 0x000000020b097836 */ /* 0x000fe20000000000 */
[----:B------:R-:W1:Y:S04]  /*52a0*/  LDS.64 R14, [R4+0x10] ;  /* 0x00001000040e7984 */ /* 0x000e680000000a00 */
[----:B------:R-:W-:-:S04]  /*52b0*/  IADD3 R9, P0, PT, R2, R9, RZ ;  /* 0x0000000902097210 */ /* 0x000fc80007f1e0ff */
[----:B------:R-:W-:Y:S02]  /*52c0*/  IADD3.X R8, PT, PT, RZ, RZ, RZ, P0, !PT ;  /* 0x000000ffff087210 */ /* 0x000fe400007fe4ff */
[----:B0-----:R-:W-:-:S04]  /*52d0*/  LEA R16, P0, R9, UR8, 0x2 ;  /* 0x0000000809107c11 */ /* 0x001fc8000f8010ff */
[----:B------:R-:W-:-:S06]  /*52e0*/  LEA.HI.X R17, R9, UR9, R8, 0x2, P0 ;  /* 0x0000000909117c11 */ /* 0x000fcc00080f1408 */
[----:B------:R-:W1:Y:S01]  /*52f0*/  LDG.E.CONSTANT R17, desc[UR6][R16.64] ;  /* 0x0000000610117981 */ /* 0x000e62000c1e9900 */
[----:B------:R-:W-:Y:S01]  /*5300*/  MOV R9, R21 ;  /* 0x0000001500097202 */ /* 0x000fe20000000f00 */
[----:B------:R-:W-:Y:S01]  /*5310*/  IMAD.MOV.U32 R8, RZ, RZ, R20 ;  /* 0x000000ffff087224 */ /* 0x000fe200078e0014 */
[----:B------:R-:W-:Y:S03]  /*5320*/  BSSY.RECONVERGENT B0, `(.L_x_409) ;  /* 0x000001e000007945 */ /* 0x000fe60003800200 */
[----:B-1----:R-:W-:-:S04]  /*5330*/  IMAD.WIDE.U32 R8, R17, R14, R8 ;  /* 0x0000000e11087225 */ /* 0x002fc800078e0008 */
[----:B------:R-:W-:-:S04]  /*5340*/  IMAD R15, R15, R17, RZ ;  /* 0x000000110f0f7224 */ /* 0x000fc800078e02ff */
[----:B------:R-:W-:-:S05]  /*5350*/  IMAD.IADD R15, R9, 0x1, R15 ;  /* 0x00000001090f7824 */ /* 0x000fca00078e020f */
[----:B------:R-:W-:-:S13]  /*5360*/  ISETP.NE.U32.AND P0, PT, R15, RZ, PT ;  /* 0x000000ff0f00720c */ /* 0x000fda0003f05070 */
[----:B------:R-:W-:Y:S05]  /*5370*/  @P0 BRA `(.L_x_410) ;  /* 0x00000000004c0947 */ /* 0x000fea0003800000 */
[----:B------:R-:W0:Y:S01]  /*5380*/  I2F.U32.RP R10, R5 ;  /* 0x00000005000a7306 */ /* 0x000e220000209000 */
[----:B------:R-:W-:Y:S01]  /*5390*/  IMAD.MOV R9, RZ, RZ, -R5 ;  /* 0x000000ffff097224 */ /* 0x000fe200078e0a05 */
[----:B------:R-:W-:Y:S02]  /*53a0*/  ISETP.NE.U32.AND P1, PT, R5, RZ, PT ;  /* 0x000000ff0500720c */ /* 0x000fe40003f25070 */
[----:B------:R-:W-:-:S04]  /*53b0*/  MOV R21, RZ ;  /* 0x000000ff00157202 */ /* 0x000fc80000000f00 */
[----:B0-----:R-:W0:Y:S02]  /*53c0*/  MUFU.RCP R10, R10 ;  /* 0x0000000a000a7308 */ /* 0x001e240000001000 */
[----:B0-----:R-:W-:-:S06]  /*53d0*/  IADD3 R14, PT, PT, R10, 0xffffffe, RZ ;  /* 0x0ffffffe0a0e7810 */ /* 0x001fcc0007ffe0ff */
        /* <DEDUP_REMOVED lines=13> */
.L_x_410:
[----:B------:R-:W-:Y:S02]  /*54b0*/  HFMA2 R9, -RZ, RZ, 0, 0 ;  /* 0x00000000ff097431 */ /* 0x000fe400000001ff */
[----:B------:R-:W-:Y:S01]  /*54c0*/  IMAD.MOV.U32 R18, RZ, RZ, R5 ;  /* 0x000000ffff127224 */ /* 0x000fe200078e0005 */
[----:B------:R-:W-:-:S07]  /*54d0*/  MOV R16, 0x54f0 ;  /* 0x000054f000107802 */ /* 0x000fce0000000f00 */
[----:B------:R-:W-:Y:S05]  /*54e0*/  CALL.REL.NOINC `($__internal_20_$__cuda_sm20_rem_u64) ;  /* 0x0000001400547944 */ /* 0x000fea0003c00000 */
[----:B------:R-:W-:-:S07]  /*54f0*/  IMAD.MOV.U32 R21, RZ, RZ, R15 ;  /* 0x000000ffff157224 */ /* 0x000fce00078e000f */
.L_x_411:
[----:B------:R-:W-:Y:S05]  /*5500*/  BSYNC.RECONVERGENT B0 ;  /* 0x0000000000007941 */ /* 0x000fea0003800200 */
.L_x_409:
[----:B------:R-:W0:Y:S01]  /*5510*/  LDCU.64 UR8, c[0x0][0x388] ;  /* 0x00007100ff0877ac */ /* 0x000e220008000a00 */
[----:B------:R-:W-:-:S04]  /*5520*/  IADD3 R11, PT, PT, R11, 0x3, RZ ;  /* 0x000000030b0b7810 */ /* 0x000fc80007ffe0ff */
[----:B------:R-:W-:-:S05]  /*5530*/  IADD3 R11, P0, PT, R2, R11, RZ ;  /* 0x0000000b020b7210 */ /* 0x000fca0007f1e0ff */
[----:B------:R-:W-:Y:S01]  /*5540*/  IMAD.X R8, RZ, RZ, RZ, P0 ;  /* 0x000000ffff087224 */ /* 0x000fe200000e06ff */
[----:B0-----:R-:W-:-:S04]  /*5550*/  LEA R14, P0, R11, UR8, 0x2 ;  /* 0x000000080b0e7c11 */ /* 0x001fc8000f8010ff */
[----:B------:R-:W-:Y:S02]  /*5560*/  LEA.HI.X R15, R11, UR9, R8, 0x2, P0 ;  /* 0x000000090b0f7c11 */ /* 0x000fe400080f1408 */
[----:B------:R-:W0:Y:S04]  /*5570*/  LDS.64 R10, [R4+0x18] ;  /* 0x00001800040a7984 */ /* 0x000e280000000a00 */
[----:B------:R-:W0:Y:S01]  /*5580*/  LDG.E.CONSTANT R15, desc[UR6][R14.64] ;  /* 0x000000060e0f7981 */ /* 0x000e22000c1e9900 */
[----:B------:R-:W-:Y:S01]  /*5590*/  MOV R8, R20 ;  /* 0x0000001400087202 */ /* 0x000fe20000000f00 */
[----:B------:R-:W-:Y:S01]  /*55a0*/  IMAD.MOV.U32 R9, RZ, RZ, R21 ;  /* 0x000000ffff097224 */ /* 0x000fe200078e0015 */
[----:B------:R-:W-:Y:S03]  /*55b0*/  BSSY.RECONVERGENT B0, `(.L_x_412) ;  /* 0x000001f000007945 */ /* 0x000fe60003800200 */
[----:B0-----:R-:W-:-:S04]  /*55c0*/  IMAD.WIDE.U32 R8, R15, R10, R8 ;  /* 0x0000000a0f087225 */ /* 0x001fc800078e0008 */
        /* <DEDUP_REMOVED lines=23> */
.L_x_413:
[----:B------:R-:W-:Y:S01]  /*5740*/  HFMA2 R9, -RZ, RZ, 0, 0 ;  /* 0x00000000ff097431 */ /* 0x000fe200000001ff */
[----:B------:R-:W-:Y:S01]  /*5750*/  MOV R15, R11 ;  /* 0x0000000b000f7202 */ /* 0x000fe20000000f00 */
[----:B------:R-:W-:Y:S01]  /*5760*/  IMAD.MOV.U32 R18, RZ, RZ, R5 ;  /* 0x000000ffff127224 */ /* 0x000fe200078e0005 */
[----:B------:R-:W-:-:S07]  /*5770*/  MOV R16, 0x5790 ;  /* 0x0000579000107802 */ /* 0x000fce0000000f00 */
[----:B------:R-:W-:Y:S05]  /*5780*/  CALL.REL.NOINC `($__internal_20_$__cuda_sm20_rem_u64) ;  /* 0x0000001000ac7944 */ /* 0x000fea0003c00000 */
[----:B------:R-:W-:-:S07]  /*5790*/  IMAD.MOV.U32 R21, RZ, RZ, R15 ;  /* 0x000000ffff157224 */ /* 0x000fce00078e000f */
.L_x_414:
[----:B------:R-:W-:Y:S05]  /*57a0*/  BSYNC.RECONVERGENT B0 ;  /* 0x0000000000007941 */ /* 0x000fea0003800200 */
.L_x_412:
[----:B------:R-:W-:-:S07]  /*57b0*/  IADD3 R12, PT, PT, R12, 0x4, RZ ;  /* 0x000000040c0c7810 */ /* 0x000fce0007ffe0ff */
.L_x_402:
[----:B------:R-:W-:-:S13]  /*57c0*/  ISETP.NE.AND P0, PT, R3, RZ, PT ;  /* 0x000000ff0300720c */ /* 0x000fda0003f05270 */
[----:B------:R-:W-:Y:S05]  /*57d0*/  @!P0 BRA `(.L_x_375) ;  /* 0x0000000800088947 */ /* 0x000fea0003800000 */
[----:B------:R-:W0:Y:S02]  /*57e0*/  LDCU UR5, c[0x0][0x3b0] ;  /* 0x00007600ff0577ac */ /* 0x000e240008000800 */
[----:B0-----:R-:W-:-:S04]  /*57f0*/  ULOP3.LUT UR8, UR5, 0x3, URZ, 0xc0, !UPT ;  /* 0x0000000305087892 */ /* 0x001fc8000f8ec0ff */
[----:B------:R-:W-:-:S09]  /*5800*/  UISETP.NE.AND UP0, UPT, UR8, 0x1, UPT ;  /* 0x000000010800788c */ /* 0x000fd2000bf05270 */
[----:B------:R-:W-:Y:S05]  /*5810*/  BRA.U !UP0, `(.L_x_415) ;  /* 0x00000005084c7547 */ /* 0x000fea000b800000 */
[----:B------:R-:W0:Y:S01]  /*5820*/  LDCU.64 UR8, c[0x0][0x388] ;  /* 0x00007100ff0877ac */ /* 0x000e220008000a00 */
[----:B------:R-:W-:-:S05]  /*5830*/  IMAD R11, R7, UR5, R12 ;  /* 0x00000005070b7c24 */ /* 0x000fca000f8e020c */
[----:B------:R-:W-:-:S05]  /*5840*/  IADD3 R3, P0, PT, R2, R11, RZ ;  /* 0x0000000b02037210 */ /* 0x000fca0007f1e0ff */
[----:B------:R-:W-:Y:S01]  /*5850*/  IMAD.X R4, RZ, RZ, RZ, P0 ;  /* 0x000000ffff047224 */ /* 0x000fe200000e06ff */
[----:B0-----:R-:W-:-:S04]  /*5860*/  LEA R16, P0, R3, UR8, 0x2 ;  /* 0x0000000803107c11 */ /* 0x001fc8000f8010ff */
[----:B------:R-:W-:-:S06]  /*5870*/  LEA.HI.X R17, R3, UR9, R4, 0x2, P0 ;  /* 0x0000000903117c11 */ /* 0x000fcc00080f1404 */
[----:B------:R-:W2:Y:S01]  /*5880*/  LDG.E.CONSTANT R17, desc[UR6][R16.64] ;  /* 0x0000000610117981 */ /* 0x000ea2000c1e9900 */
[----:B------:R-:W-:Y:S01]  /*5890*/  LEA R3, R12, UR4, 0x3 ;  /* 0x000000040c037c11 */ /* 0x000fe2000f8e18ff */
[----:B------:R-:W-:Y:S04]  /*58a0*/  BSSY.RECONVERGENT B0, `(.L_x_416) ;  /* 0x000001f000007945 */ /* 0x000fe80003800200 */
[----:B------:R-:W2:Y:S02]  /*58b0*/  LDS.64 R14, [R3] ;  /* 0x00000000030e7984 */ /* 0x000ea40000000a00 */
[----:B--2---:R-:W-:-:S04]  /*58c0*/  IMAD.WIDE.U32 R8, R17, R14, R20 ;  /* 0x0000000e11087225 */ /* 0x004fc800078e0014 */
        /* <DEDUP_REMOVED lines=23> */
.L_x_417:
[----:B------:R-:W-:Y:S01]  /*5a40*/  MOV R18, R5 ;  /* 0x0000000500127202 */ /* 0x000fe20000000f00 */
[----:B------:R-:W-:Y:S01]  /*5a50*/  IMAD.MOV.U32 R9, RZ, RZ, RZ ;  /* 0x000000ffff097224 */ /* 0x000fe200078e00ff */
[----:B------:R-:W-:-:S07]  /*5a60*/  MOV R16, 0x5a80 ;  /* 0x00005a8000107802 */ /* 0x000fce0000000f00 */
[----:B------:R-:W-:Y:S05]  /*5a70*/  CALL.REL.NOINC `($__internal_20_$__cuda_sm20_rem_u64) ;  /* 0x0000000c00f07944 */ /* 0x000fea0003c00000 */
[----:B------:R-:W-:-:S07]  /*5a80*/  MOV R21, R15 ;  /* 0x0000000f00157202 */ /* 0x000fce0000000f00 */
.L_x_418:
[----:B------:R-:W-:Y:S05]  /*5a90*/  BSYNC.RECONVERGENT B0 ;  /* 0x0000000000007941 */ /* 0x000fea0003800200 */
.L_x_416:
[----:B------:R-:W0:Y:S01]  /*5aa0*/  LDCU.64 UR8, c[0x0][0x388] ;  /* 0x00007100ff0877ac */ /* 0x000e220008000a00 */
[----:B------:R-:W-:-:S05]  /*5ab0*/  VIADD R11, R11, 0x1 ;  /* 0x000000010b0b7836 */ /* 0x000fca0000000000 */
[----:B------:R-:W-:-:S04]  /*5ac0*/  IADD3 R11, P0, PT, R2, R11, RZ ;  /* 0x0000000b020b7210 */ /* 0x000fc80007f1e0ff */
[----:B------:R-:W-:Y:S02]  /*5ad0*/  IADD3.X R4, PT, PT, RZ, RZ, RZ, P0, !PT ;  /* 0x000000ffff047210 */ /* 0x000fe400007fe4ff */
        /* <DEDUP_REMOVED lines=31> */
.L_x_420:
[----:B------:R-:W-:Y:S01]  /*5cd0*/  IMAD.MOV.U32 R15, RZ, RZ, R11 ;  /* 0x000000ffff0f7224 */ /* 0x000fe200078e000b */
[----:B------:R-:W-:Y:S01]  /*5ce0*/  MOV R18, R5 ;  /* 0x0000000500127202 */ /* 0x000fe20000000f00 */
[----:B------:R-:W-:Y:S01]  /*5cf0*/  IMAD.MOV.U32 R9, RZ, RZ, RZ ;  /* 0x000000ffff097224 */ /* 0x000fe200078e00ff */
[----:B------:R-:W-:-:S07]  /*5d00*/  MOV R16, 0x5d20 ;  /* 0x00005d2000107802 */ /* 0x000fce0000000f00 */
[----:B------:R-:W-:Y:S05]  /*5d10*/  CALL.REL.NOINC `($__internal_20_$__cuda_sm20_rem_u64) ;  /* 0x0000000c00487944 */ /* 0x000fea0003c00000 */
[----:B------:R-:W-:-:S07]  /*5d20*/  MOV R21, R15 ;  /* 0x0000000f00157202 */ /* 0x000fce0000000f00 */
.L_x_421:
[----:B------:R-:W-:Y:S05]  /*5d30*/  BSYNC.RECONVERGENT B0 ;  /* 0x0000000000007941 */ /* 0x000fea0003800200 */
.L_x_419:
[----:B------:R-:W-:-:S07]  /*5d40*/  VIADD R12, R12, 0x2 ;  /* 0x000000020c0c7836 */ /* 0x000fce0000000000 */
.L_x_415:
[----:B------:R-:W-:-:S13]  /*5d50*/  ISETP.NE.AND P0, PT, R0, RZ, PT ;  /* 0x000000ff0000720c */ /* 0x000fda0003f05270 */
[----:B------:R-:W-:Y:S05]  /*5d60*/  @!P0 BRA `(.L_x_375) ;  /* 0x0000000000a48947 */ /* 0x000fea0003800000 */
[----:B------:R-:W0:Y:S01]  /*5d70*/  LDCU UR5, c[0x0][0x3b0] ;  /* 0x00007600ff0577ac */ /* 0x000e220008000800 */
[----:B------:R-:W1:Y:S01]  /*5d80*/  LDCU.64 UR8, c[0x0][0x388] ;  /* 0x00007100ff0877ac */ /* 0x000e620008000a00 */
[----:B0-----:R-:W-:-:S05]  /*5d90*/  IMAD R7, R7, UR5, R12 ;  /* 0x0000000507077c24 */ /* 0x001fca000f8e020c */
[----:B------:R-:W-:-:S04]  /*5da0*/  IADD3 R7, P0, PT, R2, R7, RZ ;  /* 0x0000000702077210 */ /* 0x000fc80007f1e0ff */
[----:B------:R-:W-:Y:S02]  /*5db0*/  IADD3.X R0, PT, PT, RZ, RZ, RZ, P0, !PT ;  /* 0x000000ffff007210 */ /* 0x000fe400007fe4ff */
[----:B-1----:R-:W-:-:S04]  /*5dc0*/  LEA R8, P0, R7, UR8, 0x2 ;  /* 0x0000000807087c11 */ /* 0x002fc8000f8010ff */
[----:B------:R-:W-:-:S05]  /*5dd0*/  LEA.HI.X R9, R7, UR9, R0, 0x2, P0 ;  /* 0x0000000907097c11 */ /* 0x000fca00080f1400 */
[----:B------:R-:W2:Y:S01]  /*5de0*/  LDG.E.CONSTANT R7, desc[UR6][R8.64] ;  /* 0x0000000608077981 */ /* 0x000ea2000c1e9900 */
[----:B------:R-:W-:Y:S01]  /*5df0*/  LEA R2, R12, UR4, 0x3 ;  /* 0x000000040c027c11 */ /* 0x000fe2000f8e18ff */
[----:B------:R-:W-:Y:S05]  /*5e00*/  BSSY.RECONVERGENT B0, `(.L_x_375) ;  /* 0x000001f000007945 */ /* 0x000fea0003800200 */
        /* <DEDUP_REMOVED lines=25> */
.L_x_422:
[----:B------:R-:W-:Y:S02]  /*5fa0*/  HFMA2 R9, -RZ, RZ, 0, 0 ;  /* 0x00000000ff097431 */ /* 0x000fe400000001ff */
[----:B------:R-:W-:Y:S01]  /*5fb0*/  IMAD.MOV.U32 R18, RZ, RZ, R5 ;  /* 0x000000ffff127224 */ /* 0x000fe200078e0005 */
[----:B------:R-:W-:-:S07]  /*5fc0*/  MOV R16, 0x5fe0 ;  /* 0x00005fe000107802 */ /* 0x000fce0000000f00 */
[----:B------:R-:W-:Y:S05]  /*5fd0*/  CALL.REL.NOINC `($__internal_20_$__cuda_sm20_rem_u64) ;  /* 0x0000000800987944 */ /* 0x000fea0003c00000 */
[----:B------:R-:W-:-:S07]  /*5fe0*/  IMAD.MOV.U32 R21, RZ, RZ, R15 ;  /* 0x000000ffff157224 */ /* 0x000fce00078e000f */
.L_x_423:
[----:B------:R-:W-:Y:S05]  /*5ff0*/  BSYNC.RECONVERGENT B0 ;  /* 0x0000000000007941 */ /* 0x000fea0003800200 */
.L_x_375:
[----:B------:R-:W0:Y:S02]  /*6000*/  LDC.64 R2, c[0x0][0x3a0] ;  /* 0x0000e800ff027b82 */ /* 0x000e240000000a00 */
[----:B0-----:R-:W-:-:S05]  /*6010*/  IMAD.WIDE.U32 R6, R6, 0x4, R2 ;  /* 0x0000000406067825 */ /* 0x001fca00078e0002 */
[----:B------:R-:W-:Y:S01]  /*6020*/  STG.E desc[UR6][R6.64], R20 ;  /* 0x0000001406007986 */ /* 0x000fe2000c101906 */
[----:B------:R-:W-:Y:S05]  /*6030*/  EXIT ;  /* 0x000000000000794d */ /* 0x000fea0003800000 */
        .weak           $__internal_18_$__cuda_sm20_div_s64
        .type           $__internal_18_$__cuda_sm20_div_s64,@function
        .size           $__internal_18_$__cuda_sm20_div_s64,($__internal_19_$__cuda_sm20_rem_s64 - $__internal_18_$__cuda_sm20_div_s64)
$__internal_18_$__cuda_sm20_div_s64:
        /* <DEDUP_REMOVED lines=14> */
[----:B------:R-:W-:-:S03]  /*6120*/  IMAD.HI.U32 R16, R12, R19, RZ ;  /* 0x000000130c107227 */ /* 0x000fc600078e00ff */
[----:B------:R-:W-:Y:S01]  /*6130*/  IADD3.X R23, PT, PT, RZ, ~R17, RZ, P0, !PT ;  /* 0x80000011ff177210 */ /* 0x000fe200007fe4ff */
[----:B------:R-:W-:-:S04]  /*6140*/  IMAD.MOV.U32 R17, RZ, RZ, R12 ;  /* 0x000000ffff117224 */ /* 0x000fc800078e000c */
[----:B------:R-:W-:-:S04]  /*6150*/  IMAD.WIDE.U32 R16, P0, R12, R23, R16 ;  /* 0x000000170c107225 */ /* 0x000fc80007800010 */
[C---:B------:R-:W-:Y:S02]  /*6160*/  IMAD R25, R13.reuse, R23, RZ ;  /* 0x000000170d197224 */ /* 0x040fe400078e02ff */
[----:B------:R-:W-:-:S04]  /*6170*/  IMAD.HI.U32 R16, P1, R13, R19, R16 ;  /* 0x000000130d107227 */ /* 0x000fc80007820010 */
[----:B------:R-:W-:Y:S01]  /*6180*/  IMAD.HI.U32 R15, R13, R23, RZ ;  /* 0x000000170d0f7227 */ /* 0x000fe200078e00ff */
[----:B------:R-:W-:-:S04]  /*6190*/  IADD3 R17, P2, PT, R25, R16, RZ ;  /* 0x0000001019117210 */ /* 0x000fc80007f5e0ff */
[----:B------:R-:W-:Y:S01]  /*61a0*/  IADD3.X R15, PT, PT, R15, R13, RZ, P0, !PT ;  /* 0x0000000d0f0f7210 */ /* 0x000fe200007fe4ff */
[----:B------:R-:W-:-:S03]  /*61b0*/  IMAD.WIDE.U32 R12, R17, R8, RZ ;  /* 0x00000008110c7225 */ /* 0x000fc600078e00ff */
[----:B------:R-:W-:Y:S01]  /*61c0*/  IADD3.X R15, PT, PT, RZ, RZ, R15, P2, P1 ;  /* 0x000000ffff0f7210 */ /* 0x000fe200017e240f */
[----:B------:R-:W-:Y:S01]  /*61d0*/  IMAD R13, R17, R9, R13 ;  /* 0x00000009110d7224 */ /* 0x000fe200078e020d */
[----:B------:R-:W-:Y:S02]  /*61e0*/  IADD3 R19, P0, PT, RZ, -R12, RZ ;  /* 0x8000000cff137210 */ /* 0x000fe40007f1e0ff */
[----:B------:R-:W-:Y:S01]  /*61f0*/  IADD3 R12, P4, PT, RZ, -R21, RZ ;  /* 0x80000015ff0c7210 */ /* 0x000fe20007f9e0ff */
[----:B------:R-:W-:Y:S02]  /*6200*/  IMAD R13, R15, R8, R13 ;  /* 0x000000080f0d7224 */ /* 0x000fe400078e020d */
[----:B------:R-:W-:Y:S01]  /*6210*/  IMAD.HI.U32 R16, R17, R19, RZ ;  /* 0x0000001311107227 */ /* 0x000fe200078e00ff */
[----:B------:R-:W-:-:S03]  /*6220*/  SEL R21, R12, R21, !P3 ;  /* 0x000000150c157207 */ /* 0x000fc60005800000 */
[----:B------:R-:W-:Y:S01]  /*6230*/  IMAD.X R18, RZ, RZ, ~R13, P0 ;  /* 0x000000ffff127224 */ /* 0x000fe200000e0e0d */
[----:B------:R-:W-:-:S03]  /*6240*/  MOV R13, RZ ;  /* 0x000000ff000d7202 */ /* 0x000fc60000000f00 */
[----:B------:R-:W-:-:S04]  /*6250*/  IMAD.WIDE.U32 R16, P0, R17, R18, R16 ;  /* 0x0000001211107225 */ /* 0x000fc80007800010 */
[----:B------:R-:W-:-:S04]  /*6260*/  IMAD.HI.U32 R17, P1, R15, R19, R16 ;  /* 0x000000130f117227 */ /* 0x000fc80007820010 */
[CC--:B------:R-:W-:Y:S02]  /*6270*/  IMAD R16, R15.reuse, R18.reuse, RZ ;  /* 0x000000120f107224 */ /* 0x0c0fe400078e02ff */
[----:B------:R-:W-:-:S03]  /*6280*/  IMAD.HI.U32 R18, R15, R18, RZ ;  /* 0x000000120f127227 */ /* 0x000fc600078e00ff */
[----:B------:R-:W-:Y:S01]  /*6290*/  IADD3 R17, P2, PT, R16, R17, RZ ;  /* 0x0000001110117210 */ /* 0x000fe20007f5e0ff */
[----:B------:R-:W-:Y:S01]  /*62a0*/  IMAD.X R15, R18, 0x1, R15, P0 ;  /* 0x00000001120f7824 */ /* 0x000fe200000e060f */
[----:B------:R-:W-:-:S03]  /*62b0*/  IADD3.X R16, PT, PT, RZ, ~R11, RZ, P4, !PT ;  /* 0x8000000bff107210 */ /* 0x000fc600027fe4ff */
[C---:B------:R-:W-:Y:S01]  /*62c0*/  IMAD.HI.U32 R12, R17.reuse, R21, RZ ;  /* 0x00000015110c7227 */ /* 0x040fe200078e00ff */
[-C--:B------:R-:W-:Y:S02]  /*62d0*/  SEL R16, R16, R11.reuse, !P3 ;  /* 0x0000000b10107207 */ /* 0x080fe40005800000 */
[----:B------:R-:W-:Y:S02]  /*62e0*/  IADD3.X R15, PT, PT, RZ, RZ, R15, P2, P1 ;  /* 0x000000ffff0f7210 */ /* 0x000fe400017e240f */
[----:B------:R-:W-:Y:S01]  /*62f0*/  LOP3.LUT R11, R14, R11, RZ, 0x3c, !PT ;  /* 0x0000000b0e0b7212 */ /* 0x000fe200078e3cff */
        /* <DEDUP_REMOVED lines=8> */
[C---:B------:R-:W-:Y:S01]  /*6380*/  IMAD R13, R17.reuse, R9, R13 ;  /* 0x00000009110d7224 */ /* 0x040fe200078e020d */
[----:B------:R-:W-:Y:S02]  /*6390*/  IADD3 R21, P1, PT, -R12, R21, RZ ;  /* 0x000000150c157210 */ /* 0x000fe40007f3e1ff */
[----:B------:R-:W-:Y:S01]  /*63a0*/  IADD3 R12, P2, PT, R17, 0x1, RZ ;  /* 0x00000001110c7810 */ /* 0x000fe20007f5e0ff */
[-C--:B------:R-:W-:Y:S01]  /*63b0*/  IMAD R13, R15, R8.reuse, R13 ;  /* 0x000000080f0d7224 */ /* 0x080fe200078e020d */
[----:B------:R-:W-:-:S03]  /*63c0*/  ISETP.GE.U32.AND P0, PT, R21, R8, PT ;  /* 0x000000081500720c */ /* 0x000fc60003f06070 */
[----:B------:R-:W-:Y:S01]  /*63d0*/  IMAD.X R23, R16, 0x1, ~R13, P1 ;  /* 0x0000000110177824 */ /* 0x000fe200008e0e0d */
[----:B------:R-:W-:Y:S01]  /*63e0*/  IADD3 R13, P1, PT, R21, -R8, RZ ;  /* 0x80000008150d7210 */ /* 0x000fe20007f3e0ff */
[----:B------:R-:W-:-:S03]  /*63f0*/  IMAD.X R16, RZ, RZ, R15, P2 ;  /* 0x000000ffff107224 */ /* 0x000fc600010e060f */
        /* <DEDUP_REMOVED lines=9> */
[-C--:B------:R-:W-:Y:S02]  /*6490*/  IADD3.X R9, PT, PT, RZ, R12.reuse, RZ, P2, !PT ;  /* 0x0000000cff097210 */ /* 0x080fe400017fe4ff */
[----:B------:R-:W-:Y:S02]  /*64a0*/  SEL R8, R8, R17, P0 ;  /* 0x0000001108087207 */ /* 0x000fe40000000000 */
[----:B------:R-:W-:-:S02]  /*64b0*/  SEL R9, R9, R12, P0 ;  /* 0x0000000c09097207 */ /* 0x000fc40000000000 */
[-C--:B------:R-:W-:Y:S02]  /*64c0*/  IADD3 R13, P2, PT, RZ, -R8.reuse, RZ ;  /* 0x80000008ff0d7210 */ /* 0x080fe40007f5e0ff */
[----:B------:R-:W-:Y:S01]  /*64d0*/  ISETP.GE.AND P1, PT, R11, RZ, PT ;  /* 0x000000ff0b00720c */ /* 0x000fe20003f26270 */
[----:B------:R-:W-:Y:S01]  /*64e0*/  HFMA2 R11, -RZ, RZ, 0, 0 ;  /* 0x00000000ff0b7431 */ /* 0x000fe200000001ff */
[----:B------:R-:W-:Y:S01]  /*64f0*/  ISETP.NE.U32.AND P0, PT, R24, RZ, PT ;  /* 0x000000ff1800720c */ /* 0x000fe20003f05070 */
[----:B------:R-:W-:Y:S01]  /*6500*/  IMAD.X R12, RZ, RZ, ~R9, P2 ;  /* 0x000000ffff0c7224 */ /* 0x000fe200010e0e09 */
[----:B------:R-:W-:Y:S02]  /*6510*/  SEL R8, R13, R8, !P1 ;  /* 0x000000080d087207 */ /* 0x000fe40004800000 */
[----:B------:R-:W-:Y:S02]  /*6520*/  ISETP.NE.AND.EX P0, PT, R14, RZ, PT, P0 ;  /* 0x000000ff0e00720c */ /* 0x000fe40003f05300 */
[----:B------:R-:W-:-:S02]  /*6530*/  SEL R9, R12, R9, !P1 ;  /* 0x000000090c097207 */ /* 0x000fc40004800000 */
[----:B------:R-:W-:Y:S02]  /*6540*/  SEL R8, R8, 0xffffffff, P0 ;  /* 0xffffffff08087807 */ /* 0x000fe40000000000 */
[----:B------:R-:W-:Y:S01]  /*6550*/  SEL R9, R9, 0xffffffff, P0 ;  /* 0xffffffff09097807 */ /* 0x000fe20000000000 */
[----:B------:R-:W-:Y:S06]  /*6560*/  RET.REL.NODEC R10 `(hensel_lift_iteration) ;  /* 0xffffff980aa47950 */ /* 0x000fec0003c3ffff */
        .weak           $__internal_19_$__cuda_sm20_rem_s64
        .type           $__internal_19_$__cuda_sm20_rem_s64,@function
        .size           $__internal_19_$__cuda_sm20_rem_s64,($__internal_20_$__cuda_sm20_rem_u64 - $__internal_19_$__cuda_sm20_rem_s64)
$__internal_19_$__cuda_sm20_rem_s64:
[----:B------:R-:W-:Y:S02]  /*6570*/  IADD3 R8, P1, PT, RZ, -R5, RZ ;  /* 0x80000005ff087210 */ /* 0x000fe40007f3e0ff */
[----:B------:R-:W-:-:S03]  /*6580*/  ISETP.LE.AND P0, PT, RZ, UR4, PT ;  /* 0x00000004ff007c0c */ /* 0x000fc6000bf03270 */
[----:B------:R-:W-:Y:S01]  /*6590*/  IMAD.X R9, RZ, RZ, ~UR4, P1 ;  /* 0x80000004ff097e24 */ /* 0x000fe200088e06ff */
[----:B------:R-:W-:-:S04]  /*65a0*/  SEL R8, R8, R5, !P0 ;  /* 0x0000000508087207 */ /* 0x000fc80004000000 */
[----:B------:R-:W-:-:S04]  /*65b0*/  SEL R9, R9, UR4, !P0 ;  /* 0x0000000409097c07 */ /* 0x000fc8000c000000 */
        /* <DEDUP_REMOVED lines=17> */
[----:B------:R-:W-:Y:S01]  /*66d0*/  IMAD.WIDE.U32 R12, R15, R8, RZ ;  /* 0x000000080f0c7225 */ /* 0x000fe200078e00ff */
[----:B------:R-:W-:Y:S02]  /*66e0*/  IADD3.X R17, PT, PT, RZ, RZ, R14, P2, P1 ;  /* 0x000000ffff117210 */ /* 0x000fe400017e240e */
[----:B------:R-:W-:Y:S01]  /*66f0*/  ISETP.GE.AND P1, PT, R11, RZ, PT ;  /* 0x000000ff0b00720c */ /* 0x000fe20003f26270 */
[----:B------:R-:W-:Y:S01]  /*6700*/  IMAD R13, R15, R9, R13 ;  /* 0x000000090f0d7224 */ /* 0x000fe200078e020d */
[----:B------:R-:W-:-:S03]  /*6710*/  IADD3 R19, P0, PT, RZ, -R12, RZ ;  /* 0x8000000cff137210 */ /* 0x000fc60007f1e0ff */
[----:B------:R-:W-:Y:S02]  /*6720*/  IMAD R13, R17, R8, R13 ;  /* 0x00000008110d7224 */ /* 0x000fe400078e020d */
[----:B------:R-:W-:-:S03]  /*6730*/  IMAD.HI.U32 R14, R15, R19, RZ ;  /* 0x000000130f0e7227 */ /* 0x000fc600078e00ff */
[----:B------:R-:W-:Y:S02]  /*6740*/  IADD3.X R12, PT, PT, RZ, ~R13, RZ, P0, !PT ;  /* 0x8000000dff0c7210 */ /* 0x000fe400007fe4ff */
[----:B------:R-:W-:-:S03]  /*6750*/  IADD3 R13, P4, PT, RZ, -R16, RZ ;  /* 0x80000010ff0d7210 */ /* 0x000fc60007f9e0ff */
[----:B------:R-:W-:Y:S01]  /*6760*/  IMAD.WIDE.U32 R14, P0, R15, R12, R14 ;  /* 0x0000000c0f0e7225 */ /* 0x000fe2000780000e */
[----:B------:R-:W-:-:S03]  /*6770*/  SEL R16, R13, R16, !P1 ;  /* 0x000000100d107207 */ /* 0x000fc60004800000 */
[----:B------:R-:W-:Y:S02]  /*6780*/  IMAD.MOV.U32 R13, RZ, RZ, RZ ;  /* 0x000000ffff0d7224 */ /* 0x000fe400078e00ff */
        /* <DEDUP_REMOVED lines=30> */
[----:B------:R-:W-:Y:S02]  /*6970*/  IADD3.X R9, PT, PT, R13, ~R9, RZ, P2, !PT ;  /* 0x800000090d097210 */ /* 0x000fe400017fe4ff */
[----:B------:R-:W-:-:S02]  /*6980*/  SEL R8, R8, R11, P0 ;  /* 0x0000000b08087207 */ /* 0x000fc40000000000 */
[----:B------:R-:W-:Y:S02]  /*6990*/  SEL R9, R9, R13, P0 ;  /* 0x0000000d09097207 */ /* 0x000fe40000000000 */
[-C--:B------:R-:W-:Y:S02]  /*69a0*/  IADD3 R11, P2, PT, RZ, -R8.reuse, RZ ;  /* 0x80000008ff0b7210 */ /* 0x080fe40007f5e0ff */
[----:B------:R-:W-:Y:S02]  /*69b0*/  ISETP.NE.U32.AND P0, PT, R5, RZ, PT ;  /* 0x000000ff0500720c */ /* 0x000fe40003f05070 */
[----:B------:R-:W-:Y:S01]  /*69c0*/  SEL R8, R11, R8, !P1 ;  /* 0x000000080b087207 */ /* 0x000fe20004800000 */
[----:B------:R-:W-:Y:S02]  /*69d0*/  IMAD.X R12, RZ, RZ, ~R9, P2 ;  /* 0x000000ffff0c7224 */ /* 0x000fe400010e0e09 */
[----:B------:R-:W-:Y:S01]  /*69e0*/  HFMA2 R11, -RZ, RZ, 0, 0 ;  /* 0x00000000ff0b7431 */ /* 0x000fe200000001ff */
[----:B------:R-:W-:-:S02]  /*69f0*/  ISETP.NE.AND.EX P0, PT, RZ, UR4, PT, P0 ;  /* 0x00000004ff007c0c */ /* 0x000fc4000bf05300 */
[----:B------:R-:W-:Y:S02]  /*6a00*/  SEL R9, R12, R9, !P1 ;  /* 0x000000090c097207 */ /* 0x000fe40004800000 */
[----:B------:R-:W-:Y:S02]  /*6a10*/  SEL R8, R8, 0xffffffff, P0 ;  /* 0xffffffff08087807 */ /* 0x000fe40000000000 */
[----:B------:R-:W-:Y:S01]  /*6a20*/  SEL R9, R9, 0xffffffff, P0 ;  /* 0xffffffff09097807 */ /* 0x000fe20000000000 */
[----:B------:R-:W-:Y:S06]  /*6a30*/  RET.REL.NODEC R10 `(hensel_lift_iteration) ;  /* 0xffffff940a707950 */ /* 0x000fec0003c3ffff */
        .weak           $__internal_20_$__cuda_sm20_rem_u64
        .type           $__internal_20_$__cuda_sm20_rem_u64,@function
        .size           $__internal_20_$__cuda_sm20_rem_u64,(.L_x_2080 - $__internal_20_$__cuda_sm20_rem_u64)
$__internal_20_$__cuda_sm20_rem_u64:
[----:B------:R-:W-:-:S04]  /*6a40*/  IMAD.MOV.U32 R19, RZ, RZ, R9 ;  /* 0x000000ffff137224 */ /* 0x000fc800078e0009 */
        /* <DEDUP_REMOVED lines=20> */
[----:B------:R-:W-:-:S03]  /*6b90*/  IADD3 R22, P0, PT, RZ, -R36, RZ ;  /* 0x80000024ff167210 */ /* 0x000fc60007f1e0ff */
[----:B------:R-:W-:Y:S02]  /*6ba0*/  IMAD R20, R17, R18, R20 ;  /* 0x0000001211147224 */ /* 0x000fe400078e0214 */
[----:B------:R-:W-:-:S03]  /*6bb0*/  IMAD.HI.U32 R34, R35, R22, RZ ;  /* 0x0000001623227227 */ /* 0x000fc600078e00ff */
[----:B------:R-:W-:-:S05]  /*6bc0*/  IADD3.X R20, PT, PT, RZ, ~R20, RZ, P0, !PT ;  /* 0x80000014ff147210 */ /* 0x000fca00007fe4ff */
        /* <DEDUP_REMOVED lines=20> */
[----:B------:R-:W-:Y:S02]  /*6d10*/  ISETP.GE.U32.AND P0, PT, R25, R18, PT ;  /* 0x000000121900720c */ /* 0x000fe40003f06070 */
[----:B------:R-:W-:Y:S01]  /*6d20*/  MOV R17, 0x0 ;  /* 0x0000000000117802 */ /* 0x000fe20000000f00 */
[----:B------:R-:W-:Y:S01]  /*6d30*/  IMAD.X R8, R15, 0x1, ~R8, P1 ;  /* 0x000000010f087824 */ /* 0x000fe200008e0e08 */
[----:B------:R-:W-:-:S04]  /*6d40*/  IADD3 R20, P1, PT, -R18, R25, RZ ;  /* 0x0000001912147210 */ /* 0x000fc80007f3e1ff */
[----:B------:R-:W-:Y:S02]  /*6d50*/  ISETP.GE.U32.AND.EX P0, PT, R8, R9, PT, P0 ;  /* 0x000000090800720c */ /* 0x000fe40003f06100 */
[-C--:B------:R-:W-:Y:S02]  /*6d60*/  IADD3.X R15, PT, PT, ~R9, R8.reuse, RZ, P1, !PT ;  /* 0x00000008090f7210 */ /* 0x080fe40000ffe5ff */
[----:B------:R-:W-:Y:S02]  /*6d70*/  SEL R25, R20, R25, P0 ;  /* 0x0000001914197207 */ /* 0x000fe40000000000 */
[----:B------:R-:W-:Y:S02]  /*6d80*/  SEL R8, R15, R8, P0 ;  /* 0x000000080f087207 */ /* 0x000fe40000000000 */
[----:B------:R-:W-:Y:S02]  /*6d90*/  IADD3 R20, P4, PT, -R18, R25, RZ ;  /* 0x0000001912147210 */ /* 0x000fe40007f9e1ff */
[----:B------:R-:W-:-:S02]  /*6da0*/  ISETP.GE.U32.AND P0, PT, R25, R18, PT ;  /* 0x000000121900720c */ /* 0x000fc40003f06070 */
[----:B------:R-:W-:Y:S01]  /*6db0*/  ISETP.NE.U32.AND P1, PT, R18, RZ, PT ;  /* 0x000000ff1200720c */ /* 0x000fe20003f25070 */
[C---:B------:R-:W-:Y:S01]  /*6dc0*/  IMAD.X R15, R8.reuse, 0x1, ~R9, P4 ;  /* 0x00000001080f7824 */ /* 0x040fe200020e0e09 */
[----:B------:R-:W-:Y:S02]  /*6dd0*/  ISETP.GE.U32.AND.EX P0, PT, R8, R9, PT, P0 ;  /* 0x000000090800720c */ /* 0x000fe40003f06100 */
[----:B------:R-:W-:Y:S02]  /*6de0*/  ISETP.NE.AND.EX P1, PT, R9, RZ, PT, P1 ;  /* 0x000000ff0900720c */ /* 0x000fe40003f25310 */
[----:B------:R-:W-:Y:S02]  /*6df0*/  SEL R20, R20, R25, P0 ;  /* 0x0000001914147207 */ /* 0x000fe40000000000 */
[----:B------:R-:W-:Y:S02]  /*6e00*/  SEL R15, R15, R8, P0 ;  /* 0x000000080f0f7207 */ /* 0x000fe40000000000 */
[----:B------:R-:W-:-:S02]  /*6e10*/  SEL R20, R20, 0xffffffff, P1 ;  /* 0xffffffff14147807 */ /* 0x000fc40000800000 */
[----:B------:R-:W-:Y:S01]  /*6e20*/  SEL R15, R15, 0xffffffff, P1 ;  /* 0xffffffff0f0f7807 */ /* 0x000fe20000800000 */
[----:B------:R-:W-:Y:S06]  /*6e30*/  RET.REL.NODEC R16 `(hensel_lift_iteration) ;  /* 0xffffff9010707950 */ /* 0x000fec0003c3ffff */
.L_x_424:
        /* <DEDUP_REMOVED lines=12> */
.L_x_2080:


//--------------------- .text.hensel_initial_solve --------------------------
	.section	.text.hensel_initial_solve,"ax",@progbits
	.align	128
        .global         hensel_initial_solve
        .type           hensel_initial_solve,@function
        .size           hensel_initial_solve,(.L_x_2081 - hensel_initial_solve)
        .other          hensel_initial_solve,@"STO_CUDA_ENTRY STV_DEFAULT"
hensel_initial_solve:
.text.hensel_initial_solve:
[----:B------:R-:W-:Y:S01]  /*0000*/  LDC R1, c[0x0][0x37c] ;  /* 0x0000df00ff017b82 */ /* 0x000fe20000000800 */
[----:B------:R-:W0:Y:S01]  /*0010*/  S2R R3, SR_CTAID.X ;  /* 0x0000000000037919 */ /* 0x000e220000002500 */
[----:B------:R-:W0:Y:S01]  /*0020*/  LDCU UR4, c[0x0][0x3a8] ;  /* 0x00007500ff0477ac */ /* 0x000e220008000800 */
[----:B------:R-:W1:Y:S01]  /*0030*/  S2R R0, SR_TID.X ;  /* 0x0000000000007919 */ /* 0x000e620000002100 */
[----:B------:R-:W1:Y:S01]  /*0040*/  LDCU UR5, c[0x0][0x3a0] ;  /* 0x00007400ff0577ac */ /* 0x000e620008000800 */
[----:B0-----:R-:W-:-:S04]  /*0050*/  ISETP.GE.U32.AND P0, PT, R3, UR4, PT ;  /* 0x0000000403007c0c */ /* 0x001fc8000bf06070 */
[----:B-1----:R-:W-:-:S13]  /*0060*/  ISETP.GE.U32.OR P0, PT, R0, UR5, P0 ;  /* 0x0000000500007c0c */ /* 0x002fda0008706470 */
[----:B------:R-:W-:Y:S05]  /*0070*/  @P0 EXIT ;  /* 0x000000000000094d */ /* 0x000fea0003800000 */
[----:B------:R-:W0:Y:S02]  /*0080*/  LDCU UR4, c[0x0][0x3a4] ;  /* 0x00007480ff0477ac */ /* 0x000e240008000800 */
[----:B0-----:R-:W-:-:S13]  /*0090*/  ISETP.NE.AND P0, PT, RZ, UR4, PT ;  /* 0x00000004ff007c0c */ /* 0x001fda000bf05270 */
[----:B------:R-:W-:Y:S05]  /*00a0*/  @!P0 EXIT ;  /* 0x000000000000894d */ /* 0x000fea0003800000 */
[----:B------:R-:W0:Y:S01]  /*00b0*/  LDC.64 R4, c[0x0][0x398] ;  /* 0x0000e600ff047b82 */ /* 0x000e220000000a00 */
[----:B------:R-:W1:Y:S01]  /*00c0*/  LDCU.64 UR12, c[0x0][0x358] ;  /* 0x00006b00ff0c77ac */ /* 0x000e620008000a00 */
[----:B0-----:R-:W-:-:S05]  /*00d0*/  IMAD.WIDE.U32 R4, R3, 0x4, R4 ;  /* 0x0000000403047825 */ /* 0x001fca00078e0004 */
[----:B-1----:R0:W5:Y:S01]  /*00e0*/  LDG.E.CONSTANT R9, desc[UR12][R4.64] ;  /* 0x0000000c04097981 */ /* 0x002162000c1e9900 */
[----:B------:R-:W-:Y:S01]  /*00f0*/  IMAD R3, R3, UR5, RZ ;  /* 0x0000000503037c24 */ /* 0x000fe2000f8e02ff */
[----:B------:R-:W-:Y:S02]  /*0100*/  ULOP3.LUT UR8, UR5, 0x7, URZ, 0xc0, !UPT ;  /* 0x0000000705087892 */ /* 0x000fe4000f8ec0ff */
[----:B------:R-:W-:Y:S02]  /*0110*/  ULOP3.LUT UR9, UR5, 0x3, URZ, 0xc0, !UPT ;  /* 0x0000000305097892 */ /* 0x000fe4000f8ec0ff */
[C---:B------:R-:W-:Y:S01]  /*0120*/  IMAD R2, R3.reuse, UR5, RZ ;  /* 0x0000000503027c24 */ /* 0x040fe2000f8e02ff */
[----:B------:R-:W-:Y:S01]  /*0130*/  ULOP3.LUT UR7, UR5, 0xfffffff8, URZ, 0xc0, !UPT ;  /* 0xfffffff805077892 */ /* 0x000fe2000f8ec0ff */
[----:B------:R-:W-:Y:S01]  /*0140*/  IMAD R3, R3, UR4, RZ ;  /* 0x0000000403037c24 */ /* 0x000fe2000f8e02ff */
[----:B------:R-:W-:-:S10]  /*0150*/  UMOV UR4, URZ ;  /* 0x000000ff00047c82 */ /* 0x000fd40008000000 */
.L_x_474:
[----:B01----:R-:W0:Y:S01]  /*0160*/  LDC R5, c[0x0][0x3a0] ;  /* 0x0000e800ff057b82 */ /* 0x003e220000000800 */
[----:B------:R-:W-:Y:S01]  /*0170*/  UMOV UR5, URZ ;  /* 0x000000ff00057c82 */ /* 0x000fe20008000000 */
[----:B------:R-:W-:Y:S01]  /*0180*/  UMOV UR6, URZ ;  /* 0x000000ff00067c82 */ /* 0x000fe20008000000 */
[----:B------:R-:W-:Y:S02]  /*0190*/  CS2R R6, SRZ ;  /* 0x0000000000067805 */ /* 0x000fe4000001ff00 */
[C---:B0-----:R-:W-:Y:S01]  /*01a0*/  ISETP.GE.U32.AND P0, PT, R5.reuse, 0x8, PT ;  /* 0x000000080500780c */ /* 0x041fe20003f06070 */
[----:B------:R-:W-:-:S05]  /*01b0*/  IMAD R4, R5, UR4, RZ ;  /* 0x0000000405047c24 */ /* 0x000fca000f8e02ff */
[----:B------:R-:W-:-:S05]  /*01c0*/  IADD3 R5, P1, PT, R4, R3, RZ ;  /* 0x0000000304057210 */ /* 0x000fca0007f3e0ff */
[----:B------:R-:W-:Y:S02]  /*01d0*/  IMAD.X R4, RZ, RZ, RZ, P1 ;  /* 0x000000ffff047224 */ /* 0x000fe400008e06ff */
[----:B------:R-:W-:Y:S06]  /*01e0*/  @!P0 BRA `(.L_x_425) ;  /* 0x0000001000b08947 */ /* 0x000fec0003800000 */
[----:B------:R-:W0:Y:S01]  /*01f0*/  LDC R19, c[0x0][0x3a0] ;  /* 0x0000e800ff137b82 */ /* 0x000e220000000800 */
[----:B------:R-:W1:Y:S01]  /*0200*/  LDCU.64 UR10, c[0x0][0x380] ;  /* 0x00007000ff0a77ac */ /* 0x000e620008000a00 */
[----:B------:R-:W2:Y:S01]  /*0210*/  LDCU.128 UR16, c[0x0][0x380] ;  /* 0x00007000ff1077ac */ /* 0x000ea20008000c00 */
[----:B------:R-:W-:-:S05]  /*0220*/  UMOV UR5, URZ ;  /* 0x000000ff00057c82 */ /* 0x000fca0008000000 */
.L_x_450:
[----:B0-----:R-:W-:Y:S01]  /*0230*/  IMAD R21, R0, R19, UR5 ;  /* 0x0000000500157e24 */ /* 0x001fe2000f8e0213 */
[----:B------:R-:W-:-:S04]  /*0240*/  IADD3 R8, P1, PT, R5, UR5, RZ ;  /* 0x0000000505087c10 */ /* 0x000fc8000ff3e0ff */
[----:B------:R-:W-:Y:S01]  /*0250*/  IADD3 R14, P0, PT, R2, R21, RZ ;  /* 0x00000015020e7210 */ /* 0x000fe20007f1e0ff */
[----:B------:R-:W-:Y:S01]  /*0260*/  IMAD.X R11, RZ, RZ, R4, P1 ;  /* 0x000000ffff0b7224 */ /* 0x000fe200008e0604 */
[----:B--2---:R-:W-:-:S03]  /*0270*/  LEA R12, P1, R8, UR18, 0x2 ;  /* 0x00000012080c7c11 */ /* 0x004fc6000f8210ff */
[----:B------:R-:W-:Y:S01]  /*0280*/  IMAD.X R15, RZ, RZ, RZ, P0 ;  /* 0x000000ffff0f7224 */ /* 0x000fe200000e06ff */
[----:B------:R-:W-:Y:S02]  /*0290*/  LEA R10, P0, R14, UR16, 0x2 ;  /* 0x000000100e0a7c11 */ /* 0x000fe4000f8010ff */
[----:B------:R-:W-:Y:S02]  /*02a0*/  LEA.HI.X R13, R8, UR19, R11, 0x2, P1 ;  /* 0x00000013080d7c11 */ /* 0x000fe400088f140b */
[----:B------:R-:W-:-:S03]  /*02b0*/  LEA.HI.X R11, R14, UR17, R15, 0x2, P0 ;  /* 0x000000110e0b7c11 */ /* 0x000fc600080f140f */
[----:B------:R-:W2:Y:S04]  /*02c0*/  LDG.E.CONSTANT R8, desc[UR12][R12.64] ;  /* 0x0000000c0c087981 */ /* 0x000ea8000c1e9900 */
[----:B------:R-:W2:Y:S01]  /*02d0*/  LDG.E.CONSTANT R11, desc[UR12][R10.64] ;  /* 0x0000000c0a0b7981 */ /* 0x000ea2000c1e9900 */
[----:B------:R-:W-:Y:S01]  /*02e0*/  UIADD3 UR5, UPT, UPT, UR5, 0x8, URZ ;  /* 0x0000000805057890 */ /* 0x000fe2000fffe0ff */
[----:B------:R-:W-:Y:S03]  /*02f0*/  BSSY.RECONVERGENT B0, `(.L_x_426) ;  /* 0x000001d000007945 */ /* 0x000fe60003800200 */
[----:B------:R-:W-:Y:S01]  /*0300*/  UISETP.NE.AND UP0, UPT, UR5, UR7, UPT ;  /* 0x000000070500728c */ /* 0x000fe2000bf05270 */
[----:B--2---:R-:W-:-:S05]  /*0310*/  IMAD.WIDE.U32 R6, R11, R8, R6 ;  /* 0x000000080b067225 */ /* 0x004fca00078e0006 */
[----:B------:R-:W-:-:S13]  /*0320*/  ISETP.NE.U32.AND P0, PT, R7, RZ, PT ;  /* 0x000000ff0700720c */ /* 0x000fda0003f05070 */
[----:B------:R-:W-:Y:S05]  /*0330*/  @P0 BRA `(.L_x_427) ;  /* 0x00000000004c0947 */ /* 0x000fea0003800000 */
[----:B-----5:R-:W0:Y:S01]  /*0340*/  I2F.U32.RP R7, R9 ;  /* 0x0000000900077306 */ /* 0x020e220000209000 */
[----:B------:R-:W-:Y:S01]  /*0350*/  IMAD.MOV R15, RZ, RZ, -R9 ;  /* 0x000000ffff0f7224 */ /* 0x000fe200078e0a09 */
[----:B------:R-:W-:-:S06]  /*0360*/  ISETP.NE.U32.AND P1, PT, R9, RZ, PT ;  /* 0x000000ff0900720c */ /* 0x000fcc0003f25070 */
[----:B0-----:R-:W0:Y:S02]  /*0370*/  MUFU.RCP R7, R7 ;  /* 0x0000000700077308 */ /* 0x001e240000001000 */
[----:B0-----:R-:W-:Y:S01]  /*0380*/  IADD3 R10, PT, PT, R7, 0xffffffe, RZ ;  /* 0x0ffffffe070a7810 */ /* 0x001fe20007ffe0ff */
[----:B------:R-:W-:-:S05]  /*0390*/  IMAD.MOV.U32 R7, RZ, RZ, RZ ;  /* 0x000000ffff077224 */ /* 0x000fca00078e00ff */
[----:B------:R0:W2:Y:S02]  /*03a0*/  F2I.FTZ.U32.TRUNC.NTZ R11, R10 ;  /* 0x0000000a000b7305 */ /* 0x0000a4000021f000 */
[----:B0-----:R-:W-:Y:S02]  /*03b0*/  IMAD.MOV.U32 R10, RZ, RZ, RZ ;  /* 0x000000ffff0a7224 */ /* 0x001fe400078e00ff */
[----:B--2---:R-:W-:-:S04]  /*03c0*/  IMAD R15, R15, R11, RZ ;  /* 0x0000000b0f0f7224 */ /* 0x004fc800078e02ff */
        /* <DEDUP_REMOVED lines=10> */
.L_x_427:
[----:B------:R-:W-:Y:S01]  /*0470*/  IMAD.MOV.U32 R8, RZ, RZ, R6 ;  /* 0x000000ffff087224 */ /* 0x000fe200078e0006 */
[----:B------:R-:W-:-:S07]  /*0480*/  MOV R6, 0x4a0 ;  /* 0x000004a000067802 */ /* 0x000fce0000000f00 */
[----:B-1---5:R-:W-:Y:S05]  /*0490*/  CALL.REL.NOINC `($__internal_21_$__cuda_sm20_rem_u64) ;  /* 0x0000002000ac7944 */ /* 0x022fea0003c00000 */
[----:B------:R-:W-:Y:S01]  /*04a0*/  MOV R6, R8 ;  /* 0x0000000800067202 */ /* 0x000fe20000000f00 */
[----:B------:R-:W-:-:S07]  /*04b0*/  IMAD.MOV.U32 R7, RZ, RZ, R11 ;  /* 0x000000ffff077224 */ /* 0x000fce00078e000b */
.L_x_428:
[----:B-1----:R-:W-:Y:S05]  /*04c0*/  BSYNC.RECONVERGENT B0 ;  /* 0x0000000000007941 */ /* 0x002fea0003800200 */
.L_x_426:
        /* <DEDUP_REMOVED lines=30> */
.L_x_430:
[----:B------:R-:W-:Y:S01]  /*06b0*/  IMAD.MOV.U32 R8, RZ, RZ, R6 ;  /* 0x000000ffff087224 */ /* 0x000fe200078e0006 */
[----:B------:R-:W-:-:S07]  /*06c0*/  MOV R6, 0x6e0 ;  /* 0x000006e000067802 */ /* 0x000fce0000000f00 */
[----:B------:R-:W-:Y:S05]  /*06d0*/  CALL.REL.NOINC `($__internal_21_$__cuda_sm20_rem_u64) ;  /* 0x00000020001c7944 */ /* 0x000fea0003c00000 */
[----:B------:R-:W-:Y:S01]  /*06e0*/  MOV R6, R8 ;  /* 0x0000000800067202 */ /* 0x000fe20000000f00 */
[----:B------:R-:W-:-:S07]  /*06f0*/  IMAD.MOV.U32 R7, RZ, RZ, R11 ;  /* 0x000000ffff077224 */ /* 0x000fce00078e000b */
.L_x_431:
[----:B------:R-:W-:Y:S05]  /*0700*/  BSYNC.RECONVERGENT B0 ;  /* 0x0000000000007941 */ /* 0x000fea0003800200 */
.L_x_429:
        /* <DEDUP_REMOVED lines=30> */
.L_x_433:
[----:B------:R-:W-:Y:S02]  /*08f0*/  MOV R8, R6 ;  /* 0x0000000600087202 */ /* 0x000fe40000000f00 */
[----:B------:R-:W-:-:S07]  /*0900*/  MOV R6, 0x920 ;  /* 0x0000092000067802 */ /* 0x000fce0000000f00 */
[----:B------:R-:W-:Y:S05]  /*0910*/  CALL.REL.NOINC `($__internal_21_$__cuda_sm20_rem_u64) ;  /* 0x0000001c008c7944 */ /* 0x000fea0003c00000 */
[----:B------:R-:W-:Y:S02]  /*0920*/  IMAD.MOV.U32 R6, RZ, RZ, R8 ;  /* 0x000000ffff067224 */ /* 0x000fe400078e0008 */
[----:B------:R-:W-:-:S07]  /*0930*/  IMAD.MOV.U32 R7, RZ, RZ, R11 ;  /* 0x000000ffff077224 */ /* 0x000fce00078e000b */
.L_x_434:
[----:B------:R-:W-:Y:S05]  /*0940*/  BSYNC.RECONVERGENT B0 ;  /* 0x0000000000007941 */ /* 0x000fea0003800200 */
.L_x_432:
        /* <DEDUP_REMOVED lines=30> */
.L_x_436:
[----:B------:R-:W-:Y:S02]  /*0b30*/  MOV R8, R6 ;  /* 0x0000000600087202 */ /* 0x000fe40000000f00 */
[----:B------:R-:W-:-:S07]  /*0b40*/  MOV R6, 0xb60 ;  /* 0x00000b6000067802 */ /* 0x000fce0000000f00 */
[----:B------:R-:W-:Y:S05]  /*0b50*/  CALL.REL.NOINC `($__internal_21_$__cuda_sm20_rem_u64) ;  /* 0x0000001800fc7944 */ /* 0x000fea0003c00000 */
[----:B------:R-:W-:Y:S02]  /*0b60*/  IMAD.MOV.U32 R6, RZ, RZ, R8 ;  /* 0x000000ffff067224 */ /* 0x000fe400078e0008 */
[----:B------:R-:W-:-:S07]  /*0b70*/  IMAD.MOV.U32 R7, RZ, RZ, R11 ;  /* 0x000000ffff077224 */ /* 0x000fce00078e000b */
.L_x_437:
[----:B------:R-:W-:Y:S05]  /*0b80*/  BSYNC.RECONVERGENT B0 ;  /* 0x0000000000007941 */ /* 0x000fea0003800200 */
.L_x_435:
        /* <DEDUP_REMOVED lines=30> */
.L_x_439:
[----:B------:R-:W-:Y:S02]  /*0d70*/  MOV R8, R6 ;  /* 0x0000000600087202 */ /* 0x000fe40000000f00 */
[----:B------:R-:W-:-:S07]  /*0d80*/  MOV R6, 0xda0 ;  /* 0x00000da000067802 */ /* 0x000fce0000000f00 */
[----:B------:R-:W-:Y:S05]  /*0d90*/  CALL.REL.NOINC `($__internal_21_$__cuda_sm20_rem_u64) ;  /* 0x00000018006c7944 */ /* 0x000fea0003c00000 */
[----:B------:R-:W-:Y:S02]  /*0da0*/  IMAD.MOV.U32 R6, RZ, RZ, R8 ;  /* 0x000000ffff067224 */ /* 0x000fe400078e0008 */
[----:B------:R-:W-:-:S07]  /*0db0*/  IMAD.MOV.U32 R7, RZ, RZ, R11 ;  /* 0x000000ffff077224 */ /* 0x000fce00078e000b */
.L_x_440:
[----:B------:R-:W-:Y:S05]  /*0dc0*/  BSYNC.RECONVERGENT B0 ;  /* 0x0000000000007941 */ /* 0x000fea0003800200 */
.L_x_438:
        /* <DEDUP_REMOVED lines=30> */
.L_x_442:
[----:B------:R-:W-:Y:S02]  /*0fb0*/  MOV R8, R6 ;  /* 0x0000000600087202 */ /* 0x000fe40000000f00 */
[----:B------:R-:W-:-:S07]  /*0fc0*/  MOV R6, 0xfe0 ;  /* 0x00000fe000067802 */ /* 0x000fce0000000f00 */
[----:B------:R-:W-:Y:S05]  /*0fd0*/  CALL.REL.NOINC `($__internal_21_$__cuda_sm20_rem_u64) ;  /* 0x0000001400dc7944 */ /* 0x000fea0003c00000 */
[----:B------:R-:W-:Y:S02]  /*0fe0*/  IMAD.MOV.U32 R6, RZ, RZ, R8 ;  /* 0x000000ffff067224 */ /* 0x000fe400078e0008 */
[----:B------:R-:W-:-:S07]  /*0ff0*/  IMAD.MOV.U32 R7, RZ, RZ, R11 ;  /* 0x000000ffff077224 */ /* 0x000fce00078e000b */
.L_x_443:
[----:B------:R-:W-:Y:S05]  /*1000*/  BSYNC.RECONVERGENT B0 ;  /* 0x0000000000007941 */ /* 0x000fea0003800200 */
.L_x_441:
        /* <DEDUP_REMOVED lines=30> */
.L_x_445:
[----:B------:R-:W-:Y:S02]  /*11f0*/  MOV R8, R6 ;  /* 0x0000000600087202 */ /* 0x000fe40000000f00 */
[----:B------:R-:W-:-:S07]  /*1200*/  MOV R6, 0x1220 ;  /* 0x0000122000067802 */ /* 0x000fce0000000f00 */
[----:B------:R-:W-:Y:S05]  /*1210*/  CALL.REL.NOINC `($__internal_21_$__cuda_sm20_rem_u64) ;  /* 0x00000014004c7944 */ /* 0x000fea0003c00000 */
[----:B------:R-:W-:Y:S02]  /*1220*/  IMAD.MOV.U32 R6, RZ, RZ, R8 ;  /* 0x000000ffff067224 */ /* 0x000fe400078e0008 */
[----:B------:R-:W-:-:S07]  /*1230*/  IMAD.MOV.U32 R7, RZ, RZ, R11 ;  /* 0x000000ffff077224 */ /* 0x000fce00078e000b */
.L_x_446:
[----:B------:R-:W-:Y:S05]  /*1240*/  BSYNC.RECONVERGENT B0 ;  /* 0x0000000000007941 */ /* 0x000fea0003800200 */
.L_x_444:
[----:B------:R-:W-:Y:S01]  /*1250*/  IADD3 R21, PT, PT, R21, 0x7, RZ ;  /* 0x0000000715157810 */ /* 0x000fe20007ffe0ff */
[----:B------:R-:W2:Y:S03]  /*1260*/  LDG.E.CONSTANT R12, desc[UR12][R12.64+0x1c] ;  /* 0x00001c0c0c0c7981 */ /* 0x000ea6000c1e9900 */
[----:B------:R-:W-:-:S05]  /*1270*/  IADD3 R21, P0, PT, R2, R21, RZ ;  /* 0x0000001502157210 */ /* 0x000fca0007f1e0ff */
[----:B------:R-:W-:Y:S01]  /*1280*/  IMAD.X R8, RZ, RZ, RZ, P0 ;  /* 0x000000ffff087224 */ /* 0x000fe200000e06ff */
[----:B------:R-:W-:-:S04]  /*1290*/  LEA R10, P0, R21, UR10, 0x2 ;  /* 0x0000000a150a7c11 */ /* 0x000fc8000f8010ff */
[----:B------:R-:W-:-:S06]  /*12a0*/  LEA.HI.X R11, R21, UR11, R8, 0x2, P0 ;  /* 0x0000000b150b7c11 */ /* 0x000fcc00080f1408 */
        /* <DEDUP_REMOVED lines=24> */
.L_x_448:
[----:B------:R-:W-:Y:S02]  /*1430*/  MOV R8, R6 ;  /* 0x0000000600087202 */ /* 0x000fe40000000f00 */
[----:B------:R-:W-:-:S07]  /*1440*/  MOV R6, 0x1460 ;  /* 0x0000146000067802 */ /* 0x000fce0000000f00 */
[----:B------:R-:W-:Y:S05]  /*1450*/  CALL.REL.NOINC `($__internal_21_$__cuda_sm20_rem_u64) ;  /* 0x0000001000bc7944 */ /* 0x000fea0003c00000 */
[----:B------:R-:W-:Y:S02]  /*1460*/  IMAD.MOV.U32 R6, RZ, RZ, R8 ;  /* 0x000000ffff067224 */ /* 0x000fe400078e0008 */
[----:B------:R-:W-:-:S07]  /*1470*/  IMAD.MOV.U32 R7, RZ, RZ, R11 ;  /* 0x000000ffff077224 */ /* 0x000fce00078e000b */
.L_x_449:
[----:B------:R-:W-:Y:S05]  /*1480*/  BSYNC.RECONVERGENT B0 ;  /* 0x0000000000007941 */ /* 0x000fea0003800200 */
.L_x_447:
[----:B------:R-:W-:Y:S05]  /*1490*/  BRA.U UP0, `(.L_x_450) ;  /* 0xffffffed00647547 */ /* 0x000fea000b83ffff */
[----:B------:R-:W-:-:S05]  /*14a0*/  UMOV UR5, UR7 ;  /* 0x0000000700057c82 */ /* 0x000fca0008000000 */
.L_x_425:
[----:B------:R-:W-:-:S09]  /*14b0*/  UISETP.NE.AND UP0, UPT, UR8, URZ, UPT ;  /* 0x000000ff0800728c */ /* 0x000fd2000bf05270 */
[----:B------:R-:W-:Y:S05]  /*14c0*/  BRA.U !UP0, `(.L_x_451) ;  /* 0x0000001108747547 */ /* 0x000fea000b800000 */
[----:B------:R-:W-:-:S04]  /*14d0*/  UIADD3 UR10, UPT, UPT, UR8, -0x1, URZ ;  /* 0xffffffff080a7890 */ /* 0x000fc8000fffe0ff */
[----:B------:R-:W-:-:S09]  /*14e0*/  UISETP.GE.U32.AND UP0, UPT, UR10, 0x3, UPT ;  /* 0x000000030a00788c */ /* 0x000fd2000bf06070 */
[----:B------:R-:W-:Y:S05]  /*14f0*/  BRA.U !UP0, `(.L_x_452) ;  /* 0x0000000908687547 */ /* 0x000fea000b800000 */
[----:B------:R-:W0:Y:S01]  /*1500*/  LDC R19, c[0x0][0x3a0] ;  /* 0x0000e800ff137b82 */ /* 0x000e220000000800 */
[----:B------:R-:W1:Y:S01]  /*1510*/  LDCU.128 UR16, c[0x0][0x380] ;  /* 0x00007000ff1077ac */ /* 0x000e620008000c00 */
[----:B------:R-:W-:-:S04]  /*1520*/  IADD3 R8, P2, PT, R5, UR5, RZ ;  /* 0x0000000505087c10 */ /* 0x000fc8000ff5e0ff */
[----:B------:R-:W-:Y:S02]  /*1530*/  IADD3.X R11, PT, PT, RZ, R4, RZ, P2, !PT ;  /* 0x00000004ff0b7210 */ /* 0x000fe400017fe4ff */
[----:B-1----:R-:W-:-:S04]  /*1540*/  LEA R12, P1, R8, UR18, 0x2 ;  /* 0x00000012080c7c11 */ /* 0x002fc8000f8210ff */
[----:B------:R-:W-:Y:S01]  /*1550*/  LEA.HI.X R13, R8, UR19, R11, 0x2, P1 ;  /* 0x00000013080d7c11 */ /* 0x000fe200088f140b */
[----:B0-----:R-:W-:-:S04]  /*1560*/  IMAD R19, R0, R19, UR5 ;  /* 0x0000000500137e24 */ /* 0x001fc8000f8e0213 */
[----:B------:R-:W2:Y:S01]  /*1570*/  LDG.E.CONSTANT R8, desc[UR12][R12.64] ;  /* 0x0000000c0c087981 */ /* 0x000ea2000c1e9900 */
[----:B------:R-:W-:-:S04]  /*1580*/  IADD3 R14, P0, PT, R2, R19, RZ ;  /* 0x00000013020e7210 */ /* 0x000fc80007f1e0ff */
[----:B------:R-:W-:Y:S01]  /*1590*/  LEA R10, P2, R14, UR16, 0x2 ;  /* 0x000000100e0a7c11 */ /* 0x000fe2000f8410ff */
[----:B------:R-:W-:-:S05]  /*15a0*/  IMAD.X R15, RZ, RZ, RZ, P0 ;  /* 0x000000ffff0f7224 */ /* 0x000fca00000e06ff */
[----:B------:R-:W-:-:S06]  /*15b0*/  LEA.HI.X R11, R14, UR17, R15, 0x2, P2 ;  /* 0x000000110e0b7c11 */ /* 0x000fcc00090f140f */
[----:B------:R-:W2:Y:S01]  /*15c0*/  LDG.E.CONSTANT R11, desc[UR12][R10.64] ;  /* 0x0000000c0a0b7981 */ /* 0x000ea2000c1e9900 */
[----:B------:R-:W-:Y:S01]  /*15d0*/  BSSY.RECONVERGENT B0, `(.L_x_453) ;  /* 0x000001c000007945 */ /* 0x000fe20003800200 */
[----:B--2---:R-:W-:-:S05]  /*15e0*/  IMAD.WIDE.U32 R6, R11, R8, R6 ;  /* 0x000000080b067225 */ /* 0x004fca00078e0006 */
[----:B------:R-:W-:-:S13]  /*15f0*/  ISETP.NE.U32.AND P0, PT, R7, RZ, PT ;  /* 0x000000ff0700720c */ /* 0x000fda0003f05070 */
[----:B------:R-:W-:Y:S05]  /*1600*/  @P0 BRA `(.L_x_454) ;  /* 0x00000000004c0947 */ /* 0x000fea0003800000 */
[----:B-----5:R-:W0:Y:S01]  /*1610*/  I2F.U32.RP R8, R9 ;  /* 0x0000000900087306 */ /* 0x020e220000209000 */
        /* <DEDUP_REMOVED lines=18> */
.L_x_454:
[----:B------:R-:W-:Y:S02]  /*1740*/  MOV R8, R6 ;  /* 0x0000000600087202 */ /* 0x000fe40000000f00 */
[----:B------:R-:W-:-:S07]  /*1750*/  MOV R6, 0x1770 ;  /* 0x0000177000067802 */ /* 0x000fce0000000f00 */
[----:B-----5:R-:W-:Y:S05]  /*1760*/  CALL.REL.NOINC `($__internal_21_$__cuda_sm20_rem_u64) ;  /* 0x0000000c00f87944 */ /* 0x020fea0003c00000 */
[----:B------:R-:W-:Y:S02]  /*1770*/  IMAD.MOV.U32 R6, RZ, RZ, R8 ;  /* 0x000000ffff067224 */ /* 0x000fe400078e0008 */
[----:B------:R-:W-:-:S07]  /*1780*/  IMAD.MOV.U32 R7, RZ, RZ, R11 ;  /* 0x000000ffff077224 */ /* 0x000fce00078e000b */
.L_x_455:
[----:B------:R-:W-:Y:S05]  /*1790*/  BSYNC.RECONVERGENT B0 ;  /* 0x0000000000007941 */ /* 0x000fea0003800200 */
.L_x_453:
[----:B------:R-:W0:Y:S01]  /*17a0*/  LDCU.64 UR10, c[0x0][0x380] ;  /* 0x00007000ff0a77ac */ /* 0x000e220008000a00 */
[----:B------:R-:W-:-:S04]  /*17b0*/  IADD3 R11, PT, PT, R19, 0x1, RZ ;  /* 0x00000001130b7810 */ /* 0x000fc80007ffe0ff */
        /* <DEDUP_REMOVED lines=29> */
.L_x_457:
[----:B------:R-:W-:Y:S02]  /*1990*/  MOV R8, R6 ;  /* 0x0000000600087202 */ /* 0x000fe40000000f00 */
[----:B------:R-:W-:-:S07]  /*19a0*/  MOV R6, 0x19c0 ;  /* 0x000019c000067802 */ /* 0x000fce0000000f00 */
[----:B------:R-:W-:Y:S05]  /*19b0*/  CALL.REL.NOINC `($__internal_21_$__cuda_sm20_rem_u64) ;  /* 0x0000000c00647944 */ /* 0x000fea0003c00000 */
[----:B------:R-:W-:Y:S02]  /*19c0*/  IMAD.MOV.U32 R6, RZ, RZ, R8 ;  /* 0x000000ffff067224 */ /* 0x000fe400078e0008 */
[----:B------:R-:W-:-:S07]  /*19d0*/  IMAD.MOV.U32 R7, RZ, RZ, R11 ;  /* 0x000000ffff077224 */ /* 0x000fce00078e000b */
.L_x_458:
[----:B------:R-:W-:Y:S05]  /*19e0*/  BSYNC.RECONVERGENT B0 ;  /* 0x0000000000007941 */ /* 0x000fea0003800200 */
.L_x_456:
        /* <DEDUP_REMOVED lines=31> */
.L_x_460:
[----:B------:R-:W-:Y:S02]  /*1be0*/  MOV R8, R6 ;  /* 0x0000000600087202 */ /* 0x000fe40000000f00 */
[----:B------:R-:W-:-:S07]  /*1bf0*/  MOV R6, 0x1c10 ;  /* 0x00001c1000067802 */ /* 0x000fce0000000f00 */
[----:B------:R-:W-:Y:S05]  /*1c00*/  CALL.REL.NOINC `($__internal_21_$__cuda_sm20_rem_u64) ;  /* 0x0000000800d07944 */ /* 0x000fea0003c00000 */
[----:B------:R-:W-:Y:S02]  /*1c10*/  IMAD.MOV.U32 R6, RZ, RZ, R8 ;  /* 0x000000ffff067224 */ /* 0x000fe400078e0008 */
[----:B------:R-:W-:-:S07]  /*1c20*/  IMAD.MOV.U32 R7, RZ, RZ, R11 ;  /* 0x000000ffff077224 */ /* 0x000fce00078e000b */
.L_x_461:
[----:B------:R-:W-:Y:S05]  /*1c30*/  BSYNC.RECONVERGENT B0 ;  /* 0x0000000000007941 */ /* 0x000fea0003800200 */
.L_x_459:
        /* <DEDUP_REMOVED lines=31> */
.L_x_463:
[----:B------:R-:W-:Y:S02]  /*1e30*/  MOV R8, R6 ;  /* 0x0000000600087202 */ /* 0x000fe40000000f00 */
[----:B------:R-:W-:-:S07]  /*1e40*/  MOV R6, 0x1e60 ;  /* 0x00001e6000067802 */ /* 0x000fce0000000f00 */
[----:B------:R-:W-:Y:S05]  /*1e50*/  CALL.REL.NOINC `($__internal_21_$__cuda_sm20_rem_u64) ;  /* 0x00000008003c7944 */ /* 0x000fea0003c00000 */
[----:B------:R-:W-:Y:S02]  /*1e60*/  IMAD.MOV.U32 R6, RZ, RZ, R8 ;  /* 0x000000ffff067224 */ /* 0x000fe400078e0008 */
[----:B------:R-:W-:-:S07]  /*1e70*/  IMAD.MOV.U32 R7, RZ, RZ, R11 ;  /* 0x000000ffff077224 */ /* 0x000fce00078e000b */
.L_x_464:
[----:B------:R-:W-:Y:S05]  /*1e80*/  BSYNC.RECONVERGENT B0 ;  /* 0x0000000000007941 */ /* 0x000fea0003800200 */
.L_x_462:
[----:B------:R-:W-:-:S12]  /*1e90*/  UIADD3 UR5, UPT, UPT, UR5, 0x4, URZ ;  /* 0x0000000405057890 */ /* 0x000fd8000fffe0ff */
.L_x_452:
[----:B------:R-:W-:-:S09]  /*1ea0*/  UISETP.NE.AND UP0, UPT, UR9, URZ, UPT ;  /* 0x000000ff0900728c */ /* 0x000fd2000bf05270 */
[----:B------:R-:W-:Y:S05]  /*1eb0*/  BRA.U !UP0, `(.L_x_451) ;  /* 0x0000000508f87547 */ /* 0x000fea000b800000 */
[----:B------:R-:W-:-:S09]  /*1ec0*/  UISETP.NE.AND UP0, UPT, UR9, 0x1, UPT ;  /* 0x000000010900788c */ /* 0x000fd2000bf05270 */
[----:B------:R-:W-:Y:S05]  /*1ed0*/  BRA.U !UP0, `(.L_x_465) ;  /* 0x0000000508407547 */ /* 0x000fea000b800000 */
[----:B------:R-:W0:Y:S01]  /*1ee0*/  LDC R19, c[0x0][0x3a0] ;  /* 0x0000e800ff137b82 */ /* 0x000e220000000800 */
[----:B------:R-:W1:Y:S01]  /*1ef0*/  LDCU.128 UR16, c[0x0][0x380] ;  /* 0x00007000ff1077ac */ /* 0x000e620008000c00 */
[----:B------:R-:W-:-:S04]  /*1f00*/  IADD3 R13, P2, PT, R5, UR5, RZ ;  /* 0x00000005050d7c10 */ /* 0x000fc8000ff5e0ff */
[----:B------:R-:W-:Y:S02]  /*1f10*/  IADD3.X R14, PT, PT, RZ, R4, RZ, P2, !PT ;  /* 0x00000004ff0e7210 */ /* 0x000fe400017fe4ff */
[----:B-1----:R-:W-:-:S04]  /*1f20*/  LEA R12, P1, R13, UR18, 0x2 ;  /* 0x000000120d0c7c11 */ /* 0x002fc8000f8210ff */
[----:B------:R-:W-:Y:S01]  /*1f30*/  LEA.HI.X R13, R13, UR19, R14, 0x2, P1 ;  /* 0x000000130d0d7c11 */ /* 0x000fe200088f140e */
[----:B0-----:R-:W-:-:S05]  /*1f40*/  IMAD R19, R0, R19, UR5 ;  /* 0x0000000500137e24 */ /* 0x001fca000f8e0213 */
[----:B------:R-:W-:-:S04]  /*1f50*/  IADD3 R8, P0, PT, R2, R19, RZ ;  /* 0x0000001302087210 */ /* 0x000fc80007f1e0ff */
[----:B------:R-:W-:Y:S01]  /*1f60*/  LEA R10, P2, R8, UR16, 0x2 ;  /* 0x00000010080a7c11 */ /* 0x000fe2000f8410ff */
[----:B------:R-:W-:-:S05]  /*1f70*/  IMAD.X R11, RZ, RZ, RZ, P0 ;  /* 0x000000ffff0b7224 */ /* 0x000fca00000e06ff */
[----:B------:R-:W-:Y:S02]  /*1f80*/  LEA.HI.X R11, R8, UR17, R11, 0x2, P2 ;  /* 0x00000011080b7c11 */ /* 0x000fe400090f140b */
[----:B------:R-:W2:Y:S04]  /*1f90*/  LDG.E.CONSTANT R8, desc[UR12][R12.64] ;  /* 0x0000000c0c087981 */ /* 0x000ea8000c1e9900 */
        /* <DEDUP_REMOVED lines=24> */
.L_x_467:
[----:B------:R-:W-:Y:S02]  /*2120*/  MOV R8, R6 ;  /* 0x0000000600087202 */ /* 0x000fe40000000f00 */
[----:B------:R-:W-:-:S07]  /*2130*/  MOV R6, 0x2150 ;  /* 0x0000215000067802 */ /* 0x000fce0000000f00 */
[----:B-----5:R-:W-:Y:S05]  /*2140*/  CALL.REL.NOINC `($__internal_21_$__cuda_sm20_rem_u64) ;  /* 0x0000000400807944 */ /* 0x020fea0003c00000 */
[----:B------:R-:W-:Y:S02]  /*2150*/  IMAD.MOV.U32 R6, RZ, RZ, R8 ;  /* 0x000000ffff067224 */ /* 0x000fe400078e0008 */
[----:B------:R-:W-:-:S07]  /*2160*/  IMAD.MOV.U32 R7, RZ, RZ, R11 ;  /* 0x000000ffff077224 */ /* 0x000fce00078e000b */
.L_x_468:
[----:B------:R-:W-:Y:S05]  /*2170*/  BSYNC.RECONVERGENT B0 ;  /* 0x0000000000007941 */ /* 0x000fea0003800200 */
.L_x_466:
        /* <DEDUP_REMOVED lines=31> */
.L_x_470:
[----:B------:R-:W-:Y:S02]  /*2370*/  MOV R8, R6 ;  /* 0x0000000600087202 */ /* 0x000fe40000000f00 */
[----:B------:R-:W-:-:S07]  /*2380*/  MOV R6, 0x23a0 ;  /* 0x000023a000067802 */ /* 0x000fce0000000f00 */
[----:B------:R-:W-:Y:S05]  /*2390*/  CALL.REL.NOINC `($__internal_21_$__cuda_sm20_rem_u64) ;  /* 0x0000000000ec7944 */ /* 0x000fea0003c00000 */
[----:B------:R-:W-:Y:S02]  /*23a0*/  IMAD.MOV.U32 R6, RZ, RZ, R8 ;  /* 0x000000ffff067224 */ /* 0x000fe400078e0008 */
[----:B------:R-:W-:-:S07]  /*23b0*/  IMAD.MOV.U32 R7, RZ, RZ, R11 ;  /* 0x000000ffff077224 */ /* 0x000fce00078e000b */
.L_x_471:
[----:B------:R-:W-:Y:S05]  /*23c0*/  BSYNC.RECONVERGENT B0 ;  /* 0x0000000000007941 */ /* 0x000fea0003800200 */
.L_x_469:
[----:B------:R-:W-:-:S12]  /*23d0*/  UIADD3 UR5, UPT, UPT, UR5, 0x2, URZ ;  /* 0x0000000205057890 */ /* 0x000fd8000fffe0ff */
.L_x_465:
[----:B------:R-:W0:Y:S02]  /*23e0*/  LDC R11, c[0x0][0x3a0] ;  /* 0x0000e800ff0b7b82 */ /* 0x000e240000000800 */
[----:B0-----:R-:W-:-:S13]  /*23f0*/  LOP3.LUT P0, RZ, R11, 0x1, RZ, 0xc0, !PT ;  /* 0x000000010bff7812 */ /* 0x001fda000780c0ff */
[----:B------:R-:W-:Y:S05]  /*2400*/  @!P0 BRA `(.L_x_451) ;  /* 0x0000000000a48947 */ /* 0x000fea0003800000 */
[----:B------:R-:W0:Y:S01]  /*2410*/  LDCU.128 UR16, c[0x0][0x380] ;  /* 0x00007000ff1077ac */ /* 0x000e220008000c00 */
[----:B------:R-:W-:Y:S01]  /*2420*/  IMAD R11, R0, R11, UR5 ;  /* 0x00000005000b7e24 */ /* 0x000fe2000f8e020b */
[----:B------:R-:W-:-:S04]  /*2430*/  IADD3 R8, P2, PT, R5, UR5, RZ ;  /* 0x0000000505087c10 */ /* 0x000fc8000ff5e0ff */
[----:B------:R-:W-:Y:S02]  /*2440*/  IADD3 R14, P0, PT, R2, R11, RZ ;  /* 0x0000000b020e7210 */ /* 0x000fe40007f1e0ff */
[----:B------:R-:W-:-:S03]  /*2450*/  IADD3.X R11, PT, PT, RZ, R4, RZ, P2, !PT ;  /* 0x00000004ff0b7210 */ /* 0x000fc600017fe4ff */
[----:B------:R-:W-:Y:S01]  /*2460*/  IMAD.X R15, RZ, RZ, RZ, P0 ;  /* 0x000000ffff0f7224 */ /* 0x000fe200000e06ff */
[----:B0-----:R-:W-:Y:S02]  /*2470*/  LEA R12, P1, R8, UR18, 0x2 ;  /* 0x00000012080c7c11 */ /* 0x001fe4000f8210ff */
[----:B------:R-:W-:Y:S02]  /*2480*/  LEA R10, P2, R14, UR16, 0x2 ;  /* 0x000000100e0a7c11 */ /* 0x000fe4000f8410ff */
[----:B------:R-:W-:Y:S02]  /*2490*/  LEA.HI.X R13, R8, UR19, R11, 0x2, P1 ;  /* 0x00000013080d7c11 */ /* 0x000fe400088f140b */
[----:B------:R-:W-:-:S03]  /*24a0*/  LEA.HI.X R11, R14, UR17, R15, 0x2, P2 ;  /* 0x000000110e0b7c11 */ /* 0x000fc600090f140f */
        /* <DEDUP_REMOVED lines=25> */
.L_x_472:
[----:B------:R-:W-:Y:S02]  /*2640*/  MOV R8, R6 ;  /* 0x0000000600087202 */ /* 0x000fe40000000f00 */
[----:B------:R-:W-:-:S07]  /*2650*/  MOV R6, 0x2670 ;  /* 0x0000267000067802 */ /* 0x000fce0000000f00 */
[----:B-----5:R-:W-:Y:S05]  /*2660*/  CALL.REL.NOINC `($__internal_21_$__cuda_sm20_rem_u64) ;  /* 0x0000000000387944 */ /* 0x020fea0003c00000 */
[----:B------:R-:W-:Y:S02]  /*2670*/  IMAD.MOV.U32 R6, RZ, RZ, R8 ;  /* 0x000000ffff067224 */ /* 0x000fe400078e0008 */
[----:B------:R-:W-:-:S07]  /*2680*/  IMAD.MOV.U32 R7, RZ, RZ, R11 ;  /* 0x000000ffff077224 */ /* 0x000fce00078e000b */
.L_x_473:
[----:B------:R-:W-:Y:S05]  /*2690*/  BSYNC.RECONVERGENT B0 ;  /* 0x0000000000007941 */ /* 0x000fea0003800200 */
.L_x_451:
[----:B------:R-:W0:Y:S01]  /*26a0*/  LDCU.64 UR10, c[0x0][0x390] ;  /* 0x00007200ff0a77ac */ /* 0x000e220008000a00 */
[----:B------:R-:W-:Y:S01]  /*26b0*/  IADD3 R5, P0, PT, R0, R5, RZ ;  /* 0x0000000500057210 */ /* 0x000fe20007f1e0ff */
[----:B------:R-:W1:Y:S03]  /*26c0*/  LDCU UR5, c[0x0][0x3a4] ;  /* 0x00007480ff0577ac */ /* 0x000e660008000800 */
[----:B------:R-:W-:Y:S01]  /*26d0*/  IADD3.X R8, PT, PT, RZ, R4, RZ, P0, !PT ;  /* 0x00000004ff087210 */ /* 0x000fe200007fe4ff */
[----:B------:R-:W-:Y:S01]  /*26e0*/  UIADD3 UR4, UPT, UPT, UR4, 0x1, URZ ;  /* 0x0000000104047890 */ /* 0x000fe2000fffe0ff */
[----:B0-----:R-:W-:-:S04]  /*26f0*/  LEA R4, P0, R5, UR10, 0x2 ;  /* 0x0000000a05047c11 */ /* 0x001fc8000f8010ff */
[----:B------:R-:W-:Y:S01]  /*2700*/  LEA.HI.X R5, R5, UR11, R8, 0x2, P0 ;  /* 0x0000000b05057c11 */ /* 0x000fe200080f1408 */
[----:B-1----:R-:W-:-:S04]  /*2710*/  UISETP.NE.AND UP0, UPT, UR4, UR5, UPT ;  /* 0x000000050400728c */ /* 0x002fc8000bf05270 */
[----:B------:R1:W-:Y:S05]  /*2720*/  STG.E desc[UR12][R4.64], R6 ;  /* 0x0000000604007986 */ /* 0x0003ea000c10190c */
[----:B------:R-:W-:Y:S05]  /*2730*/  BRA.U UP0, `(.L_x_474) ;  /* 0xffffffd900887547 */ /* 0x000fea000b83ffff */
[----:B------:R-:W-:Y:S05]  /*2740*/  EXIT ;  /* 0x000000000000794d */ /* 0x000fea0003800000 */
        .weak           $__internal_21_$__cuda_sm20_rem_u64
        .type           $__internal_21_$__cuda_sm20_rem_u64,@function
        .size           $__internal_21_$__cuda_sm20_rem_u64,(.L_x_2081 - $__internal_21_$__cuda_sm20_rem_u64)
$__internal_21_$__cuda_sm20_rem_u64:
[----:B------:R-:W-:Y:S02]  /*2750*/  IMAD.MOV.U32 R16, RZ, RZ, R9 ;  /* 0x000000ffff107224 */ /* 0x000fe400078e0009 */
[----:B------:R-:W-:-:S04]  /*2760*/  IMAD.U32 R17, RZ, RZ, UR6 ;  /* 0x00000006ff117e24 */ /* 0x000fc8000f8e00ff */
[----:B------:R-:W0:Y:S08]  /*2770*/  I2F.U64.RP R16, R16 ;  /* 0x0000001000107312 */ /* 0x000e300000309000 */
[----:B0-----:R-:W0:Y:S02]  /*2780*/  MUFU.RCP R10, R16 ;  /* 0x00000010000a7308 */ /* 0x001e240000001000 */
[----:B0-----:R-:W-:-:S06]  /*2790*/  IADD3 R10, PT, PT, R10, 0x1ffffffe, RZ ;  /* 0x1ffffffe0a0a7810 */ /* 0x001fcc0007ffe0ff */
[----:B------:R-:W0:Y:S02]  /*27a0*/  F2I.U64.TRUNC R10, R10 ;  /* 0x0000000a000a7311 */ /* 0x000e24000020d800 */
[----:B0-----:R-:W-:-:S04]  /*27b0*/  IMAD.WIDE.U32 R14, R10, R9, RZ ;  /* 0x000000090a0e7225 */ /* 0x001fc800078e00ff */
[----:B------:R-:W-:Y:S01]  /*27c0*/  IMAD R15, R10, UR6, R15 ;  /* 0x000000060a0f7c24 */ /* 0x000fe2000f8e020f */
        /* <DEDUP_REMOVED lines=12> */
[----:B------:R-:W-:-:S04]  /*2890*/  IMAD.WIDE.U32 R10, R15, R9, RZ ;  /* 0x000000090f0a7225 */ /* 0x000fc800078e00ff */
[----:B------:R-:W-:Y:S01]  /*28a0*/  IMAD R14, R15, UR6, R11 ;  /* 0x000000060f0e7c24 */ /* 0x000fe2000f8e020b */
[----:B------:R-:W-:-:S03]  /*28b0*/  IADD3 R11, P0, PT, RZ, -R10, RZ ;  /* 0x8000000aff0b7210 */ /* 0x000fc60007f1e0ff */
[----:B------:R-:W-:Y:S02]  /*28c0*/  IMAD R10, R16, R9, R14 ;  /* 0x00000009100a7224 */ /* 0x000fe400078e020e */
        /* <DEDUP_REMOVED lines=17> */
[----:B------:R-:W-:-:S04]  /*29e0*/  IMAD.WIDE.U32 R10, R15, R9, RZ ;  /* 0x000000090f0a7225 */ /* 0x000fc800078e00ff */
[----:B------:R-:W-:Y:S01]  /*29f0*/  IMAD.X R14, RZ, RZ, R14, P1 ;  /* 0x000000ffff0e7224 */ /* 0x000fe200008e060e */
[----:B------:R-:W-:Y:S01]  /*2a00*/  IADD3 R8, P1, PT, -R10, R8, RZ ;  /* 0x000000080a087210 */ /* 0x000fe20007f3e1ff */
[----:B------:R-:W-:-:S03]  /*2a10*/  IMAD R15, R15, UR6, R11 ;  /* 0x000000060f0f7c24 */ /* 0x000fc6000f8e020b */
[-C--:B------:R-:W-:Y:S01]  /*2a20*/  ISETP.GE.U32.AND P0, PT, R8, R9.reuse, PT ;  /* 0x000000090800720c */ /* 0x080fe20003f06070 */
[----:B------:R-:W-:-:S05]  /*2a30*/  IMAD R14, R14, R9, R15 ;  /* 0x000000090e0e7224 */ /* 0x000fca00078e020f */
[----:B------:R-:W-:Y:S02]  /*2a40*/  IADD3.X R7, PT, PT, ~R14, R7, RZ, P1, !PT ;  /* 0x000000070e077210 */ /* 0x000fe40000ffe5ff */
[-C--:B------:R-:W-:Y:S02]  /*2a50*/  IADD3 R10, P1, PT, -R9, R8.reuse, RZ ;  /* 0x00000008090a7210 */ /* 0x080fe40007f3e1ff */
[C---:B------:R-:W-:Y:S02]  /*2a60*/  ISETP.GE.U32.AND.EX P0, PT, R7.reuse, UR6, PT, P0 ;  /* 0x0000000607007c0c */ /* 0x040fe4000bf06100 */
[----:B------:R-:W-:Y:S02]  /*2a70*/  IADD3.X R14, PT, PT, R7, ~UR6, RZ, P1, !PT ;  /* 0x80000006070e7c10 */ /* 0x000fe40008ffe4ff */
[----:B------:R-:W-:Y:S02]  /*2a80*/  SEL R10, R10, R8, P0 ;  /* 0x000000080a0a7207 */ /* 0x000fe40000000000 */
[----:B------:R-:W-:Y:S01]  /*2a90*/  SEL R14, R14, R7, P0 ;  /* 0x000000070e0e7207 */ /* 0x000fe20000000000 */
[----:B------:R-:W-:Y:S01]  /*2aa0*/  IMAD.MOV.U32 R7, RZ, RZ, 0x0 ;  /* 0x00000000ff077424 */ /* 0x000fe200078e00ff */
[----:B------:R-:W-:-:S02]  /*2ab0*/  ISETP.GE.U32.AND P0, PT, R10, R9, PT ;  /* 0x000000090a00720c */ /* 0x000fc40003f06070 */
[CC--:B------:R-:W-:Y:S02]  /*2ac0*/  IADD3 R8, P2, PT, -R9.reuse, R10.reuse, RZ ;  /* 0x0000000a09087210 */ /* 0x0c0fe40007f5e1ff */
[----:B------:R-:W-:Y:S02]  /*2ad0*/  ISETP.NE.U32.AND P1, PT, R9, RZ, PT ;  /* 0x000000ff0900720c */ /* 0x000fe40003f25070 */
[C---:B------:R-:W-:Y:S02]  /*2ae0*/  ISETP.GE.U32.AND.EX P0, PT, R14.reuse, UR6, PT, P0 ;  /* 0x000000060e007c0c */ /* 0x040fe4000bf06100 */
[----:B------:R-:W-:Y:S02]  /*2af0*/  IADD3.X R11, PT, PT, R14, ~UR6, RZ, P2, !PT ;  /* 0x800000060e0b7c10 */ /* 0x000fe400097fe4ff */
[----:B------:R-:W-:Y:S02]  /*2b00*/  ISETP.NE.AND.EX P1, PT, RZ, UR6, PT, P1 ;  /* 0x00000006ff007c0c */ /* 0x000fe4000bf25310 */
[----:B------:R-:W-:-:S02]  /*2b10*/  SEL R8, R8, R10, P0 ;  /* 0x0000000a08087207 */ /* 0x000fc40000000000 */
[----:B------:R-:W-:Y:S02]  /*2b20*/  SEL R11, R11, R14, P0 ;  /* 0x0000000e0b0b7207 */ /* 0x000fe40000000000 */
[----:B------:R-:W-:Y:S02]  /*2b30*/  SEL R8, R8, 0xffffffff, P1 ;  /* 0xffffffff08087807 */ /* 0x000fe40000800000 */
[----:B------:R-:W-:Y:S01]  /*2b40*/  SEL R11, R11, 0xffffffff, P1 ;  /* 0xffffffff0b0b7807 */ /* 0x000fe20000800000 */
[----:B------:R-:W-:Y:S06]  /*2b50*/  RET.REL.NODEC R6 `(hensel_initial_solve) ;  /* 0xffffffd406287950 */ /* 0x000fec0003c3ffff */
.L_x_475:
        /* <DEDUP_REMOVED lines=10> */
.L_x_2081:


//--------------------- .text.hensel_matvec       --------------------------
	.section	.text.hensel_matvec,"ax",@progbits
	.align	128
        .global         hensel_matvec
        .type           hensel_matvec,@function
        .size           hensel_matvec,(.L_x_2082 - hensel_matvec)
        .other          hensel_matvec,@"STO_CUDA_ENTRY STV_DEFAULT"
hensel_matvec:
.text.hensel_matvec:
        /* <DEDUP_REMOVED lines=22> */
.L_x_525:
        /* <DEDUP_REMOVED lines=13> */
.L_x_501:
        /* <DEDUP_REMOVED lines=36> */
.L_x_478:
[----:B------:R-:W-:Y:S01]  /*0470*/  IMAD.MOV.U32 R8, RZ, RZ, R6 ;  /* 0x000000ffff087224 */ /* 0x000fe200078e0006 */
[----:B------:R-:W-:-:S07]  /*0480*/  MOV R6, 0x4a0 ;  /* 0x000004a000067802 */ /* 0x000fce0000000f00 */
[----:B-1---5:R-:W-:Y:S05]  /*0490*/  CALL.REL.NOINC `($__internal_22_$__cuda_sm20_rem_u64) ;  /* 0x0000002000ac7944 */ /* 0x022fea0003c00000 */
[----:B------:R-:W-:Y:S01]  /*04a0*/  MOV R6, R8 ;  /* 0x0000000800067202 */ /* 0x000fe20000000f00 */
[----:B------:R-:W-:-:S07]  /*04b0*/  IMAD.MOV.U32 R7, RZ, RZ, R11 ;  /* 0x000000ffff077224 */ /* 0x000fce00078e000b */
.L_x_479:
[----:B-1----:R-:W-:Y:S05]  /*04c0*/  BSYNC.RECONVERGENT B0 ;  /* 0x0000000000007941 */ /* 0x002fea0003800200 */
.L_x_477:
        /* <DEDUP_REMOVED lines=30> */
.L_x_481:
[----:B------:R-:W-:Y:S01]  /*06b0*/  IMAD.MOV.U32 R8, RZ, RZ, R6 ;  /* 0x000000ffff087224 */ /* 0x000fe200078e0006 */
[----:B------:R-:W-:-:S07]  /*06c0*/  MOV R6, 0x6e0 ;  /* 0x000006e000067802 */ /* 0x000fce0000000f00 */
[----:B------:R-:W-:Y:S05]  /*06d0*/  CALL.REL.NOINC `($__internal_22_$__cuda_sm20_rem_u64) ;  /* 0x00000020001c7944 */ /* 0x000fea0003c00000 */
[----:B------:R-:W-:Y:S01]  /*06e0*/  MOV R6, R8 ;  /* 0x0000000800067202 */ /* 0x000fe20000000f00 */
[----:B------:R-:W-:-:S07]  /*06f0*/  IMAD.MOV.U32 R7, RZ, RZ, R11 ;  /* 0x000000ffff077224 */ /* 0x000fce00078e000b */
.L_x_482:
[----:B------:R-:W-:Y:S05]  /*0700*/  BSYNC.RECONVERGENT B0 ;  /* 0x0000000000007941 */ /* 0x000fea0003800200 */
.L_x_480:
        /* <DEDUP_REMOVED lines=30> */
.L_x_484:
[----:B------:R-:W-:Y:S02]  /*08f0*/  MOV R8, R6 ;  /* 0x0000000600087202 */ /* 0x000fe40000000f00 */
[----:B------:R-:W-:-:S07]  /*0900*/  MOV R6, 0x920 ;  /* 0x0000092000067802 */ /* 0x000fce0000000f00 */
[----:B------:R-:W-:Y:S05]  /*0910*/  CALL.REL.NOINC `($__internal_22_$__cuda_sm20_rem_u64) ;  /* 0x0000001c008c7944 */ /* 0x000fea0003c00000 */
[----:B------:R-:W-:Y:S02]  /*0920*/  IMAD.MOV.U32 R6, RZ, RZ, R8 ;  /* 0x000000ffff067224 */ /* 0x000fe400078e0008 */
[----:B------:R-:W-:-:S07]  /*0930*/  IMAD.MOV.U32 R7, RZ, RZ, R11 ;  /* 0x000000ffff077224 */ /* 0x000fce00078e000b */
.L_x_485:
[----:B------:R-:W-:Y:S05]  /*0940*/  BSYNC.RECONVERGENT B0 ;  /* 0x0000000000007941 */ /* 0x000fea0003800200 */
.L_x_483:
        /* <DEDUP_REMOVED lines=30> */
.L_x_487:
[----:B------:R-:W-:Y:S02]  /*0b30*/  MOV R8, R6 ;  /* 0x0000000600087202 */ /* 0x000fe40000000f00 */
[----:B------:R-:W-:-:S07]  /*0b40*/  MOV R6, 0xb60 ;  /* 0x00000b6000067802 */ /* 0x000fce0000000f00 */
[----:B------:R-:W-:Y:S05]  /*0b50*/  CALL.REL.NOINC `($__internal_22_$__cuda_sm20_rem_u64) ;  /* 0x0000001800fc7944 */ /* 0x000fea0003c00000 */
[----:B------:R-:W-:Y:S02]  /*0b60*/  IMAD.MOV.U32 R6, RZ, RZ, R8 ;  /* 0x000000ffff067224 */ /* 0x000fe400078e0008 */
[----:B------:R-:W-:-:S07]  /*0b70*/  IMAD.MOV.U32 R7, RZ, RZ, R11 ;  /* 0x000000ffff077224 */ /* 0x000fce00078e000b */
.L_x_488:
[----:B------:R-:W-:Y:S05]  /*0b80*/  BSYNC.RECONVERGENT B0 ;  /* 0x0000000000007941 */ /* 0x000fea0003800200 */
.L_x_486:
        /* <DEDUP_REMOVED lines=30> */
.L_x_490:
[----:B------:R-:W-:Y:S02]  /*0d70*/  MOV R8, R6 ;  /* 0x0000000600087202 */ /* 0x000fe40000000f00 */
[----:B------:R-:W-:-:S07]  /*0d80*/  MOV R6, 0xda0 ;  /* 0x00000da000067802 */ /* 0x000fce0000000f00 */
[----:B------:R-:W-:Y:S05]  /*0d90*/  CALL.REL.NOINC `($__internal_22_$__cuda_sm20_rem_u64) ;  /* 0x00000018006c7944 */ /* 0x000fea0003c00000 */
[----:B------:R-:W-:Y:S02]  /*0da0*/  IMAD.MOV.U32 R6, RZ, RZ, R8 ;  /* 0x000000ffff067224 */ /* 0x000fe400078e0008 */
[----:B------:R-:W-:-:S07]  /*0db0*/  IMAD.MOV.U32 R7, RZ, RZ, R11 ;  /* 0x000000ffff077224 */ /* 0x000fce00078e000b */
.L_x_491:
[----:B------:R-:W-:Y:S05]  /*0dc0*/  BSYNC.RECONVERGENT B0 ;  /* 0x0000000000007941 */ /* 0x000fea0003800200 */
.L_x_489:
        /* <DEDUP_REMOVED lines=30> */
.L_x_493:
[----:B------:R-:W-:Y:S02]  /*0fb0*/  MOV R8, R6 ;  /* 0x0000000600087202 */ /* 0x000fe40000000f00 */
[----:B------:R-:W-:-:S07]  /*0fc0*/  MOV R6, 0xfe0 ;  /* 0x00000fe000067802 */ /* 0x000fce0000000f00 */
[----:B------:R-:W-:Y:S05]  /*0fd0*/  CALL.REL.NOINC `($__internal_22_$__cuda_sm20_rem_u64) ;  /* 0x0000001400dc7944 */ /* 0x000fea0003c00000 */
[----:B------:R-:W-:Y:S02]  /*0fe0*/  IMAD.MOV.U32 R6, RZ, RZ, R8 ;  /* 0x000000ffff067224 */ /* 0x000fe400078e0008 */
[----:B------:R-:W-:-:S07]  /*0ff0*/  IMAD.MOV.U32 R7, RZ, RZ, R11 ;  /* 0x000000ffff077224 */ /* 0x000fce00078e000b */
.L_x_494:
[----:B------:R-:W-:Y:S05]  /*1000*/  BSYNC.RECONVERGENT B0 ;  /* 0x0000000000007941 */ /* 0x000fea0003800200 */
.L_x_492:
        /* <DEDUP_REMOVED lines=30> */
.L_x_496:
[----:B------:R-:W-:Y:S02]  /*11f0*/  MOV R8, R6 ;  /* 0x0000000600087202 */ /* 0x000fe40000000f00 */
[----:B------:R-:W-:-:S07]  /*1200*/  MOV R6, 0x1220 ;  /* 0x0000122000067802 */ /* 0x000fce0000000f00 */
[----:B------:R-:W-:Y:S05]  /*1210*/  CALL.REL.NOINC `($__internal_22_$__cuda_sm20_rem_u64) ;  /* 0x00000014004c7944 */ /* 0x000fea0003c00000 */
[----:B------:R-:W-:Y:S02]  /*1220*/  IMAD.MOV.U32 R6, RZ, RZ, R8 ;  /* 0x000000ffff067224 */ /* 0x000fe400078e0008 */
[----:B------:R-:W-:-:S07]  /*1230*/  IMAD.MOV.U32 R7, RZ, RZ, R11 ;  /* 0x000000ffff077224 */ /* 0x000fce00078e000b */
.L_x_497:
[----:B------:R-:W-:Y:S05]  /*1240*/  BSYNC.RECONVERGENT B0 ;  /* 0x0000000000007941 */ /* 0x000fea0003800200 */
.L_x_495:
        /* <DEDUP_REMOVED lines=30> */
.L_x_499:
[----:B------:R-:W-:Y:S02]  /*1430*/  MOV R8, R6 ;  /* 0x0000000600087202 */ /* 0x000fe40000000f00 */
[----:B------:R-:W-:-:S07]  /*1440*/  MOV R6, 0x1460 ;  /* 0x0000146000067802 */ /* 0x000fce0000000f00 */
[----:B------:R-:W-:Y:S05]  /*1450*/  CALL.REL.NOINC `($__internal_22_$__cuda_sm20_rem_u64) ;  /* 0x0000001000bc7944 */ /* 0x000fea0003c00000 */
[----:B------:R-:W-:Y:S02]  /*1460*/  IMAD.MOV.U32 R6, RZ, RZ, R8 ;  /* 0x000000ffff067224 */ /* 0x000fe400078e0008 */
[----:B------:R-:W-:-:S07]  /*1470*/  IMAD.MOV.U32 R7, RZ, RZ, R11 ;  /* 0x000000ffff077224 */ /* 0x000fce00078e000b */
.L_x_500:
[----:B------:R-:W-:Y:S05]  /*1480*/  BSYNC.RECONVERGENT B0 ;  /* 0x0000000000007941 */ /* 0x000fea0003800200 */
.L_x_498:
[----:B------:R-:W-:Y:S05]  /*1490*/  BRA.U UP0, `(.L_x_501) ;  /* 0xffffffed00647547 */ /* 0x000fea000b83ffff */
[----:B------:R-:W-:-:S05]  /*14a0*/  UMOV UR5, UR7 ;  /* 0x0000000700057c82 */ /* 0x000fca0008000000 */
.L_x_476:
        /* <DEDUP_REMOVED lines=41> */
.L_x_505:
[----:B------:R-:W-:Y:S02]  /*1740*/  MOV R8, R6 ;  /* 0x0000000600087202 */ /* 0x000fe40000000f00 */
[----:B------:R-:W-:-:S07]  /*1750*/  MOV R6, 0x1770 ;  /* 0x0000177000067802 */ /* 0x000fce0000000f00 */
[----:B-----5:R-:W-:Y:S05]  /*1760*/  CALL.REL.NOINC `($__internal_22_$__cuda_sm20_rem_u64) ;  /* 0x0000000c00f87944 */ /* 0x020fea0003c00000 */
[----:B------:R-:W-:Y:S02]  /*1770*/  IMAD.MOV.U32 R6, RZ, RZ, R8 ;  /* 0x000000ffff067224 */ /* 0x000fe400078e0008 */
[----:B------:R-:W-:-:S07]  /*1780*/  IMAD.MOV.U32 R7, RZ, RZ, R11 ;  /* 0x000000ffff077224 */ /* 0x000fce00078e000b */
.L_x_506:
[----:B------:R-:W-:Y:S05]  /*1790*/  BSYNC.RECONVERGENT B0 ;  /* 0x0000000000007941 */ /* 0x000fea0003800200 */
.L_x_504:
        /* <DEDUP_REMOVED lines=31> */
.L_x_508:
[----:B------:R-:W-:Y:S02]  /*1990*/  MOV R8, R6 ;  /* 0x0000000600087202 */ /* 0x000fe40000000f00 */
[----:B------:R-:W-:-:S07]  /*19a0*/  MOV R6, 0x19c0 ;  /* 0x000019c000067802 */ /* 0x000fce0000000f00 */
[----:B------:R-:W-:Y:S05]  /*19b0*/  CALL.REL.NOINC `($__internal_22_$__cuda_sm20_rem_u64) ;  /* 0x0000000c00647944 */ /* 0x000fea0003c00000 */
[----:B------:R-:W-:Y:S02]  /*19c0*/  IMAD.MOV.U32 R6, RZ, RZ, R8 ;  /* 0x000000ffff067224 */ /* 0x000fe400078e0008 */
[----:B------:R-:W-:-:S07]  /*19d0*/  IMAD.MOV.U32 R7, RZ, RZ, R11 ;  /* 0x000000ffff077224 */ /* 0x000fce00078e000b */
.L_x_509:
[----:B------:R-:W-:Y:S05]  /*19e0*/  BSYNC.RECONVERGENT B0 ;  /* 0x0000000000007941 */ /* 0x000fea0003800200 */
.L_x_507:
        /* <DEDUP_REMOVED lines=31> */
.L_x_511:
[----:B------:R-:W-:Y:S02]  /*1be0*/  MOV R8, R6 ;  /* 0x0000000600087202 */ /* 0x000fe40000000f00 */
[----:B------:R-:W-:-:S07]  /*1bf0*/  MOV R6, 0x1c10 ;  /* 0x00001c1000067802 */ /* 0x000fce0000000f00 */
[----:B------:R-:W-:Y:S05]  /*1c00*/  CALL.REL.NOINC `($__internal_22_$__cuda_sm20_rem_u64) ;  /* 0x0000000800d07944 */ /* 0x000fea0003c00000 */
[----:B------:R-:W-:Y:S02]  /*1c10*/  IMAD.MOV.U32 R6, RZ, RZ, R8 ;  /* 0x000000ffff067224 */ /* 0x000fe400078e0008 */
[----:B------:R-:W-:-:S07]  /*1c20*/  IMAD.MOV.U32 R7, RZ, RZ, R11 ;  /* 0x000000ffff077224 */ /* 0x000fce00078e000b */
.L_x_512:
[----:B------:R-:W-:Y:S05]  /*1c30*/  BSYNC.RECONVERGENT B0 ;  /* 0x0000000000007941 */ /* 0x000fea0003800200 */
.L_x_510:
        /* <DEDUP_REMOVED lines=31> */
.L_x_514:
[----:B------:R-:W-:Y:S02]  /*1e30*/  MOV R8, R6 ;  /* 0x0000000600087202 */ /* 0x000fe40000000f00 */
[----:B------:R-:W-:-:S07]  /*1e40*/  MOV R6, 0x1e60 ;  /* 0x00001e6000067802 */ /* 0x000fce0000000f00 */
[----:B------:R-:W-:Y:S05]  /*1e50*/  CALL.REL.NOINC `($__internal_22_$__cuda_sm20_rem_u64) ;  /* 0x00000008003c7944 */ /* 0x000fea0003c00000 */
[----:B------:R-:W-:Y:S02]  /*1e60*/  IMAD.MOV.U32 R6, RZ, RZ, R8 ;  /* 0x000000ffff067224 */ /* 0x000fe400078e0008 */
[----:B------:R-:W-:-:S07]  /*1e70*/  IMAD.MOV.U32 R7, RZ, RZ, R11 ;  /* 0x000000ffff077224 */ /* 0x000fce00078e000b */
.L_x_515:
[----:B------:R-:W-:Y:S05]  /*1e80*/  BSYNC.RECONVERGENT B0 ;  /* 0x0000000000007941 */ /* 0x000fea0003800200 */
.L_x_513:
[----:B------:R-:W-:-:S12]  /*1e90*/  UIADD3 UR5, UPT, UPT, UR5, 0x4, URZ ;  /* 0x0000000405057890 */ /* 0x000fd8000fffe0ff */
.L_x_503:
        /* <DEDUP_REMOVED lines=40> */
.L_x_518:
[----:B------:R-:W-:Y:S02]  /*2120*/  MOV R8, R6 ;  /* 0x0000000600087202 */ /* 0x000fe40000000f00 */
[----:B------:R-:W-:-:S07]  /*2130*/  MOV R6, 0x2150 ;  /* 0x0000215000067802 */ /* 0x000fce0000000f00 */
[----:B-----5:R-:W-:Y:S05]  /*2140*/  CALL.REL.NOINC `($__internal_22_$__cuda_sm20_rem_u64) ;  /* 0x0000000400807944 */ /* 0x020fea0003c00000 */
[----:B------:R-:W-:Y:S02]  /*2150*/  IMAD.MOV.U32 R6, RZ, RZ, R8 ;  /* 0x000000ffff067224 */ /* 0x000fe400078e0008 */
[----:B------:R-:W-:-:S07]  /*2160*/  IMAD.MOV.U32 R7, RZ, RZ, R11 ;  /* 0x000000ffff077224 */ /* 0x000fce00078e000b */
.L_x_519:
[----:B------:R-:W-:Y:S05]  /*2170*/  BSYNC.RECONVERGENT B0 ;  /* 0x0000000000007941 */ /* 0x000fea0003800200 */
.L_x_517:
        /* <DEDUP_REMOVED lines=31> */
.L_x_521:
[----:B------:R-:W-:Y:S02]  /*2370*/  MOV R8, R6 ;  /* 0x0000000600087202 */ /* 0x000fe40000000f00 */
[----:B------:R-:W-:-:S07]  /*2380*/  MOV R6, 0x23a0 ;  /* 0x000023a000067802 */ /* 0x000fce0000000f00 */
[----:B------:R-:W-:Y:S05]  /*2390*/  CALL.REL.NOINC `($__internal_22_$__cuda_sm20_rem_u64) ;  /* 0x0000000000ec7944 */ /* 0x000fea0003c00000 */
[----:B------:R-:W-:Y:S02]  /*23a0*/  IMAD.MOV.U32 R6, RZ, RZ, R8 ;  /* 0x000000ffff067224 */ /* 0x000fe400078e0008 */
[----:B------:R-:W-:-:S07]  /*23b0*/  IMAD.MOV.U32 R7, RZ, RZ, R11 ;  /* 0x000000ffff077224 */ /* 0x000fce00078e000b */
.L_x_522:
[----:B------:R-:W-:Y:S05]  /*23c0*/  BSYNC.RECONVERGENT B0 ;  /* 0x0000000000007941 */ /* 0x000fea0003800200 */
.L_x_520:
[----:B------:R-:W-:-:S12]  /*23d0*/  UIADD3 UR5, UPT, UPT, UR5, 0x2, URZ ;  /* 0x0000000205057890 */ /* 0x000fd8000fffe0ff */
.L_x_516:
        /* <DEDUP_REMOVED lines=38> */
.L_x_523:
[----:B------:R-:W-:Y:S02]  /*2640*/  MOV R8, R6 ;  /* 0x0000000600087202 */ /* 0x000fe40000000f00 */
[----:B------:R-:W-:-:S07]  /*2650*/  MOV R6, 0x2670 ;  /* 0x0000267000067802 */ /* 0x000fce0000000f00 */
[----:B-----5:R-:W-:Y:S05]  /*2660*/  CALL.REL.NOINC `($__internal_22_$__cuda_sm20_rem_u64) ;  /* 0x0000000000387944 */ /* 0x020fea0003c00000 */
[----:B------:R-:W-:Y:S02]  /*2670*/  IMAD.MOV.U32 R6, RZ, RZ, R8 ;  /* 0x000000ffff067224 */ /* 0x000fe400078e0008 */
[----:B------:R-:W-:-:S07]  /*2680*/  IMAD.MOV.U32 R7, RZ, RZ, R11 ;  /* 0x000000ffff077224 */ /* 0x000fce00078e000b */
.L_x_524:
[----:B------:R-:W-:Y:S05]  /*2690*/  BSYNC.RECONVERGENT B0 ;  /* 0x0000000000007941 */ /* 0x000fea0003800200 */
.L_x_502:
        /* <DEDUP_REMOVED lines=11> */
        .weak           $__internal_22_$__cuda_sm20_rem_u64
        .type           $__internal_22_$__cuda_sm20_rem_u64,@function
        .size           $__internal_22_$__cuda_sm20_rem_u64,(.L_x_2082 - $__internal_22_$__cuda_sm20_rem_u64)
$__internal_22_$__cuda_sm20_rem_u64:
        /* <DEDUP_REMOVED lines=64> */
[----:B------:R-:W-:Y:S06]  /*2b50*/  RET.REL.NODEC R6 `(hensel_matvec) ;  /* 0xffffffd406287950 */ /* 0x000fec0003c3ffff */
.L_x_526:
        /* <DEDUP_REMOVED lines=10> */
.L_x_2082:


//--------------------- .text.hensel_batch_matrix_inverse --------------------------
	.section	.text.hensel_batch_matrix_inverse,"ax",@progbits
	.align	128
        .global         hensel_batch_matrix_inverse
        .type           hensel_batch_matrix_inverse,@function
        .size           hensel_batch_matrix_inverse,(.L_x_2083 - hensel_batch_matrix_inverse)
        .other          hensel_batch_matrix_inverse,@"STO_CUDA_ENTRY STV_DEFAULT"
hensel_batch_matrix_inverse:
.text.hensel_batch_matrix_inverse:
[----:B------:R-:W-:Y:S01]  /*0000*/  LDC R1, c[0x0][0x37c] ;  /* 0x0000df00ff017b82 */ /* 0x000fe20000000800 */
[----:B------:R-:W0:Y:S01]  /*0010*/  S2R R24, SR_CTAID.X ;  /* 0x0000000000187919 */ /* 0x000e220000002500 */
[----:B------:R-:W0:Y:S01]  /*0020*/  LDCU.64 UR8, c[0x0][0x3a0] ;  /* 0x00007400ff0877ac */ /* 0x000e220008000a00 */
[----:B------:R-:W1:Y:S01]  /*0030*/  S2R R0, SR_TID.X ;  /* 0x0000000000007919 */ /* 0x000e620000002100 */
[----:B0-----:R-:W-:-:S04]  /*0040*/  ISETP.GE.U32.AND P0, PT, R24, UR9, PT ;  /* 0x0000000918007c0c */ /* 0x001fc8000bf06070 */
[----:B-1----:R-:W-:-:S13]  /*0050*/  ISETP.GE.U32.OR P0, PT, R0, UR8, P0 ;  /* 0x0000000800007c0c */ /* 0x002fda0008706470 */
[----:B------:R-:W-:Y:S05]  /*0060*/  @P0 EXIT ;  /* 0x000000000000094d */ /* 0x000fea0003800000 */
[----:B------:R-:W0:Y:S01]  /*0070*/  LDC.64 R4, c[0x0][0x398] ;  /* 0x0000e600ff047b82 */ /* 0x000e220000000a00 */
[----:B------:R-:W1:Y:S01]  /*0080*/  LDCU.64 UR12, c[0x0][0x358] ;  /* 0x00006b00ff0c77ac */ /* 0x000e620008000a00 */
[----:B0-----:R-:W-:-:S05]  /*0090*/  IMAD.WIDE.U32 R4, R24, 0x4, R4 ;  /* 0x0000000418047825 */ /* 0x001fca00078e0004 */
[----:B-1----:R0:W5:Y:S01]  /*00a0*/  LDG.E.CONSTANT R2, desc[UR12][R4.64] ;  /* 0x0000000c04027981 */ /* 0x002162000c1e9900 */
[----:B------:R-:W-:Y:S02]  /*00b0*/  USHF.L.U32 UR11, UR8, 0x1, URZ ;  /* 0x00000001080b7899 */ /* 0x000fe400080006ff */
[----:B------:R-:W-:Y:S02]  /*00c0*/  IMAD R3, R24, UR8, RZ ;  /* 0x0000000818037c24 */ /* 0x000fe4000f8e02ff */
[----:B------:R-:W-:Y:S02]  /*00d0*/  UISETP.NE.AND UP0, UPT, UR11, URZ, UPT ;  /* 0x000000ff0b00728c */ /* 0x000fe4000bf05270 */
[----:B------:R-:W-:-:S07]  /*00e0*/  IMAD R3, R3, UR8, RZ ;  /* 0x0000000803037c24 */ /* 0x000fce000f8e02ff */
[----:B0-----:R-:W-:Y:S05]  /*00f0*/  BRA.U !UP0, `(.L_x_527) ;  /* 0x0000001d082c7547 */ /* 0x001fea000b800000 */
[----:B------:R-:W-:Y:S01]  /*0100*/  UISETP.GE.U32.AND UP0, UPT, UR11, 0x8, UPT ;  /* 0x000000080b00788c */ /* 0x000fe2000bf06070 */
[----:B------:R-:W-:Y:S01]  /*0110*/  IMAD R8, R0, UR8, RZ ;  /* 0x0000000800087c24 */ /* 0x000fe2000f8e02ff */
[----:B------:R-:W-:Y:S01]  /*0120*/  ULOP3.LUT UR6, UR11, 0x6, URZ, 0xc0, !UPT ;  /* 0x000000060b067892 */ /* 0x000fe2000f8ec0ff */
[----:B------:R-:W-:-:S06]  /*0130*/  IMAD.MOV.U32 R9, RZ, RZ, RZ ;  /* 0x000000ffff097224 */ /* 0x000fcc00078e00ff */
[----:B------:R-:W-:Y:S05]  /*0140*/  BRA.U !UP0, `(.L_x_528) ;  /* 0x0000001108247547 */ /* 0x000fea000b800000 */
[----:B------:R-:W0:Y:S01]  /*0150*/  S2UR UR5, SR_CgaCtaId ;  /* 0x00000000000579c3 */ /* 0x000e220000008800 */
[----:B------:R-:W-:Y:S01]  /*0160*/  ULOP3.LUT UR7, UR11, 0xfffffff8, URZ, 0xc0, !UPT ;  /* 0xfffffff80b077892 */ /* 0x000fe2000f8ec0ff */
[----:B------:R-:W-:Y:S01]  /*0170*/  IMAD.MOV.U32 R11, RZ, RZ, RZ ;  /* 0x000000ffff0b7224 */ /* 0x000fe200078e00ff */
[----:B------:R-:W-:Y:S01]  /*0180*/  UMOV UR4, 0x400 ;  /* 0x0000040000047882 */ /* 0x000fe20000000000 */
[----:B------:R-:W1:Y:S03]  /*0190*/  LDCU UR8, c[0x0][0x3a0] ;  /* 0x00007400ff0877ac */ /* 0x000e660008000800 */
[----:B------:R-:W-:Y:S01]  /*01a0*/  IMAD.U32 R9, RZ, RZ, UR7 ;  /* 0x00000007ff097e24 */ /* 0x000fe2000f8e00ff */
[----:B------:R-:W2:Y:S01]  /*01b0*/  LDCU.64 UR14, c[0x0][0x380] ;  /* 0x00007000ff0e77ac */ /* 0x000ea20008000a00 */
[----:B01----:R-:W-:-:S12]  /*01c0*/  ULEA UR4, UR5, UR4, 0x18 ;  /* 0x0000000405047291 */ /* 0x003fd8000f8ec0ff */
.L_x_538:
[----:B------:R-:W-:Y:S02]  /*01d0*/  ISETP.GE.U32.AND P0, PT, R11, UR8, PT ;  /* 0x000000080b007c0c */ /* 0x000fe4000bf06070 */
[----:B01-34-:R-:W-:-:S04]  /*01e0*/  LEA R10, R8, R11, 0x1 ;  /* 0x0000000b080a7211 */ /* 0x01bfc800078e08ff */
[----:B------:R-:W-:-:S07]  /*01f0*/  LEA R10, R10, UR4, 0x2 ;  /* 0x000000040a0a7c11 */ /* 0x000fce000f8e10ff */
[----:B------:R-:W-:Y:S05]  /*0200*/  @P0 BRA `(.L_x_529) ;  /* 0x00000000006c0947 */ /* 0x000fea0003800000 */
[----:B------:R-:W-:-:S05]  /*0210*/  IMAD.IADD R12, R8, 0x1, R11 ;  /* 0x00000001080c7824 */ /* 0x000fca00078e020b */
[----:B------:R-:W-:-:S05]  /*0220*/  IADD3 R5, P0, PT, R3, R12, RZ ;  /* 0x0000000c03057210 */ /* 0x000fca0007f1e0ff */
[----:B------:R-:W-:Y:S01]  /*0230*/  IMAD.X R6, RZ, RZ, RZ, P0 ;  /* 0x000000ffff067224 */ /* 0x000fe200000e06ff */
[----:B--2---:R-:W-:-:S04]  /*0240*/  LEA R4, P0, R5, UR14, 0x2 ;  /* 0x0000000e05047c11 */ /* 0x004fc8000f8010ff */
[----:B------:R-:W-:-:S06]  /*0250*/  LEA.HI.X R5, R5, UR15, R6, 0x2, P0 ;  /* 0x0000000f05057c11 */ /* 0x000fcc00080f1406 */
[----:B------:R-:W2:Y:S01]  /*0260*/  LDG.E.CONSTANT R5, desc[UR12][R4.64] ;  /* 0x0000000c04057981 */ /* 0x000ea2000c1e9900 */
[----:B-----5:R-:W0:Y:S01]  /*0270*/  I2F.U32.RP R13, R2 ;  /* 0x00000002000d7306 */ /* 0x020e220000209000 */
[----:B------:R-:W-:Y:S02]  /*0280*/  IADD3 R15, PT, PT, RZ, -R2, RZ ;  /* 0x80000002ff0f7210 */ /* 0x000fe40007ffe0ff */
[----:B------:R-:W-:Y:S02]  /*0290*/  ISETP.NE.U32.AND P1, PT, R2, RZ, PT ;  /* 0x000000ff0200720c */ /* 0x000fe40003f25070 */
[----:B------:R-:W-:-:S04]  /*02a0*/  IADD3 R12, PT, PT, R8, R12, RZ ;  /* 0x0000000c080c7210 */ /* 0x000fc80007ffe0ff */
[----:B------:R-:W-:Y:S01]  /*02b0*/  LEA R12, R12, UR4, 0x2 ;  /* 0x000000040c0c7c11 */ /* 0x000fe2000f8e10ff */
[----:B0-----:R-:W0:Y:S02]  /*02c0*/  MUFU.RCP R13, R13 ;  /* 0x0000000d000d7308 */ /* 0x001e240000001000 */
[----:B0-----:R-:W-:-:S06]  /*02d0*/  VIADD R6, R13, 0xffffffe ;  /* 0x0ffffffe0d067836 */ /* 0x001fcc0000000000 */
[----:B------:R0:W1:Y:S02]  /*02e0*/  F2I.FTZ.U32.TRUNC.NTZ R7, R6 ;  /* 0x0000000600077305 */ /* 0x000064000021f000 */
[----:B0-----:R-:W-:Y:S02]  /*02f0*/  IMAD.MOV.U32 R6, RZ, RZ, RZ ;  /* 0x000000ffff067224 */ /* 0x001fe400078e00ff */
[----:B-1----:R-:W-:-:S04]  /*0300*/  IMAD R15, R15, R7, RZ ;  /* 0x000000070f0f7224 */ /* 0x002fc800078e02ff */
[----:B------:R-:W-:-:S06]  /*0310*/  IMAD.HI.U32 R14, R7, R15, R6 ;  /* 0x0000000f070e7227 */ /* 0x000fcc00078e0006 */
[----:B--2---:R-:W-:-:S04]  /*0320*/  IMAD.HI.U32 R14, R14, R5, RZ ;  /* 0x000000050e0e7227 */ /* 0x004fc800078e00ff */
[----:B------:R-:W-:-:S04]  /*0330*/  IMAD.MOV R14, RZ, RZ, -R14 ;  /* 0x000000ffff0e7224 */ /* 0x000fc800078e0a0e */
[----:B------:R-:W-:-:S05]  /*0340*/  IMAD R5, R2, R14, R5 ;  /* 0x0000000e02057224 */ /* 0x000fca00078e0205 */
[----:B------:R-:W-:-:S13]  /*0350*/  ISETP.GE.U32.AND P0, PT, R5, R2, PT ;  /* 0x000000020500720c */ /* 0x000fda0003f06070 */
[----:B------:R-:W-:-:S05]  /*0360*/  @P0 IMAD.IADD R5, R5, 0x1, -R2 ;  /* 0x0000000105050824 */ /* 0x000fca00078e0a02 */
[----:B------:R-:W-:-:S13]  /*0370*/  ISETP.GE.U32.AND P0, PT, R5, R2, PT ;  /* 0x000000020500720c */ /* 0x000fda0003f06070 */
[----:B------:R-:W-:Y:S01]  /*0380*/  @P0 IMAD.IADD R5, R5, 0x1, -R2 ;  /* 0x0000000105050824 */ /* 0x000fe200078e0a02 */
[----:B------:R-:W-:-:S05]  /*0390*/  @!P1 LOP3.LUT R5, RZ, R2, RZ, 0x33, !PT ;  /* 0x00000002ff059212 */ /* 0x000fca00078e33ff */
[----:B------:R1:W-:Y:S01]  /*03a0*/  STS [R12], R5 ;  /* 0x000000050c007388 */ /* 0x0003e20000000800 */
[----:B------:R-:W-:Y:S05]  /*03b0*/  BRA `(.L_x_530) ;  /* 0x0000000000107947 */ /* 0x000fea0003800000 */
.L_x_529:
[----:B------:R-:W-:-:S05]  /*03c0*/  VIADD R5, R11, -UR8 ;  /* 0x800000080b057c36 */ /* 0x000fca0008000000 */
[----:B------:R-:W-:-:S04]  /*03d0*/  ISETP.NE.AND P0, PT, R5, R0, PT ;  /* 0x000000000500720c */ /* 0x000fc80003f05270 */
[----:B------:R-:W-:-:S05]  /*03e0*/  SEL R5, RZ, 0x1, P0 ;  /* 0x00000001ff057807 */ /* 0x000fca0000000000 */
[----:B------:R0:W-:Y:S04]  /*03f0*/  STS [R10], R5 ;  /* 0x000000050a007388 */ /* 0x0001e80000000800 */
.L_x_530:
[C---:B01----:R-:W-:Y:S01]  /*0400*/  VIADD R5, R11.reuse, 0x1 ;  /* 0x000000010b057836 */ /* 0x043fe20000000000 */
[C---:B------:R-:W-:Y:S01]  /*0410*/  IADD3 R23, PT, PT, R11.reuse, 0x2, RZ ;  /* 0x000000020b177810 */ /* 0x040fe20007ffe0ff */
[C---:B------:R-:W-:Y:S01]  /*0420*/  VIADD R21, R11.reuse, 0x3 ;  /* 0x000000030b157836 */ /* 0x040fe20000000000 */
[C---:B------:R-:W-:Y:S01]  /*0430*/  IADD3 R17, PT, PT, R11.reuse, 0x5, RZ ;  /* 0x000000050b117810 */ /* 0x040fe20007ffe0ff */
[----:B------:R-:W-:Y:S01]  /*0440*/  VIADD R19, R11, 0x4 ;  /* 0x000000040b137836 */ /* 0x000fe20000000000 */
[----:B------:R-:W-:Y:S01]  /*0450*/  ISETP.GE.U32.AND P6, PT, R5, UR8, PT ;  /* 0x0000000805007c0c */ /* 0x000fe2000bfc6070 */
[----:B------:R-:W-:Y:S01]  /*0460*/  VIADD R13, R11, 0x6 ;  /* 0x000000060b0d7836 */ /* 0x000fe20000000000 */
[----:B------:R-:W-:Y:S02]  /*0470*/  ISETP.GE.U32.AND P0, PT, R23, UR8, PT ;  /* 0x0000000817007c0c */ /* 0x000fe4000bf06070 */
[----:B------:R-:W-:Y:S02]  /*0480*/  ISETP.GE.U32.AND P1, PT, R21, UR8, PT ;  /* 0x0000000815007c0c */ /* 0x000fe4000bf26070 */
[----:B------:R-:W-:-:S02]  /*0490*/  ISETP.GE.U32.AND P2, PT, R19, UR8, PT ;  /* 0x0000000813007c0c */ /* 0x000fc4000bf46070 */
[----:B------:R-:W-:Y:S02]  /*04a0*/  ISETP.GE.U32.AND P3, PT, R17, UR8, PT ;  /* 0x0000000811007c0c */ /* 0x000fe4000bf66070 */
[----:B------:R-:W-:-:S03]  /*04b0*/  P2R R14, PR, RZ, 0x40 ;  /* 0x00000040ff0e7803 */ /* 0x000fc60000000000 */
[----:B------:R-:W-:Y:S02]  /*04c0*/  @P6 VIADD R7, R5, -UR8 ;  /* 0x8000000805076c36 */ /* 0x000fe40008000000 */
[----:B------:R-:W-:-:S03]  /*04d0*/  @P0 VIADD R15, R23, -UR8 ;  /* 0x80000008170f0c36 */ /* 0x000fc60008000000 */
[-C--:B------:R-:W-:Y:S02]  /*04e0*/  @P6 ISETP.NE.AND P4, PT, R7, R0.reuse, PT ;  /* 0x000000000700620c */ /* 0x080fe40003f85270 */
[-C--:B------:R-:W-:Y:S01]  /*04f0*/  @P0 ISETP.NE.AND P5, PT, R15, R0.reuse, PT ;  /* 0x000000000f00020c */ /* 0x080fe20003fa5270 */
[----:B------:R-:W-:Y:S01]  /*0500*/  @P1 VIADD R15, R21, -UR8 ;  /* 0x80000008150f1c36 */ /* 0x000fe20008000000 */
[----:B------:R-:W-:Y:S02]  /*0510*/  @P6 SEL R7, RZ, 0x1, P4 ;  /* 0x00000001ff076807 */ /* 0x000fe40002000000 */
[----:B------:R-:W-:Y:S02]  /*0520*/  ISETP.GE.U32.AND P4, PT, R13, UR8, PT ;  /* 0x000000080d007c0c */ /* 0x000fe4000bf86070 */
[----:B------:R-:W-:Y:S02]  /*0530*/  @P0 SEL R25, RZ, 0x1, P5 ;  /* 0x00000001ff190807 */ /* 0x000fe40002800000 */
[----:B------:R-:W-:-:S02]  /*0540*/  @P1 ISETP.NE.AND P5, PT, R15, R0, PT ;  /* 0x000000000f00120c */ /* 0x000fc40003fa5270 */
[----:B------:R-:W-:Y:S01]  /*0550*/  @P2 IADD3 R15, PT, PT, R19, -UR8, RZ ;  /* 0x80000008130f2c10 */ /* 0x000fe2000fffe0ff */
[----:B------:R0:W-:Y:S01]  /*0560*/  @P0 STS [R10+0x8], R25 ;  /* 0x000008190a000388 */ /* 0x0001e20000000800 */
[----:B------:R-:W-:Y:S02]  /*0570*/  @P1 SEL R27, RZ, 0x1, P5 ;  /* 0x00000001ff1b1807 */ /* 0x000fe40002800000 */
[-C--:B------:R-:W-:Y:S01]  /*0580*/  @P2 ISETP.NE.AND P5, PT, R15, R0.reuse, PT ;  /* 0x000000000f00220c */ /* 0x080fe20003fa5270 */
[----:B------:R-:W-:Y:S02]  /*0590*/  @P3 VIADD R15, R17, -UR8 ;  /* 0x80000008110f3c36 */ /* 0x000fe40008000000 */
[----:B------:R0:W-:Y:S01]  /*05a0*/  @P1 STS [R10+0xc], R27 ;  /* 0x00000c1b0a001388 */ /* 0x0001e20000000800 */
[----:B------:R-:W-:Y:S02]  /*05b0*/  @P2 SEL R29, RZ, 0x1, P5 ;  /* 0x00000001ff1d2807 */ /* 0x000fe40002800000 */
[----:B------:R-:W-:Y:S01]  /*05c0*/  @P3 ISETP.NE.AND P5, PT, R15, R0, PT ;  /* 0x000000000f00320c */ /* 0x000fe20003fa5270 */
[----:B------:R-:W-:-:S02]  /*05d0*/  @P4 VIADD R15, R13, -UR8 ;  /* 0x800000080d0f4c36 */ /* 0x000fc40008000000 */
[----:B------:R0:W-:Y:S01]  /*05e0*/  @P2 STS [R10+0x10], R29 ;  /* 0x0000101d0a002388 */ /* 0x0001e20000000800 */
[----:B------:R-:W-:Y:S02]  /*05f0*/  @P3 SEL R4, RZ, 0x1, P5 ;  /* 0x00000001ff043807 */ /* 0x000fe40002800000 */
[----:B------:R-:W-:Y:S01]  /*0600*/  @P4 ISETP.NE.AND P5, PT, R15, R0, PT ;  /* 0x000000000f00420c */ /* 0x000fe20003fa5270 */
[----:B------:R-:W-:Y:S02]  /*0610*/  VIADD R15, R11, 0x7 ;  /* 0x000000070b0f7836 */ /* 0x000fe40000000000 */
[----:B------:R0:W-:Y:S01]  /*0620*/  @P3 STS [R10+0x14], R4 ;  /* 0x000014040a003388 */ /* 0x0001e20000000800 */
[----:B------:R-:W-:Y:S02]  /*0630*/  @P4 SEL R6, RZ, 0x1, P5 ;  /* 0x00000001ff064807 */ /* 0x000fe40002800000 */
[----:B------:R-:W-:-:S03]  /*0640*/  ISETP.GE.U32.AND P5, PT, R15, UR8, PT ;  /* 0x000000080f007c0c */ /* 0x000fc6000bfa6070 */
[----:B------:R0:W-:Y:S10]  /*0650*/  @P4 STS [R10+0x18], R6 ;  /* 0x000018060a004388 */ /* 0x0001f40000000800 */
[----:B------:R-:W-:-:S04]  /*0660*/  @P5 IADD3 R12, PT, PT, R15, -UR8, RZ ;  /* 0x800000080f0c5c10 */ /* 0x000fc8000fffe0ff */
[----:B------:R-:W-:-:S04]  /*0670*/  @P5 ISETP.NE.AND P6, PT, R12, R0, PT ;  /* 0x000000000c00520c */ /* 0x000fc80003fc5270 */
[----:B------:R-:W-:Y:S02]  /*0680*/  @P5 SEL R12, RZ, 0x1, P6 ;  /* 0x00000001ff0c5807 */ /* 0x000fe40003000000 */
[----:B------:R-:W-:-:S03]  /*0690*/  ISETP.NE.AND P6, PT, R14, RZ, PT ;  /* 0x000000ff0e00720c */ /* 0x000fc60003fc5270 */
[----:B------:R0:W-:Y:S10]  /*06a0*/  @P5 STS [R10+0x1c], R12 ;  /* 0x00001c0c0a005388 */ /* 0x0001f40000000800 */
[----:B------:R0:W-:Y:S01]  /*06b0*/  @P6 STS [R10+0x4], R7 ;  /* 0x000004070a006388 */ /* 0x0001e20000000800 */
[----:B------:R-:W-:Y:S05]  /*06c0*/  @P6 BRA `(.L_x_531) ;  /* 0x0000000000606947 */ /* 0x000fea0003800000 */
[----:B0-----:R-:W-:-:S05]  /*06d0*/  IMAD.IADD R4, R8, 0x1, R5 ;  /* 0x0000000108047824 */ /* 0x001fca00078e0205 */
[----:B------:R-:W-:-:S05]  /*06e0*/  IADD3 R5, P6, PT, R3, R4, RZ ;  /* 0x0000000403057210 */ /* 0x000fca0007fde0ff */
[----:B------:R-:W-:Y:S01]  /*06f0*/  IMAD.X R6, RZ, RZ, RZ, P6 ;  /* 0x000000ffff067224 */ /* 0x000fe200030e06ff */
[----:B--2---:R-:W-:-:S04]  /*0700*/  LEA R4, P6, R5, UR14, 0x2 ;  /* 0x0000000e05047c11 */ /* 0x004fc8000f8c10ff */
[----:B------:R-:W-:-:S06]  /*0710*/  LEA.HI.X R5, R5, UR15, R6, 0x2, P6 ;  /* 0x0000000f05057c11 */ /* 0x000fcc000b0f1406 */
[----:B------:R-:W2:Y:S01]  /*0720*/  LDG.E.CONSTANT R5, desc[UR12][R4.64] ;  /* 0x0000000c04057981 */ /* 0x000ea2000c1e9900 */
[----:B-----5:R-:W0:Y:S01]  /*0730*/  I2F.U32.RP R12, R2 ;  /* 0x00000002000c7306 */ /* 0x020e220000209000 */
[----:B------:R-:W-:Y:S01]  /*0740*/  IADD3 R25, PT, PT, RZ, -R2, RZ ;  /* 0x80000002ff197210 */ /* 0x000fe20007ffe0ff */
[----:B------:R-:W-:-:S06]  /*0750*/  IMAD.MOV.U32 R6, RZ, RZ, RZ ;  /* 0x000000ffff067224 */ /* 0x000fcc00078e00ff */
[----:B0-----:R-:W0:Y:S02]  /*0760*/  MUFU.RCP R12, R12 ;  /* 0x0000000c000c7308 */ /* 0x001e240000001000 */
[----:B0-----:R-:W-:-:S06]  /*0770*/  VIADD R7, R12, 0xffffffe ;  /* 0x0ffffffe0c077836 */ /* 0x001fcc0000000000 */
[----:B------:R-:W0:Y:S02]  /*0780*/  F2I.FTZ.U32.TRUNC.NTZ R7, R7 ;  /* 0x0000000700077305 */ /* 0x000e24000021f000 */
[----:B0-----:R-:W-:-:S04]  /*0790*/  IMAD R25, R25, R7, RZ ;  /* 0x0000000719197224 */ /* 0x001fc800078e02ff */
[----:B------:R-:W-:-:S06]  /*07a0*/  IMAD.HI.U32 R6, R7, R25, R6 ;  /* 0x0000001907067227 */ /* 0x000fcc00078e0006 */
[----:B--2---:R-:W-:-:S04]  /*07b0*/  IMAD.HI.U32 R6, R6, R5, RZ ;  /* 0x0000000506067227 */ /* 0x004fc800078e00ff */
[----:B------:R-:W-:-:S04]  /*07c0*/  IMAD.MOV R6, RZ, RZ, -R6 ;  /* 0x000000ffff067224 */ /* 0x000fc800078e0a06 */
[----:B------:R-:W-:-:S05]  /*07d0*/  IMAD R5, R2, R6, R5 ;  /* 0x0000000602057224 */ /* 0x000fca00078e0205 */
[----:B------:R-:W-:-:S13]  /*07e0*/  ISETP.GE.U32.AND P6, PT, R5, R2, PT ;  /* 0x000000020500720c */ /* 0x000fda0003fc6070 */
[----:B------:R-:W-:-:S05]  /*07f0*/  @P6 IMAD.IADD R5, R5, 0x1, -R2 ;  /* 0x0000000105056824 */ /* 0x000fca00078e0a02 */
[----:B------:R-:W-:-:S13]  /*0800*/  ISETP.GE.U32.AND P6, PT, R5, R2, PT ;  /* 0x000000020500720c */ /* 0x000fda0003fc6070 */
[C---:B------:R-:W-:Y:S02]  /*0810*/  @P6 IADD3 R5, PT, PT, -R2.reuse, R5, RZ ;  /* 0x0000000502056210 */ /* 0x040fe40007ffe1ff */
[----:B------:R-:W-:-:S13]  /*0820*/  ISETP.NE.U32.AND P6, PT, R2, RZ, PT ;  /* 0x000000ff0200720c */ /* 0x000fda0003fc5070 */
[----:B------:R-:W-:-:S05]  /*0830*/  @!P6 LOP3.LUT R5, RZ, R2, RZ, 0x33, !PT ;  /* 0x00000002ff05e212 */ /* 0x000fca00078e33ff */
[----:B------:R1:W-:Y:S02]  /*0840*/  STS [R10+0x4], R5 ;  /* 0x000004050a007388 */ /* 0x0003e40000000800 */
.L_x_531:
[----:B------:R-:W-:Y:S05]  /*0850*/  @P0 BRA `(.L_x_532) ;  /* 0x0000000000600947 */ /* 0x000fea0003800000 */
[----:B0-----:R-:W-:-:S05]  /*0860*/  IMAD.IADD R4, R8, 0x1, R23 ;  /* 0x0000000108047824 */ /* 0x001fca00078e0217 */
[----:B------:R-:W-:-:S05]  /*0870*/  IADD3 R4, P0, PT, R3, R4, RZ ;  /* 0x0000000403047210 */ /* 0x000fca0007f1e0ff */
[----:B-1----:R-:W-:Y:S01]  /*0880*/  IMAD.X R5, RZ, RZ, RZ, P0 ;  /* 0x000000ffff057224 */ /* 0x002fe200000e06ff */
[----:B--2---:R-:W-:-:S04]  /*0890*/  LEA R6, P0, R4, UR14, 0x2 ;  /* 0x0000000e04067c11 */ /* 0x004fc8000f8010ff */
[----:B------:R-:W-:-:S06]  /*08a0*/  LEA.HI.X R7, R4, UR15, R5, 0x2, P0 ;  /* 0x0000000f04077c11 */ /* 0x000fcc00080f1405 */
[----:B------:R-:W2:Y:S01]  /*08b0*/  LDG.E.CONSTANT R7, desc[UR12][R6.64] ;  /* 0x0000000c06077981 */ /* 0x000ea2000c1e9900 */
[----:B-----5:R-:W0:Y:S01]  /*08c0*/  I2F.U32.RP R12, R2 ;  /* 0x00000002000c7306 */ /* 0x020e220000209000 */
        /* <DEDUP_REMOVED lines=14> */
[----:B------:R-:W-:Y:S02]  /*09b0*/  @P0 IADD3 R7, PT, PT, -R2, R7, RZ ;  /* 0x0000000702070210 */ /* 0x000fe40007ffe1ff */
[----:B------:R-:W-:-:S05]  /*09c0*/  @!P6 LOP3.LUT R7, RZ, R2, RZ, 0x33, !PT ;  /* 0x00000002ff07e212 */ /* 0x000fca00078e33ff */
[----:B------:R3:W-:Y:S02]  /*09d0*/  STS [R10+0x8], R7 ;  /* 0x000008070a007388 */ /* 0x0007e40000000800 */
.L_x_532:
[----:B------:R-:W-:Y:S05]  /*09e0*/  @P1 BRA `(.L_x_533) ;  /* 0x0000000000601947 */ /* 0x000fea0003800000 */
[----:B0-----:R-:W-:-:S05]  /*09f0*/  IMAD.IADD R4, R8, 0x1, R21 ;  /* 0x0000000108047824 */ /* 0x001fca00078e0215 */
[----:B-1----:R-:W-:-:S05]  /*0a00*/  IADD3 R5, P0, PT, R3, R4, RZ ;  /* 0x0000000403057210 */ /* 0x002fca0007f1e0ff */
[----:B------:R-:W-:Y:S01]  /*0a10*/  IMAD.X R6, RZ, RZ, RZ, P0 ;  /* 0x000000ffff067224 */ /* 0x000fe200000e06ff */
[----:B--2---:R-:W-:-:S04]  /*0a20*/  LEA R4, P0, R5, UR14, 0x2 ;  /* 0x0000000e05047c11 */ /* 0x004fc8000f8010ff */
[----:B------:R-:W-:-:S06]  /*0a30*/  LEA.HI.X R5, R5, UR15, R6, 0x2, P0 ;  /* 0x0000000f05057c11 */ /* 0x000fcc00080f1406 */
[----:B------:R-:W2:Y:S01]  /*0a40*/  LDG.E.CONSTANT R5, desc[UR12][R4.64] ;  /* 0x0000000c04057981 */ /* 0x000ea2000c1e9900 */
[----:B-----5:R-:W0:Y:S01]  /*0a50*/  I2F.U32.RP R12, R2 ;  /* 0x00000002000c7306 */ /* 0x020e220000209000 */
[----:B------:R-:W-:Y:S01]  /*0a60*/  IADD3 R21, PT, PT, RZ, -R2, RZ ;  /* 0x80000002ff157210 */ /* 0x000fe20007ffe0ff */
[----:B------:R-:W-:Y:S01]  /*0a70*/  IMAD.MOV.U32 R6, RZ, RZ, RZ ;  /* 0x000000ffff067224 */ /* 0x000fe200078e00ff */
[----:B------:R-:W-:-:S05]  /*0a80*/  ISETP.NE.U32.AND P1, PT, R2, RZ, PT ;  /* 0x000000ff0200720c */ /* 0x000fca0003f25070 */
[----:B0-----:R-:W3:Y:S02]  /*0a90*/  MUFU.RCP R12, R12 ;  /* 0x0000000c000c7308 */ /* 0x001ee40000001000 */
[----:B---3--:R-:W-:-:S06]  /*0aa0*/  VIADD R7, R12, 0xffffffe ;  /* 0x0ffffffe0c077836 */ /* 0x008fcc0000000000 */
        /* <DEDUP_REMOVED lines=12> */
.L_x_533:
[----:B------:R-:W-:Y:S05]  /*0b70*/  @P2 BRA `(.L_x_534) ;  /* 0x0000000000602947 */ /* 0x000fea0003800000 */
[----:B0-----:R-:W-:-:S05]  /*0b80*/  IMAD.IADD R4, R8, 0x1, R19 ;  /* 0x0000000108047824 */ /* 0x001fca00078e0213 */
[----:B------:R-:W-:-:S05]  /*0b90*/  IADD3 R4, P0, PT, R3, R4, RZ ;  /* 0x0000000403047210 */ /* 0x000fca0007f1e0ff */
[----:B-1--4-:R-:W-:Y:S01]  /*0ba0*/  IMAD.X R5, RZ, RZ, RZ, P0 ;  /* 0x000000ffff057224 */ /* 0x012fe200000e06ff */
[----:B--2---:R-:W-:-:S04]  /*0bb0*/  LEA R6, P0, R4, UR14, 0x2 ;  /* 0x0000000e04067c11 */ /* 0x004fc8000f8010ff */
[----:B---3--:R-:W-:-:S06]  /*0bc0*/  LEA.HI.X R7, R4, UR15, R5, 0x2, P0 ;  /* 0x0000000f04077c11 */ /* 0x008fcc00080f1405 */
        /* <DEDUP_REMOVED lines=19> */
.L_x_534:
        /* <DEDUP_REMOVED lines=25> */
.L_x_535:
[----:B------:R-:W-:Y:S05]  /*0e90*/  @P4 BRA `(.L_x_536) ;  /* 0x0000000000604947 */ /* 0x000fea0003800000 */
[----:B0-----:R-:W-:-:S05]  /*0ea0*/  IMAD.IADD R4, R8, 0x1, R13 ;  /* 0x0000000108047824 */ /* 0x001fca00078e020d */
[----:B-1--4-:R-:W-:-:S05]  /*0eb0*/  IADD3 R5, P0, PT, R3, R4, RZ ;  /* 0x0000000403057210 */ /* 0x012fca0007f1e0ff */
        /* <DEDUP_REMOVED lines=22> */
.L_x_536:
        /* <DEDUP_REMOVED lines=25> */
.L_x_537:
[----:B------:R-:W-:-:S05]  /*11b0*/  VIADD R11, R11, 0x8 ;  /* 0x000000080b0b7836 */ /* 0x000fca0000000000 */
[----:B------:R-:W-:-:S13]  /*11c0*/  ISETP.NE.AND P0, PT, R11, R9, PT ;  /* 0x000000090b00720c */ /* 0x000fda0003f05270 */
[----:B------:R-:W-:Y:S05]  /*11d0*/  @P0 BRA `(.L_x_538) ;  /* 0xffffffec00fc0947 */ /* 0x000fea000383ffff */
.L_x_528:
[----:B------:R-:W-:-:S09]  /*11e0*/  UISETP.NE.AND UP0, UPT, UR6, URZ, UPT ;  /* 0x000000ff0600728c */ /* 0x000fd2000bf05270 */
[----:B------:R-:W-:Y:S05]  /*11f0*/  BRA.U !UP0, `(.L_x_527) ;  /* 0x0000000908ec7547 */ /* 0x000fea000b800000 */
[----:B------:R-:W-:Y:S02]  /*1200*/  UISETP.GE.U32.AND UP0, UPT, UR6, 0x4, UPT ;  /* 0x000000040600788c */ /* 0x000fe4000bf06070 */
[----:B------:R-:W-:-:S07]  /*1210*/  ULOP3.LUT UR7, UR11, 0x2, URZ, 0xc0, !UPT ;  /* 0x000000020b077892 */ /* 0x000fce000f8ec0ff */
[----:B------:R-:W-:Y:S05]  /*1220*/  BRA.U !UP0, `(.L_x_539) ;  /* 0x00000009081c7547 */ /* 0x000fea000b800000 */
[----:B------:R-:W2:Y:S01]  /*1230*/  S2UR UR5, SR_CgaCtaId ;  /* 0x00000000000579c3 */ /* 0x000ea20000008800 */
[C---:B------:R-:W-:Y:S01]  /*1240*/  ISETP.GE.U32.AND P3, PT, R9.reuse, UR8, PT ;  /* 0x0000000809007c0c */ /* 0x040fe2000bf66070 */
[C---:B------:R-:W-:Y:S01]  /*1250*/  VIADD R11, R9.reuse, 0x2 ;  /* 0x00000002090b7836 */ /* 0x040fe20000000000 */
[----:B------:R-:W-:Y:S01]  /*1260*/  UMOV UR4, 0x400 ;  /* 0x0000040000047882 */ /* 0x000fe20000000000 */
[----:B0-----:R-:W-:Y:S01]  /*1270*/  LEA R4, R8, R9, 0x1 ;  /* 0x0000000908047211 */ /* 0x001fe200078e08ff */
[----:B-1--4-:R-:W-:Y:S02]  /*1280*/  VIADD R5, R9, 0x3 ;  /* 0x0000000309057836 */ /* 0x012fe40000000000 */
[----:B------:R-:W-:Y:S01]  /*1290*/  ISETP.GE.U32.AND P1, PT, R11, UR8, PT ;  /* 0x000000080b007c0c */ /* 0x000fe2000bf26070 */
[----:B------:R-:W-:Y:S02]  /*12a0*/  VIADD R15, R9, 0x1 ;  /* 0x00000001090f7836 */ /* 0x000fe40000000000 */
[----:B------:R-:W-:-:S03]  /*12b0*/  ISETP.GE.U32.AND P0, PT, R5, UR8, PT ;  /* 0x0000000805007c0c */ /* 0x000fc6000bf06070 */
[----:B------:R-:W-:Y:S02]  /*12c0*/  ISETP.GE.U32.AND P2, PT, R15, UR8, PT ;  /* 0x000000080f007c0c */ /* 0x000fe4000bf46070 */
[----:B---3--:R-:W-:-:S04]  /*12d0*/  @P3 IADD3 R7, PT, PT, R9, -UR8, RZ ;  /* 0x8000000809073c10 */ /* 0x008fc8000fffe0ff */
[----:B------:R-:W-:Y:S01]  /*12e0*/  @P3 ISETP.NE.AND P4, PT, R7, R0, PT ;  /* 0x000000000700320c */ /* 0x000fe20003f85270 */
[----:B------:R-:W-:-:S03]  /*12f0*/  @P1 VIADD R7, R11, -UR8 ;  /* 0x800000080b071c36 */ /* 0x000fc60008000000 */
[----:B------:R-:W-:Y:S01]  /*1300*/  @P0 VIADD R13, R5, -UR8 ;  /* 0x80000008050d0c36 */ /* 0x000fe20008000000 */
[----:B--2---:R-:W-:Y:S01]  /*1310*/  ULEA UR4, UR5, UR4, 0x18 ;  /* 0x0000000405047291 */ /* 0x004fe2000f8ec0ff */
[-C--:B------:R-:W-:Y:S02]  /*1320*/  @P1 ISETP.NE.AND P5, PT, R7, R0.reuse, PT ;  /* 0x000000000700120c */ /* 0x080fe40003fa5270 */
[----:B------:R-:W-:Y:S02]  /*1330*/  @P3 SEL R7, RZ, 0x1, P4 ;  /* 0x00000001ff073807 */ /* 0x000fe40002000000 */
[----:B------:R-:W-:Y:S02]  /*1340*/  @P0 ISETP.NE.AND P6, PT, R13, R0, PT ;  /* 0x000000000d00020c */ /* 0x000fe40003fc5270 */
[----:B------:R-:W-:Y:S02]  /*1350*/  LEA R4, R4, UR4, 0x2 ;  /* 0x0000000404047c11 */ /* 0x000fe4000f8e10ff */
[----:B------:R-:W-:-:S02]  /*1360*/  @P1 SEL R17, RZ, 0x1, P5 ;  /* 0x00000001ff111807 */ /* 0x000fc40002800000 */
[----:B------:R-:W-:Y:S01]  /*1370*/  @P0 SEL R19, RZ, 0x1, P6 ;  /* 0x00000001ff130807 */ /* 0x000fe20003000000 */
[----:B------:R0:W-:Y:S01]  /*1380*/  @P3 STS [R4], R7 ;  /* 0x0000000704003388 */ /* 0x0001e20000000800 */
[----:B------:R-:W-:Y:S05]  /*1390*/  @P3 BRA `(.L_x_540) ;  /* 0x00000000006c3947 */ /* 0x000fea0003800000 */
[----:B------:R-:W1:Y:S01]  /*13a0*/  LDCU.64 UR14, c[0x0][0x380] ;  /* 0x00007000ff0e77ac */ /* 0x000e620008000a00 */
[----:B------:R-:W-:-:S05]  /*13b0*/  IMAD.IADD R10, R8, 0x1, R9 ;  /* 0x00000001080a7824 */ /* 0x000fca00078e0209 */
[----:B------:R-:W-:-:S05]  /*13c0*/  IADD3 R6, P3, PT, R3, R10, RZ ;  /* 0x0000000a03067210 */ /* 0x000fca0007f7e0ff */
[----:B0-----:R-:W-:Y:S01]  /*13d0*/  IMAD.X R7, RZ, RZ, RZ, P3 ;  /* 0x000000ffff077224 */ /* 0x001fe200018e06ff */
[----:B-1----:R-:W-:-:S04]  /*13e0*/  LEA R12, P3, R6, UR14, 0x2 ;  /* 0x0000000e060c7c11 */ /* 0x002fc8000f8610ff */
[----:B------:R-:W-:-:S06]  /*13f0*/  LEA.HI.X R13, R6, UR15, R7, 0x2, P3 ;  /* 0x0000000f060d7c11 */ /* 0x000fcc00098f1407 */
[----:B------:R-:W2:Y:S01]  /*1400*/  LDG.E.CONSTANT R13, desc[UR12][R12.64] ;  /* 0x0000000c0c0d7981 */ /* 0x000ea2000c1e9900 */
[----:B-----5:R-:W0:Y:S01]  /*1410*/  I2F.U32.RP R14, R2 ;  /* 0x00000002000e7306 */ /* 0x020e220000209000 */
[----:B------:R-:W-:Y:S01]  /*1420*/  IADD3 R21, PT, PT, RZ, -R2, RZ ;  /* 0x80000002ff157210 */ /* 0x000fe20007ffe0ff */
[----:B------:R-:W-:Y:S01]  /*1430*/  IMAD.MOV.U32 R6, RZ, RZ, RZ ;  /* 0x000000ffff067224 */ /* 0x000fe200078e00ff */
[----:B------:R-:W-:Y:S02]  /*1440*/  ISETP.NE.U32.AND P4, PT, R2, RZ, PT ;  /* 0x000000ff0200720c */ /* 0x000fe40003f85070 */
[----:B------:R-:W-:-:S04]  /*1450*/  IADD3 R10, PT, PT, R8, R10, RZ ;  /* 0x0000000a080a7210 */ /* 0x000fc80007ffe0ff */
[----:B------:R-:W-:Y:S01]  /*1460*/  LEA R10, R10, UR4, 0x2 ;  /* 0x000000040a0a7c11 */ /* 0x000fe2000f8e10ff */
        /* <DEDUP_REMOVED lines=13> */
[----:B------:R1:W-:Y:S02]  /*1540*/  STS [R10], R13 ;  /* 0x0000000d0a007388 */ /* 0x0003e40000000800 */
.L_x_540:
[----:B0-----:R-:W-:Y:S01]  /*1550*/  @P2 VIADD R7, R15, -UR8 ;  /* 0x800000080f072c36 */ /* 0x001fe20008000000 */
[----:B------:R0:W-:Y:S04]  /*1560*/  @P1 STS [R4+0x8], R17 ;  /* 0x0000081104001388 */ /* 0x0001e80000000800 */
[----:B------:R-:W-:Y:S01]  /*1570*/  @P2 ISETP.NE.AND P3, PT, R7, R0, PT ;  /* 0x000000000700220c */ /* 0x000fe20003f65270 */
[----:B------:R0:W-:Y:S03]  /*1580*/  @P0 STS [R4+0xc], R19 ;  /* 0x00000c1304000388 */ /* 0x0001e60000000800 */
[----:B------:R-:W-:-:S05]  /*1590*/  @P2 SEL R7, RZ, 0x1, P3 ;  /* 0x00000001ff072807 */ /* 0x000fca0001800000 */
[----:B------:R0:W-:Y:S01]  /*15a0*/  @P2 STS [R4+0x4], R7 ;  /* 0x0000040704002388 */ /* 0x0001e20000000800 */
[----:B------:R-:W-:Y:S05]  /*15b0*/  @P2 BRA `(.L_x_541) ;  /* 0x0000000000642947 */ /* 0x000fea0003800000 */
[----:B------:R-:W2:Y:S01]  /*15c0*/  LDCU.64 UR4, c[0x0][0x380] ;  /* 0x00007000ff0477ac */ /* 0x000ea20008000a00 */
[----:B------:R-:W-:-:S05]  /*15d0*/  IMAD.IADD R6, R8, 0x1, R15 ;  /* 0x0000000108067824 */ /* 0x000fca00078e020f */
[----:B0-----:R-:W-:-:S04]  /*15e0*/  IADD3 R7, P2, PT, R3, R6, RZ ;  /* 0x0000000603077210 */ /* 0x001fc80007f5e0ff */
[----:B-1----:R-:W-:Y:S02]  /*15f0*/  IADD3.X R10, PT, PT, RZ, RZ, RZ, P2, !PT ;  /* 0x000000ffff0a7210 */ /* 0x002fe400017fe4ff */
[----:B--2---:R-:W-:-:S04]  /*1600*/  LEA R6, P2, R7, UR4, 0x2 ;  /* 0x0000000407067c11 */ /* 0x004fc8000f8410ff */
[----:B------:R-:W-:-:S06]  /*1610*/  LEA.HI.X R7, R7, UR5, R10, 0x2, P2 ;  /* 0x0000000507077c11 */ /* 0x000fcc00090f140a */
[----:B------:R-:W2:Y:S01]  /*1620*/  LDG.E.CONSTANT R7, desc[UR12][R6.64] ;  /* 0x0000000c06077981 */ /* 0x000ea2000c1e9900 */
[----:B-----5:R-:W0:Y:S01]  /*1630*/  I2F.U32.RP R14, R2 ;  /* 0x00000002000e7306 */ /* 0x020e220000209000 */
        /* <DEDUP_REMOVED lines=17> */
.L_x_541:
[----:B------:R-:W-:Y:S05]  /*1750*/  @P1 BRA `(.L_x_542) ;  /* 0x0000000000641947 */ /* 0x000fea0003800000 */
[----:B------:R-:W3:Y:S01]  /*1760*/  LDCU.64 UR4, c[0x0][0x380] ;  /* 0x00007000ff0477ac */ /* 0x000ee20008000a00 */
[----:B------:R-:W-:-:S05]  /*1770*/  IMAD.IADD R6, R8, 0x1, R11 ;  /* 0x0000000108067824 */ /* 0x000fca00078e020b */
[----:B0-2---:R-:W-:-:S05]  /*1780*/  IADD3 R7, P1, PT, R3, R6, RZ ;  /* 0x0000000603077210 */ /* 0x005fca0007f3e0ff */
[----:B-1----:R-:W-:Y:S01]  /*1790*/  IMAD.X R10, RZ, RZ, RZ, P1 ;  /* 0x000000ffff0a7224 */ /* 0x002fe200008e06ff */
[----:B---3--:R-:W-:-:S04]  /*17a0*/  LEA R6, P1, R7, UR4, 0x2 ;  /* 0x0000000407067c11 */ /* 0x008fc8000f8210ff */
[----:B------:R-:W-:-:S06]  /*17b0*/  LEA.HI.X R7, R7, UR5, R10, 0x2, P1 ;  /* 0x0000000507077c11 */ /* 0x000fcc00088f140a */
[----:B------:R-:W2:Y:S01]  /*17c0*/  LDG.E.CONSTANT R7, desc[UR12][R6.64] ;  /* 0x0000000c06077981 */ /* 0x000ea2000c1e9900 */
[----:B-----5:R-:W0:Y:S01]  /*17d0*/  I2F.U32.RP R12, R2 ;  /* 0x00000002000c7306 */ /* 0x020e220000209000 */
[----:B------:R-:W-:Y:S01]  /*17e0*/  IMAD.MOV R13, RZ, RZ, -R2 ;  /* 0x000000ffff0d7224 */ /* 0x000fe200078e0a02 */
[----:B------:R-:W-:Y:S01]  /*17f0*/  ISETP.NE.U32.AND P2, PT, R2, RZ, PT ;  /* 0x000000ff0200720c */ /* 0x000fe20003f45070 */
[----:B------:R-:W-:-:S05]  /*1800*/  IMAD.MOV.U32 R10, RZ, RZ, RZ ;  /* 0x000000ffff0a7224 */ /* 0x000fca00078e00ff */
[----:B0-----:R-:W0:Y:S02]  /*1810*/  MUFU.RCP R12, R12 ;  /* 0x0000000c000c7308 */ /* 0x001e240000001000 */
[----:B0-----:R-:W-:-:S06]  /*1820*/  IADD3 R11, PT, PT, R12, 0xffffffe, RZ ;  /* 0x0ffffffe0c0b7810 */ /* 0x001fcc0007ffe0ff */
[----:B------:R-:W0:Y:S02]  /*1830*/  F2I.FTZ.U32.TRUNC.NTZ R11, R11 ;  /* 0x0000000b000b7305 */ /* 0x000e24000021f000 */
[----:B0-----:R-:W-:-:S04]  /*1840*/  IMAD R13, R13, R11, RZ ;  /* 0x0000000b0d0d7224 */ /* 0x001fc800078e02ff */
[----:B------:R-:W-:-:S06]  /*1850*/  IMAD.HI.U32 R10, R11, R13, R10 ;  /* 0x0000000d0b0a7227 */ /* 0x000fcc00078e000a */
[----:B--2---:R-:W-:-:S05]  /*1860*/  IMAD.HI.U32 R10, R10, R7, RZ ;  /* 0x000000070a0a7227 */ /* 0x004fca00078e00ff */
[----:B------:R-:W-:-:S05]  /*1870*/  IADD3 R10, PT, PT, -R10, RZ, RZ ;  /* 0x000000ff0a0a7210 */ /* 0x000fca0007ffe1ff */
[----:B------:R-:W-:-:S05]  /*1880*/  IMAD R7, R2, R10, R7 ;  /* 0x0000000a02077224 */ /* 0x000fca00078e0207 */
[----:B------:R-:W-:-:S13]  /*1890*/  ISETP.GE.U32.AND P1, PT, R7, R2, PT ;  /* 0x000000020700720c */ /* 0x000fda0003f26070 */
[----:B------:R-:W-:-:S05]  /*18a0*/  @P1 IMAD.IADD R7, R7, 0x1, -R2 ;  /* 0x0000000107071824 */ /* 0x000fca00078e0a02 */
[----:B------:R-:W-:-:S13]  /*18b0*/  ISETP.GE.U32.AND P1, PT, R7, R2, PT ;  /* 0x000000020700720c */ /* 0x000fda0003f26070 */
[----:B------:R-:W-:Y:S01]  /*18c0*/  @P1 IMAD.IADD R7, R7, 0x1, -R2 ;  /* 0x0000000107071824 */ /* 0x000fe200078e0a02 */
[----:B------:R-:W-:-:S05]  /*18d0*/  @!P2 LOP3.LUT R7, RZ, R2, RZ, 0x33, !PT ;  /* 0x00000002ff07a212 */ /* 0x000fca00078e33ff */
[----:B------:R3:W-:Y:S02]  /*18e0*/  STS [R4+0x8], R7 ;  /* 0x0000080704007388 */ /* 0x0007e40000000800 */
.L_x_542:
[----:B------:R-:W-:Y:S05]  /*18f0*/  @P0 BRA `(.L_x_543) ;  /* 0x0000000000640947 */ /* 0x000fea0003800000 */
[----:B------:R-:W4:Y:S01]  /*1900*/  LDCU.64 UR4, c[0x0][0x380] ;  /* 0x00007000ff0477ac */ /* 0x000f220008000a00 */
[----:B------:R-:W-:-:S04]  /*1910*/  IADD3 R6, PT, PT, R8, R5, RZ ;  /* 0x0000000508067210 */ /* 0x000fc80007ffe0ff */
[----:B------:R-:W-:-:S05]  /*1920*/  IADD3 R5, P0, PT, R3, R6, RZ ;  /* 0x0000000603057210 */ /* 0x000fca0007f1e0ff */
[----:B-1----:R-:W-:Y:S01]  /*1930*/  IMAD.X R10, RZ, RZ, RZ, P0 ;  /* 0x000000ffff0a7224 */ /* 0x002fe200000e06ff */
[----:B----4-:R-:W-:-:S04]  /*1940*/  LEA R6, P0, R5, UR4, 0x2 ;  /* 0x0000000405067c11 */ /* 0x010fc8000f8010ff */
[----:B0-23--:R-:W-:-:S06]  /*1950*/  LEA.HI.X R7, R5, UR5, R10, 0x2, P0 ;  /* 0x0000000505077c11 */ /* 0x00dfcc00080f140a */
[----:B------:R-:W2:Y:S01]  /*1960*/  LDG.E.CONSTANT R7, desc[UR12][R6.64] ;  /* 0x0000000c06077981 */ /* 0x000ea2000c1e9900 */
        /* <DEDUP_REMOVED lines=13> */
[----:B------:R-:W-:-:S04]  /*1a40*/  @P0 IADD3 R7, PT, PT, -R2, R7, RZ ;  /* 0x0000000702070210 */ /* 0x000fc80007ffe1ff */
[----:B------:R-:W-:-:S13]  /*1a50*/  ISETP.GE.U32.AND P0, PT, R7, R2, PT ;  /* 0x000000020700720c */ /* 0x000fda0003f06070 */
[----:B------:R-:W-:Y:S01]  /*1a60*/  @P0 IMAD.IADD R7, R7, 0x1, -R2 ;  /* 0x0000000107070824 */ /* 0x000fe200078e0a02 */
[----:B------:R-:W-:-:S05]  /*1a70*/  @!P1 LOP3.LUT R7, RZ, R2, RZ, 0x33, !PT ;  /* 0x00000002ff079212 */ /* 0x000fca00078e33ff */
[----:B------:R4:W-:Y:S02]  /*1a80*/  STS [R4+0xc], R7 ;  /* 0x00000c0704007388 */ /* 0x0009e40000000800 */
.L_x_543:
[----:B------:R-:W-:-:S07]  /*1a90*/  VIADD R9, R9, 0x4 ;  /* 0x0000000409097836 */ /* 0x000fce0000000000 */
.L_x_539:
[----:B------:R-:W-:-:S09]  /*1aa0*/  UISETP.NE.AND UP0, UPT, UR7, URZ, UPT ;  /* 0x000000ff0700728c */ /* 0x000fd2000bf05270 */
[----:B------:R-:W-:Y:S05]  /*1ab0*/  BRA.U !UP0, `(.L_x_527) ;  /* 0x0000000108bc7547 */ /* 0x000fea000b800000 */
[----:B------:R-:W0:Y:S01]  /*1ac0*/  LDCU UR8, c[0x0][0x3a0] ;  /* 0x00007400ff0877ac */ /* 0x000e220008000800 */
[----:B--2---:R-:W2:Y:S01]  /*1ad0*/  LDCU.64 UR14, c[0x0][0x380] ;  /* 0x00007000ff0e77ac */ /* 0x004ea20008000a00 */
[----:B------:R-:W-:-:S05]  /*1ae0*/  UMOV UR4, URZ ;  /* 0x000000ff00047c82 */ /* 0x000fca0008000000 */
.L_x_545:
[----:B0-----:R-:W-:Y:S01]  /*1af0*/  ISETP.GE.U32.AND P0, PT, R9, UR8, PT ;  /* 0x0000000809007c0c */ /* 0x001fe2000bf06070 */
[----:B------:R-:W-:-:S04]  /*1b00*/  UIADD3 UR4, UPT, UPT, UR4, 0x1, URZ ;  /* 0x0000000104047890 */ /* 0x000fc8000fffe0ff */
[----:B------:R-:W-:-:S08]  /*1b10*/  UISETP.NE.AND UP0, UPT, UR4, UR7, UPT ;  /* 0x000000070400728c */ /* 0x000fd0000bf05270 */
[----:B---34-:R-:W0:Y:S01]  /*1b20*/  @P0 S2R R7, SR_CgaCtaId ;  /* 0x0000000000070919 */ /* 0x018e220000008800 */
[----:B------:R-:W-:Y:S01]  /*1b30*/  @P0 MOV R6, 0x400 ;  /* 0x0000040000060802 */ /* 0x000fe20000000f00 */
[----:B------:R-:W-:Y:S01]  /*1b40*/  @P0 IMAD R4, R8, 0x2, R9 ;  /* 0x0000000208040824 */ /* 0x000fe200078e0209 */
[----:B-1----:R-:W-:-:S04]  /*1b50*/  @P0 IADD3 R5, PT, PT, R9, -UR8, RZ ;  /* 0x8000000809050c10 */ /* 0x002fc8000fffe0ff */
[----:B------:R-:W-:Y:S02]  /*1b60*/  @P0 ISETP.NE.AND P1, PT, R5, R0, PT ;  /* 0x000000000500020c */ /* 0x000fe40003f25270 */
[----:B0-----:R-:W-:-:S05]  /*1b70*/  @P0 LEA R7, R7, R6, 0x18 ;  /* 0x0000000607070211 */ /* 0x001fca00078ec0ff */
[----:B------:R-:W-:Y:S01]  /*1b80*/  @P0 IMAD R5, R4, 0x4, R7 ;  /* 0x0000000404050824 */ /* 0x000fe200078e0207 */
[----:B------:R-:W-:-:S05]  /*1b90*/  @P0 SEL R4, RZ, 0x1, P1 ;  /* 0x00000001ff040807 */ /* 0x000fca0000800000 */
[----:B------:R0:W-:Y:S01]  /*1ba0*/  @P0 STS [R5], R4 ;  /* 0x0000000405000388 */ /* 0x0001e20000000800 */
[----:B------:R-:W-:Y:S05]  /*1bb0*/  @P0 BRA `(.L_x_544) ;  /* 0x0000000000740947 */ /* 0x000fea0003800000 */
[----:B------:R-:W-:-:S04]  /*1bc0*/  IADD3 R10, PT, PT, R8, R9, RZ ;  /* 0x00000009080a7210 */ /* 0x000fc80007ffe0ff */
[----:B0-----:R-:W-:-:S05]  /*1bd0*/  IADD3 R5, P0, PT, R3, R10, RZ ;  /* 0x0000000a03057210 */ /* 0x001fca0007f1e0ff */
[----:B------:R-:W-:Y:S01]  /*1be0*/  IMAD.X R6, RZ, RZ, RZ, P0 ;  /* 0x000000ffff067224 */ /* 0x000fe200000e06ff */
[----:B--2---:R-:W-:-:S04]  /*1bf0*/  LEA R4, P0, R5, UR14, 0x2 ;  /* 0x0000000e05047c11 */ /* 0x004fc8000f8010ff */
[----:B------:R-:W-:-:S06]  /*1c00*/  LEA.HI.X R5, R5, UR15, R6, 0x2, P0 ;  /* 0x0000000f05057c11 */ /* 0x000fcc00080f1406 */
[----:B------:R-:W2:Y:S01]  /*1c10*/  LDG.E.CONSTANT R5, desc[UR12][R4.64] ;  /* 0x0000000c04057981 */ /* 0x000ea2000c1e9900 */
[----:B-----5:R-:W0:Y:S01]  /*1c20*/  I2F.U32.RP R11, R2 ;  /* 0x00000002000b7306 */ /* 0x020e220000209000 */
[----:B------:R-:W-:Y:S01]  /*1c30*/  IADD3 R13, PT, PT, RZ, -R2, RZ ;  /* 0x80000002ff0d7210 */ /* 0x000fe20007ffe0ff */
[----:B------:R-:W-:Y:S01]  /*1c40*/  IMAD.MOV.U32 R6, RZ, RZ, RZ ;  /* 0x000000ffff067224 */ /* 0x000fe200078e00ff */
[----:B------:R-:W1:Y:S01]  /*1c50*/  S2UR UR6, SR_CgaCtaId ;  /* 0x00000000000679c3 */ /* 0x000e620000008800 */
[----:B------:R-:W-:Y:S01]  /*1c60*/  ISETP.NE.U32.AND P1, PT, R2, RZ, PT ;  /* 0x000000ff0200720c */ /* 0x000fe20003f25070 */
[----:B------:R-:W-:Y:S01]  /*1c70*/  UMOV UR5, 0x400 ;  /* 0x0000040000057882 */ /* 0x000fe20000000000 */
[----:B------:R-:W-:Y:S02]  /*1c80*/  IMAD.IADD R10, R8, 0x1, R10 ;  /* 0x00000001080a7824 */ /* 0x000fe400078e020a */
[----:B0-----:R-:W0:Y:S01]  /*1c90*/  MUFU.RCP R11, R11 ;  /* 0x0000000b000b7308 */ /* 0x001e220000001000 */
[----:B-1----:R-:W-:Y:S01]  /*1ca0*/  ULEA UR5, UR6, UR5, 0x18 ;  /* 0x0000000506057291 */ /* 0x002fe2000f8ec0ff */
[----:B0-----:R-:W-:-:S05]  /*1cb0*/  VIADD R7, R11, 0xffffffe ;  /* 0x0ffffffe0b077836 */ /* 0x001fca0000000000 */
[----:B------:R-:W-:Y:S01]  /*1cc0*/  LEA R10, R10, UR5, 0x2 ;  /* 0x000000050a0a7c11 */ /* 0x000fe2000f8e10ff */
[----:B------:R-:W0:Y:S02]  /*1cd0*/  F2I.FTZ.U32.TRUNC.NTZ R7, R7 ;  /* 0x0000000700077305 */ /* 0x000e24000021f000 */
[----:B0-----:R-:W-:-:S04]  /*1ce0*/  IMAD R13, R13, R7, RZ ;  /* 0x000000070d0d7224 */ /* 0x001fc800078e02ff */
        /* <DEDUP_REMOVED lines=9> */
[----:B------:R1:W-:Y:S02]  /*1d80*/  STS [R10], R5 ;  /* 0x000000050a007388 */ /* 0x0003e40000000800 */
.L_x_544:
[----:B------:R-:W-:Y:S01]  /*1d90*/  IADD3 R9, PT, PT, R9, 0x1, RZ ;  /* 0x0000000109097810 */ /* 0x000fe20007ffe0ff */
[----:B------:R-:W-:Y:S06]  /*1da0*/  BRA.U UP0, `(.L_x_545) ;  /* 0xfffffffd00507547 */ /* 0x000fec000b83ffff */
.L_x_527:
[----:B------:R-:W-:Y:S01]  /*1db0*/  BAR.SYNC.DEFER_BLOCKING 0x0 ;  /* 0x0000000000007b1d */ /* 0x000fe20000010000 */
[----:B------:R-:W-:-:S13]  /*1dc0*/  ISETP.NE.AND P0, PT, RZ, UR8, PT ;  /* 0x00000008ff007c0c */ /* 0x000fda000bf05270 */
[----:B--2---:R-:W-:Y:S05]  /*1dd0*/  @!P0 EXIT ;  /* 0x000000000000894d */ /* 0x004fea0003800000 */
[----:B01-34-:R-:W0:Y:S01]  /*1de0*/  LDC.64 R4, c[0x0][0x390] ;  /* 0x0000e400ff047b82 */ /* 0x01be220000000a00 */
[----:B------:R-:W-:Y:S02]  /*1df0*/  ULOP3.LUT UR7, UR11, 0x6, URZ, 0xc0, !UPT ;  /* 0x000000060b077892 */ /* 0x000fe4000f8ec0ff */
[----:B------:R-:W-:Y:S02]  /*1e00*/  ULOP3.LUT UR10, UR11, 0xfffffff8, URZ, 0xc0, !UPT ;  /* 0xfffffff80b0a7892 */ /* 0x000fe4000f8ec0ff */
[----:B------:R-:W-:Y:S02]  /*1e10*/  UIADD3 UR6, UPT, UPT, UR11, -0x1, URZ ;  /* 0xffffffff0b067890 */ /* 0x000fe4000fffe0ff */
[----:B------:R-:W-:Y:S02]  /*1e20*/  ULOP3.LUT UR14, UR8, 0x3, URZ, 0xc0, !UPT ;  /* 0x00000003080e7892 */ /* 0x000fe4000f8ec0ff */
[----:B------:R-:W-:Y:S02]  /*1e30*/  ULOP3.LUT UR15, UR8, 0x1, URZ, 0xc0, !UPT ;  /* 0x00000001080f7892 */ /* 0x000fe4000f8ec0ff */
[----:B------:R-:W-:-:S02]  /*1e40*/  USHF.L.U32 UR16, UR8, 0x3, URZ ;  /* 0x0000000308107899 */ /* 0x000fc400080006ff */
[----:B------:R-:W-:Y:S02]  /*1e50*/  UIADD3 UR7, UPT, UPT, UR7, -0x1, URZ ;  /* 0xffffffff07077890 */ /* 0x000fe4000fffe0ff */
[----:B------:R-:W-:Y:S01]  /*1e60*/  UIADD3 UR9, UPT, UPT, -UR10, URZ, URZ ;  /* 0x000000ff0a097290 */ /* 0x000fe2000fffe1ff */
[----:B0-----:R-:W-:-:S04]  /*1e70*/  IMAD.WIDE.U32 R24, R24, 0x4, R4 ;  /* 0x0000000418187825 */ /* 0x001fc800078e0004 */
[----:B------:R-:W-:Y:S02]  /*1e80*/  IMAD R4, R0, UR8, RZ ;  /* 0x0000000800047c24 */ /* 0x000fe4000f8e02ff */
[----:B------:R-:W-:-:S07]  /*1e90*/  IMAD.MOV.U32 R5, RZ, RZ, RZ ;  /* 0x000000ffff057224 */ /* 0x000fce00078e00ff */
.L_x_647:
[----:B------:R-:W-:Y:S01]  /*1ea0*/  ISETP.NE.AND P0, PT, R0, RZ, PT ;  /* 0x000000ff0000720c */ /* 0x000fe20003f05270 */
[----:B------:R-:W-:Y:S01]  /*1eb0*/  UMOV UR5, URZ ;  /* 0x000000ff00057c82 */ /* 0x000fe20008000000 */
[----:B------:R-:W-:Y:S11]  /*1ec0*/  BSSY.RECONVERGENT B0, `(.L_x_546) ;  /* 0x000027c000007945 */ /* 0x000ff60003800200 */
[----:B01----:R-:W-:Y:S05]  /*1ed0*/  @P0 BRA `(.L_x_547) ;  /* 0x0000002400e80947 */ /* 0x003fea0003800000 */
[----:B------:R-:W0:Y:S01]  /*1ee0*/  S2R R7, SR_CgaCtaId ;  /* 0x0000000000077919 */ /* 0x000e220000008800 */
[----:B------:R-:W-:Y:S01]  /*1ef0*/  MOV R6, 0x400 ;  /* 0x0000040000067802 */ /* 0x000fe20000000f00 */
[----:B------:R-:W-:Y:S01]  /*1f00*/  IMAD.MOV.U32 R10, RZ, RZ, R5 ;  /* 0x000000ffff0a7224 */ /* 0x000fe200078e0005 */
[----:B------:R-:W1:Y:S02]  /*1f10*/  LDCU UR4, c[0x0][0x3a0] ;  /* 0x00007400ff0477ac */ /* 0x000e640008000800 */
[----:B01----:R-:W-:-:S07]  /*1f20*/  LEA R6, R7, R6, 0x18 ;  /* 0x0000000607067211 */ /* 0x003fce00078ec0ff */
.L_x_549:
[----:B------:R-:W-:-:S05]  /*1f30*/  IMAD R8, R10, UR11, RZ ;  /* 0x0000000b0a087c24 */ /* 0x000fca000f8e02ff */
[----:B------:R-:W-:-:S05]  /*1f40*/  IADD3 R7, PT, PT, R8, R5, RZ ;  /* 0x0000000508077210 */ /* 0x000fca0007ffe0ff */
[----:B------:R-:W-:-:S06]  /*1f50*/  IMAD R7, R7, 0x4, R6 ;  /* 0x0000000407077824 */ /* 0x000fcc00078e0206 */
[----:B------:R-:W0:Y:S02]  /*1f60*/  LDS R7, [R7] ;  /* 0x0000000007077984 */ /* 0x000e240000000800 */
[----:B0-----:R-:W-:-:S13]  /*1f70*/  ISETP.NE.AND P0, PT, R7, RZ, PT ;  /* 0x000000ff0700720c */ /* 0x001fda0003f05270 */
[----:B------:R-:W-:Y:S05]  /*1f80*/  @P0 BRA `(.L_x_548) ;  /* 0x0000000000180947 */ /* 0x000fea0003800000 */
[----:B------:R-:W-:-:S05]  /*1f90*/  VIADD R10, R10, 0x1 ;  /* 0x000000010a0a7836 */ /* 0x000fca0000000000 */
[----:B------:R-:W-:-:S13]  /*1fa0*/  ISETP.NE.AND P0, PT, R10, UR4, PT ;  /* 0x000000040a007c0c */ /* 0x000fda000bf05270 */
[----:B------:R-:W-:Y:S05]  /*1fb0*/  @P0 BRA `(.L_x_549) ;  /* 0xfffffffc00dc0947 */ /* 0x000fea000383ffff */
[----:B------:R-:W-:-:S05]  /*1fc0*/  HFMA2 R7, -RZ, RZ, 0, 5.9604644775390625e-08 ;  /* 0x00000001ff077431 */ /* 0x000fca00000001ff */
[----:B------:R0:W-:Y:S01]  /*1fd0*/  STG.E desc[UR12][R24.64], R7 ;  /* 0x0000000718007986 */ /* 0x0001e2000c10190c */
[----:B------:R-:W-:Y:S05]  /*1fe0*/  BRA `(.L_x_547) ;  /* 0x0000002400a47947 */ /* 0x000fea0003800000 */
.L_x_548:
[----:B------:R-:W-:-:S04]  /*1ff0*/  ISETP.NE.AND P0, PT, RZ, UR11, PT ;  /* 0x0000000bff007c0c */ /* 0x000fc8000bf05270 */
[----:B------:R-:W-:-:S13]  /*2000*/  ISETP.EQ.OR P0, PT, R10, R5, !P0 ;  /* 0x000000050a00720c */ /* 0x000fda0004702670 */
[----:B------:R-:W-:Y:S05]  /*2010*/  @P0 BRA `(.L_x_550) ;  /* 0x0000000400140947 */ /* 0x000fea0003800000 */
[----:B------:R-:W-:Y:S01]  /*2020*/  UISETP.GE.U32.AND UP0, UPT, UR6, 0x7, UPT ;  /* 0x000000070600788c */ /* 0x000fe2000bf06070 */
[----:B------:R-:W-:Y:S01]  /*2030*/  IMAD R7, R5, UR11, RZ ;  /* 0x0000000b05077c24 */ /* 0x000fe2000f8e02ff */
[----:B------:R-:W-:-:S07]  /*2040*/  UMOV UR4, URZ ;  /* 0x000000ff00047c82 */ /* 0x000fce0008000000 */
[----:B------:R-:W-:Y:S05]  /*2050*/  BRA.U !UP0, `(.L_x_551) ;  /* 0x0000000108687547 */ /* 0x000fea000b800000 */
[----:B------:R-:W-:Y:S01]  /*2060*/  VIADD R9, R6, 0x10 ;  /* 0x0000001006097836 */ /* 0x000fe20000000000 */
[----:B------:R-:W-:-:S03]  /*2070*/  UMOV UR4, UR9 ;  /* 0x0000000900047c82 */ /* 0x000fc60008000000 */
[--C-:B------:R-:W-:Y:S02]  /*2080*/  IMAD R10, R10, UR16, R9.reuse ;  /* 0x000000100a0a7c24 */ /* 0x100fe4000f8e0209 */
[----:B------:R-:W-:-:S07]  /*2090*/  IMAD R9, R5, UR16, R9 ;  /* 0x0000001005097c24 */ /* 0x000fce000f8e0209 */
.L_x_552:
[----:B------:R-:W0:Y:S01]  /*20a0*/  LDS.64 R14, [R10+-0x10] ;  /* 0xfffff0000a0e7984 */ /* 0x000e220000000a00 */
[----:B------:R-:W-:-:S03]  /*20b0*/  UIADD3 UR4, UPT, UPT, UR4, 0x8, URZ ;  /* 0x0000000804047890 */ /* 0x000fc6000fffe0ff */
[----:B------:R-:W1:Y:S01]  /*20c0*/  LDS.64 R12, [R9+-0x10] ;  /* 0xfffff000090c7984 */ /* 0x000e620000000a00 */
[----:B------:R-:W-:-:S03]  /*20d0*/  UISETP.NE.AND UP0, UPT, UR4, URZ, UPT ;  /* 0x000000ff0400728c */ /* 0x000fc6000bf05270 */
[----:B0-----:R-:W-:Y:S04]  /*20e0*/  STS.64 [R9+-0x10], R14 ;  /* 0xfffff00e09007388 */ /* 0x001fe80000000a00 */
[----:B-1----:R-:W-:Y:S04]  /*20f0*/  STS.64 [R10+-0x10], R12 ;  /* 0xfffff00c0a007388 */ /* 0x002fe80000000a00 */
[----:B------:R-:W0:Y:S04]  /*2100*/  LDS.64 R18, [R10+-0x8] ;  /* 0xfffff8000a127984 */ /* 0x000e280000000a00 */
[----:B------:R-:W1:Y:S04]  /*2110*/  LDS.64 R16, [R9+-0x8] ;  /* 0xfffff80009107984 */ /* 0x000e680000000a00 */
[----:B0-----:R-:W-:Y:S04]  /*2120*/  STS.64 [R9+-0x8], R18 ;  /* 0xfffff81209007388 */ /* 0x001fe80000000a00 */
[----:B-1----:R-:W-:Y:S04]  /*2130*/  STS.64 [R10+-0x8], R16 ;  /* 0xfffff8100a007388 */ /* 0x002fe80000000a00 */
[----:B------:R-:W0:Y:S04]  /*2140*/  LDS.64 R22, [R10] ;  /* 0x000000000a167984 */ /* 0x000e280000000a00 */
[----:B------:R-:W1:Y:S04]  /*2150*/  LDS.64 R20, [R9] ;  /* 0x0000000009147984 */ /* 0x000e680000000a00 */
[----:B0-----:R-:W-:Y:S04]  /*2160*/  STS.64 [R9], R22 ;  /* 0x0000001609007388 */ /* 0x001fe80000000a00 */
[----:B-1----:R-:W-:Y:S04]  /*2170*/  STS.64 [R10], R20 ;  /* 0x000000140a007388 */ /* 0x002fe80000000a00 */
[----:B------:R-:W0:Y:S04]  /*2180*/  LDS.64 R26, [R10+0x8] ;  /* 0x000008000a1a7984 */ /* 0x000e280000000a00 */
[----:B------:R-:W1:Y:S04]  /*2190*/  LDS.64 R14, [R9+0x8] ;  /* 0x00000800090e7984 */ /* 0x000e680000000a00 */
[----:B0-----:R0:W-:Y:S04]  /*21a0*/  STS.64 [R9+0x8], R26 ;  /* 0x0000081a09007388 */ /* 0x0011e80000000a00 */
[----:B-1----:R1:W-:Y:S01]  /*21b0*/  STS.64 [R10+0x8], R14 ;  /* 0x0000080e0a007388 */ /* 0x0023e20000000a00 */
[----:B0-----:R-:W-:Y:S01]  /*21c0*/  VIADD R9, R9, 0x20 ;  /* 0x0000002009097836 */ /* 0x001fe20000000000 */
[----:B-1----:R-:W-:Y:S01]  /*21d0*/  IADD3 R10, PT, PT, R10, 0x20, RZ ;  /* 0x000000200a0a7810 */ /* 0x002fe20007ffe0ff */
[----:B------:R-:W-:Y:S06]  /*21e0*/  BRA.U UP0, `(.L_x_552) ;  /* 0xfffffffd00ac7547 */ /* 0x000fec000b83ffff */
[----:B------:R-:W-:-:S05]  /*21f0*/  UMOV UR4, UR10 ;  /* 0x0000000a00047c82 */ /* 0x000fca0008000000 */
.L_x_551:
[----:B------:R-:W-:-:S09]  /*2200*/  UISETP.NE.AND UP0, UPT, UR14, URZ, UPT ;  /* 0x000000ff0e00728c */ /* 0x000fd2000bf05270 */
[----:B------:R-:W-:Y:S05]  /*2210*/  BRA.U !UP0, `(.L_x_550) ;  /* 0x0000000108947547 */ /* 0x000fea000b800000 */
[----:B------:R-:W-:Y:S02]  /*2220*/  UISETP.GE.U32.AND UP0, UPT, UR7, 0x3, UPT ;  /* 0x000000030700788c */ /* 0x000fe4000bf06070 */
[----:B------:R-:W-:-:S07]  /*2230*/  UISETP.NE.AND UP1, UPT, UR15, URZ, UPT ;  /* 0x000000ff0f00728c */ /* 0x000fce000bf25270 */
[----:B------:R-:W-:Y:S05]  /*2240*/  BRA.U !UP0, `(.L_x_553) ;  /* 0x0000000108547547 */ /* 0x000fea000b800000 */
[----:B------:R-:W-:Y:S02]  /*2250*/  VIADD R11, R8, UR4 ;  /* 0x00000004080b7c36 */ /* 0x000fe40008000000 */
[----:B------:R-:W-:Y:S01]  /*2260*/  VIADD R9, R7, UR4 ;  /* 0x0000000407097c36 */ /* 0x000fe20008000000 */
[----:B------:R-:W-:Y:S02]  /*2270*/  UIADD3 UR4, UPT, UPT, UR4, 0x4, URZ ;  /* 0x0000000404047890 */ /* 0x000fe4000fffe0ff */
[----:B------:R-:W-:Y:S01]  /*2280*/  LEA R11, R11, R6, 0x2 ;  /* 0x000000060b0b7211 */ /* 0x000fe200078e10ff */
[----:B------:R-:W-:-:S04]  /*2290*/  IMAD R9, R9, 0x4, R6 ;  /* 0x0000000409097824 */ /* 0x000fc800078e0206 */
[----:B------:R-:W0:Y:S04]  /*22a0*/  LDS R12, [R11] ;  /* 0x000000000b0c7984 */ /* 0x000e280000000800 */
[----:B------:R-:W1:Y:S04]  /*22b0*/  LDS R10, [R9] ;  /* 0x00000000090a7984 */ /* 0x000e680000000800 */
[----:B0-----:R-:W-:Y:S04]  /*22c0*/  STS [R9], R12 ;  /* 0x0000000c09007388 */ /* 0x001fe80000000800 */
[----:B-1----:R-:W-:Y:S04]  /*22d0*/  STS [R11], R10 ;  /* 0x0000000a0b007388 */ /* 0x002fe80000000800 */
[----:B------:R-:W0:Y:S04]  /*22e0*/  LDS R20, [R11+0x4] ;  /* 0x000004000b147984 */ /* 0x000e280000000800 */
[----:B------:R-:W1:Y:S04]  /*22f0*/  LDS R14, [R9+0x4] ;  /* 0x00000400090e7984 */ /* 0x000e680000000800 */
[----:B0-----:R-:W-:Y:S04]  /*2300*/  STS [R9+0x4], R20 ;  /* 0x0000041409007388 */ /* 0x001fe80000000800 */
[----:B-1----:R-:W-:Y:S04]  /*2310*/  STS [R11+0x4], R14 ;  /* 0x0000040e0b007388 */ /* 0x002fe80000000800 */
[----:B------:R-:W0:Y:S04]  /*2320*/  LDS R18, [R11+0x8] ;  /* 0x000008000b127984 */ /* 0x000e280000000800 */
[----:B------:R-:W1:Y:S04]  /*2330*/  LDS R16, [R9+0x8] ;  /* 0x0000080009107984 */ /* 0x000e680000000800 */
[----:B0-----:R-:W-:Y:S04]  /*2340*/  STS [R9+0x8], R18 ;  /* 0x0000081209007388 */ /* 0x001fe80000000800 */
[----:B-1----:R-:W-:Y:S04]  /*2350*/  STS [R11+0x8], R16 ;  /* 0x000008100b007388 */ /* 0x002fe80000000800 */
[----:B------:R-:W0:Y:S04]  /*2360*/  LDS R22, [R11+0xc] ;  /* 0x00000c000b167984 */ /* 0x000e280000000800 */
[----:B------:R-:W1:Y:S04]  /*2370*/  LDS R12, [R9+0xc] ;  /* 0x00000c00090c7984 */ /* 0x000e680000000800 */
[----:B0-----:R0:W-:Y:S04]  /*2380*/  STS [R9+0xc], R22 ;  /* 0x00000c1609007388 */ /* 0x0011e80000000800 */
[----:B-1----:R0:W-:Y:S02]  /*2390*/  STS [R11+0xc], R12 ;  /* 0x00000c0c0b007388 */ /* 0x0021e40000000800 */
.L_x_553:
[----:B------:R-:W-:Y:S05]  /*23a0*/  BRA.U !UP1, `(.L_x_550) ;  /* 0x0000000109307547 */ /* 0x000fea000b800000 */
[----:B0-----:R-:W-:Y:S01]  /*23b0*/  VIADD R9, R8, UR4 ;  /* 0x0000000408097c36 */ /* 0x001fe20008000000 */
[----:B------:R-:W-:-:S03]  /*23c0*/  IADD3 R7, PT, PT, R7, UR4, RZ ;  /* 0x0000000407077c10 */ /* 0x000fc6000fffe0ff */
[--C-:B------:R-:W-:Y:S02]  /*23d0*/  IMAD R9, R9, 0x4, R6.reuse ;  /* 0x0000000409097824 */ /* 0x100fe400078e0206 */
[----:B------:R-:W-:-:S03]  /*23e0*/  IMAD R7, R7, 0x4, R6 ;  /* 0x0000000407077824 */ /* 0x000fc600078e0206 */
[----:B------:R-:W0:Y:S04]  /*23f0*/  LDS R10, [R9] ;  /* 0x00000000090a7984 */ /* 0x000e280000000800 */
[----:B------:R-:W1:Y:S04]  /*2400*/  LDS R8, [R7] ;  /* 0x0000000007087984 */ /* 0x000e680000000800 */
[----:B0-----:R-:W-:Y:S04]  /*2410*/  STS [R7], R10 ;  /* 0x0000000a07007388 */ /* 0x001fe80000000800 */
[----:B-1----:R-:W-:Y:S04]  /*2420*/  STS [R9], R8 ;  /* 0x0000000809007388 */ /* 0x002fe80000000800 */
[----:B------:R-:W0:Y:S04]  /*2430*/  LDS R14, [R9+0x4] ;  /* 0x00000400090e7984 */ /* 0x000e280000000800 */
[----:B------:R-:W1:Y:S04]  /*2440*/  LDS R12, [R7+0x4] ;  /* 0x00000400070c7984 */ /* 0x000e680000000800 */
[----:B0-----:R2:W-:Y:S04]  /*2450*/  STS [R7+0x4], R14 ;  /* 0x0000040e07007388 */ /* 0x0015e80000000800 */
[----:B-1----:R2:W-:Y:S02]  /*2460*/  STS [R9+0x4], R12 ;  /* 0x0000040c09007388 */ /* 0x0025e40000000800 */
.L_x_550:
[----:B------:R-:W1:Y:S01]  /*2470*/  LDCU UR4, c[0x0][0x3a0] ;  /* 0x00007400ff0477ac */ /* 0x000e620008000800 */
[----:B0----5:R-:W-:Y:S01]  /*2480*/  IADD3 R11, PT, PT, R2, -0x2, RZ ;  /* 0xfffffffe020b7810 */ /* 0x021fe20007ffe0ff */
[----:B--2---:R-:W-:Y:S02]  /*2490*/  IMAD.MOV.U32 R7, RZ, RZ, 0x1 ;  /* 0x00000001ff077424 */ /* 0x004fe400078e00ff */
[----:B------:R-:W-:Y:S01]  /*24a0*/  IMAD.MOV.U32 R8, RZ, RZ, RZ ;  /* 0x000000ffff087224 */ /* 0x000fe200078e00ff */
[----:B------:R-:W-:Y:S01]  /*24b0*/  ISETP.NE.AND P0, PT, R11, RZ, PT ;  /* 0x000000ff0b00720c */ /* 0x000fe20003f05270 */
[----:B-1----:R-:W-:-:S12]  /*24c0*/  IMAD R10, R5, UR4, RZ ;  /* 0x00000004050a7c24 */ /* 0x002fd8000f8e02ff */
[----:B------:R-:W-:Y:S05]  /*24d0*/  @!P0 BRA `(.L_x_554) ;  /* 0x0000000400708947 */ /* 0x000fea0003800000 */
[----:B------:R-:W0:Y:S01]  /*24e0*/  I2F.U32.RP R14, R2 ;  /* 0x00000002000e7306 */ /* 0x000e220000209000 */
[----:B------:R-:W-:Y:S01]  /*24f0*/  LEA R7, R10, R5, 0x1 ;  /* 0x000000050a077211 */ /* 0x000fe200078e08ff */
[----:B------:R-:W-:Y:S01]  /*2500*/  IMAD.MOV.U32 R29, RZ, RZ, RZ ;  /* 0x000000ffff1d7224 */ /* 0x000fe200078e00ff */
[----:B------:R-:W-:Y:S02]  /*2510*/  IADD3 R9, PT, PT, RZ, -R2, RZ ;  /* 0x80000002ff097210 */ /* 0x000fe40007ffe0ff */
[----:B------:R-:W-:Y:S01]  /*2520*/  ISETP.NE.U32.AND P1, PT, R2, RZ, PT ;  /* 0x000000ff0200720c */ /* 0x000fe20003f25070 */
[----:B------:R-:W-:-:S06]  /*2530*/  IMAD R7, R7, 0x4, R6 ;  /* 0x0000000407077824 */ /* 0x000fcc00078e0206 */
[----:B------:R-:W1:Y:S01]  /*2540*/  LDS R7, [R7] ;  /* 0x0000000007077984 */ /* 0x000e620000000800 */
[----:B0-----:R-:W0:Y:S02]  /*2550*/  MUFU.RCP R14, R14 ;  /* 0x0000000e000e7308 */ /* 0x001e240000001000 */
[----:B0-----:R-:W-:-:S06]  /*2560*/  VIADD R12, R14, 0xffffffe ;  /* 0x0ffffffe0e0c7836 */ /* 0x001fcc0000000000 */
[----:B------:R0:W2:Y:S02]  /*2570*/  F2I.FTZ.U32.TRUNC.NTZ R13, R12 ;  /* 0x0000000c000d7305 */ /* 0x0000a4000021f000 */
[----:B0-----:R-:W-:Y:S02]  /*2580*/  IMAD.MOV.U32 R12, RZ, RZ, RZ ;  /* 0x000000ffff0c7224 */ /* 0x001fe400078e00ff */
[----:B--2---:R-:W-:-:S04]  /*2590*/  IMAD R9, R9, R13, RZ ;  /* 0x0000000d09097224 */ /* 0x004fc800078e02ff */
[----:B------:R-:W-:-:S06]  /*25a0*/  IMAD.HI.U32 R16, R13, R9, R12 ;  /* 0x000000090d107227 */ /* 0x000fcc00078e000c */
[----:B-1----:R-:W-:-:S04]  /*25b0*/  IMAD.HI.U32 R9, R16, R7, RZ ;  /* 0x0000000710097227 */ /* 0x002fc800078e00ff */
[----:B------:R-:W-:-:S04]  /*25c0*/  IMAD.MOV R9, RZ, RZ, -R9 ;  /* 0x000000ffff097224 */ /* 0x000fc800078e0a09 */
[----:B------:R-:W-:Y:S02]  /*25d0*/  IMAD R28, R2, R9, R7 ;  /* 0x00000009021c7224 */ /* 0x000fe400078e0207 */
[----:B------:R-:W-:Y:S02]  /*25e0*/  HFMA2 R7, -RZ, RZ, 0, 0 ;  /* 0x00000000ff077431 */ /* 0x000fe400000001ff */
[----:B------:R-:W-:Y:S01]  /*25f0*/  IMAD.MOV.U32 R9, RZ, RZ, 0x1 ;  /* 0x00000001ff097424 */ /* 0x000fe200078e00ff */
[----:B------:R-:W-:-:S13]  /*2600*/  ISETP.GE.U32.AND P0, PT, R28, R2, PT ;  /* 0x000000021c00720c */ /* 0x000fda0003f06070 */
[----:B------:R-:W-:-:S04]  /*2610*/  @P0 IADD3 R28, PT, PT, -R2, R28, RZ ;  /* 0x0000001c021c0210 */ /* 0x000fc80007ffe1ff */
[----:B------:R-:W-:-:S13]  /*2620*/  ISETP.GE.U32.AND P0, PT, R28, R2, PT ;  /* 0x000000021c00720c */ /* 0x000fda0003f06070 */
[----:B------:R-:W-:Y:S01]  /*2630*/  @P0 IMAD.IADD R28, R28, 0x1, -R2 ;  /* 0x000000011c1c0824 */ /* 0x000fe200078e0a02 */
[----:B------:R-:W-:-:S07]  /*2640*/  @!P1 LOP3.LUT R28, RZ, R2, RZ, 0x33, !PT ;  /* 0x00000002ff1c9212 */ /* 0x000fce00078e33ff */
.L_x_561:
[----:B------:R-:W-:-:S04]  /*2650*/  LOP3.LUT R12, R11, 0x1, RZ, 0xc0, !PT ;  /* 0x000000010b0c7812 */ /* 0x000fc800078ec0ff */
[----:B------:R-:W-:-:S13]  /*2660*/  ISETP.NE.U32.AND P0, PT, R12, 0x1, PT ;  /* 0x000000010c00780c */ /* 0x000fda0003f05070 */
[----:B------:R-:W-:Y:S05]  /*2670*/  @P0 BRA `(.L_x_555) ;  /* 0x00000000007c0947 */ /* 0x000fea0003800000 */
[-C--:B------:R-:W-:Y:S01]  /*2680*/  IMAD R12, R29, R9.reuse, RZ ;  /* 0x000000091d0c7224 */ /* 0x080fe200078e02ff */
[----:B------:R-:W-:Y:S01]  /*2690*/  BSSY.RECONVERGENT B1, `(.L_x_555) ;  /* 0x000001d000017945 */ /* 0x000fe20003800200 */
[----:B------:R-:W-:-:S04]  /*26a0*/  IMAD.WIDE.U32 R14, R28, R9, RZ ;  /* 0x000000091c0e7225 */ /* 0x000fc800078e00ff */
[----:B------:R-:W-:-:S04]  /*26b0*/  IMAD R7, R28, R7, R12 ;  /* 0x000000071c077224 */ /* 0x000fc800078e020c */
[----:B------:R-:W-:-:S05]  /*26c0*/  IMAD.IADD R13, R15, 0x1, R7 ;  /* 0x000000010f0d7824 */ /* 0x000fca00078e0207 */
        /* <DEDUP_REMOVED lines=13> */
[----:B------:R-:W-:Y:S01]  /*27a0*/  IMAD R9, R2, R7, R14 ;  /* 0x0000000702097224 */ /* 0x000fe200078e020e */
[----:B------:R-:W-:-:S04]  /*27b0*/  MOV R7, RZ ;  /* 0x000000ff00077202 */ /* 0x000fc80000000f00 */
[----:B------:R-:W-:-:S13]  /*27c0*/  ISETP.GE.U32.AND P0, PT, R9, R2, PT ;  /* 0x000000020900720c */ /* 0x000fda0003f06070 */
[----:B------:R-:W-:-:S05]  /*27d0*/  @P0 IMAD.IADD R9, R9, 0x1, -R2 ;  /* 0x0000000109090824 */ /* 0x000fca00078e0a02 */
[----:B------:R-:W-:-:S13]  /*27e0*/  ISETP.GE.U32.AND P0, PT, R9, R2, PT ;  /* 0x000000020900720c */ /* 0x000fda0003f06070 */
[----:B------:R-:W-:Y:S01]  /*27f0*/  @P0 IMAD.IADD R9, R9, 0x1, -R2 ;  /* 0x0000000109090824 */ /* 0x000fe200078e0a02 */
[----:B------:R-:W-:Y:S01]  /*2800*/  @!P1 LOP3.LUT R9, RZ, R2, RZ, 0x33, !PT ;  /* 0x00000002ff099212 */ /* 0x000fe200078e33ff */
[----:B------:R-:W-:Y:S06]  /*2810*/  BRA `(.L_x_557) ;  /* 0x0000000000107947 */ /* 0x000fec0003800000 */
.L_x_556:
[----:B------:R-:W-:-:S07]  /*2820*/  MOV R16, 0x2840 ;  /* 0x0000284000107802 */ /* 0x000fce0000000f00 */
[----:B------:R-:W-:Y:S05]  /*2830*/  CALL.REL.NOINC `($__internal_23_$__cuda_sm20_rem_u64) ;  /* 0x00000040000c7944 */ /* 0x000fea0003c00000 */
[----:B------:R-:W-:Y:S02]  /*2840*/  IMAD.MOV.U32 R9, RZ, RZ, R18 ;  /* 0x000000ffff097224 */ /* 0x000fe400078e0012 */
[----:B------:R-:W-:-:S07]  /*2850*/  IMAD.MOV.U32 R7, RZ, RZ, R19 ;  /* 0x000000ffff077224 */ /* 0x000fce00078e0013 */
.L_x_557:
[----:B------:R-:W-:Y:S05]  /*2860*/  BSYNC.RECONVERGENT B1 ;  /* 0x0000000000017941 */ /* 0x000fea0003800200 */
.L_x_555:
[-C--:B------:R-:W-:Y:S01]  /*2870*/  IMAD R13, R29, R28.reuse, RZ ;  /* 0x0000001c1d0d7224 */ /* 0x080fe200078e02ff */
[----:B------:R-:W-:Y:S01]  /*2880*/  BSSY.RECONVERGENT B1, `(.L_x_558) ;  /* 0x000001d000017945 */ /* 0x000fe20003800200 */
[----:B------:R-:W-:-:S04]  /*2890*/  IMAD.WIDE.U32 R14, R28, R28, RZ ;  /* 0x0000001c1c0e7225 */ /* 0x000fc800078e00ff */
[----:B------:R-:W-:-:S05]  /*28a0*/  IMAD R13, R28, R29, R13 ;  /* 0x0000001d1c0d7224 */ /* 0x000fca00078e020d */
        /* <DEDUP_REMOVED lines=22> */
.L_x_559:
[----:B------:R-:W-:-:S07]  /*2a10*/  MOV R16, 0x2a30 ;  /* 0x00002a3000107802 */ /* 0x000fce0000000f00 */
[----:B------:R-:W-:Y:S05]  /*2a20*/  CALL.REL.NOINC `($__internal_23_$__cuda_sm20_rem_u64) ;  /* 0x0000003c00907944 */ /* 0x000fea0003c00000 */
[----:B------:R-:W-:Y:S01]  /*2a30*/  IMAD.MOV.U32 R28, RZ, RZ, R18 ;  /* 0x000000ffff1c7224 */ /* 0x000fe200078e0012 */
[----:B------:R-:W-:-:S07]  /*2a40*/  MOV R29, R19 ;  /* 0x00000013001d7202 */ /* 0x000fce0000000f00 */
.L_x_560:
[----:B------:R-:W-:Y:S05]  /*2a50*/  BSYNC.RECONVERGENT B1 ;  /* 0x0000000000017941 */ /* 0x000fea0003800200 */
.L_x_558:
[----:B------:R-:W-:Y:S02]  /*2a60*/  ISETP.GT.U32.AND P0, PT, R11, 0x1, PT ;  /* 0x000000010b00780c */ /* 0x000fe40003f04070 */
[----:B------:R-:W-:-:S11]  /*2a70*/  SHF.R.U32.HI R11, RZ, 0x1, R11 ;  /* 0x00000001ff0b7819 */ /* 0x000fd6000001160b */
[----:B------:R-:W-:Y:S05]  /*2a80*/  @P0 BRA `(.L_x_561) ;  /* 0xfffffff800f00947 */ /* 0x000fea000383ffff */
[----:B------:R-:W-:-:S07]  /*2a90*/  IMAD.MOV.U32 R7, RZ, RZ, R9 ;  /* 0x000000ffff077224 */ /* 0x000fce00078e0009 */
.L_x_554:
[----:B------:R-:W-:-:S09]  /*2aa0*/  UISETP.NE.AND UP0, UPT, UR11, URZ, UPT ;  /* 0x000000ff0b00728c */ /* 0x000fd2000bf05270 */
[----:B------:R-:W-:Y:S05]  /*2ab0*/  BRA.U !UP0, `(.L_x_547) ;  /* 0x0000001908f07547 */ /* 0x000fea000b800000 */
[----:B------:R-:W-:Y:S01]  /*2ac0*/  UISETP.GE.U32.AND UP0, UPT, UR11, 0x8, UPT ;  /* 0x000000080b00788c */ /* 0x000fe2000bf06070 */
[----:B------:R-:W-:-:S08]  /*2ad0*/  IMAD.MOV.U32 R11, RZ, RZ, RZ ;  /* 0x000000ffff0b7224 */ /* 0x000fd000078e00ff */
[----:B------:R-:W-:Y:S05]  /*2ae0*/  BRA.U !UP0, `(.L_x_562) ;  /* 0x0000000d08e87547 */ /* 0x000fea000b800000 */
[----:B------:R-:W-:-:S07]  /*2af0*/  HFMA2 R9, -RZ, RZ, 0, 0 ;  /* 0x00000000ff097431 */ /* 0x000fce00000001ff */
.L_x_587:
[----:B0-----:R-:W-:Y:S01]  /*2b00*/  IMAD R11, R10, 0x2, R9 ;  /* 0x000000020a0b7824 */ /* 0x001fe200078e0209 */
[----:B------:R-:W-:Y:S01]  /*2b10*/  IADD3 R9, PT, PT, R9, 0x8, RZ ;  /* 0x0000000809097810 */ /* 0x000fe20007ffe0ff */
[----:B------:R-:W-:Y:S02]  /*2b20*/  BSSY.RECONVERGENT B1, `(.L_x_563) ;  /* 0x000001f000017945 */ /* 0x000fe40003800200 */
[----:B------:R-:W-:Y:S01]  /*2b30*/  IMAD R11, R11, 0x4, R6 ;  /* 0x000000040b0b7824 */ /* 0x000fe200078e0206 */
[----:B------:R-:W-:-:S04]  /*2b40*/  ISETP.NE.AND P2, PT, R9, UR10, PT ;  /* 0x0000000a09007c0c */ /* 0x000fc8000bf45270 */
[----:B------:R-:W0:Y:S02]  /*2b50*/  LDS.64 R14, [R11] ;  /* 0x000000000b0e7984 */ /* 0x000e240000000a00 */
[-C--:B0-----:R-:W-:Y:S02]  /*2b60*/  IMAD R13, R8, R14.reuse, RZ ;  /* 0x0000000e080d7224 */ /* 0x081fe400078e02ff */
[----:B------:R-:W-:-:S04]  /*2b70*/  IMAD.WIDE.U32 R16, R7, R14, RZ ;  /* 0x0000000e07107225 */ /* 0x000fc800078e00ff */
        /* <DEDUP_REMOVED lines=21> */
.L_x_564:
[----:B------:R-:W-:Y:S01]  /*2cd0*/  IMAD.MOV.U32 R14, RZ, RZ, R16 ;  /* 0x000000ffff0e7224 */ /* 0x000fe200078e0010 */
[----:B------:R-:W-:-:S07]  /*2ce0*/  MOV R16, 0x2d00 ;  /* 0x00002d0000107802 */ /* 0x000fce0000000f00 */
[----:B------:R-:W-:Y:S05]  /*2cf0*/  CALL.REL.NOINC `($__internal_23_$__cuda_sm20_rem_u64) ;  /* 0x0000003800dc7944 */ /* 0x000fea0003c00000 */
[----:B------:R-:W-:-:S07]  /*2d00*/  MOV R12, R18 ;  /* 0x00000012000c7202 */ /* 0x000fce0000000f00 */
.L_x_565:
[----:B------:R-:W-:Y:S05]  /*2d10*/  BSYNC.RECONVERGENT B1 ;  /* 0x0000000000017941 */ /* 0x000fea0003800200 */
.L_x_563:
[-C--:B------:R-:W-:Y:S01]  /*2d20*/  IMAD R13, R8, R15.reuse, RZ ;  /* 0x0000000f080d7224 */ /* 0x080fe200078e02ff */
[----:B------:R-:W-:Y:S01]  /*2d30*/  BSSY.RECONVERGENT B1, `(.L_x_566) ;  /* 0x000001b000017945 */ /* 0x000fe20003800200 */
[----:B------:R-:W-:-:S04]  /*2d40*/  IMAD.WIDE.U32 R16, R7, R15, RZ ;  /* 0x0000000f07107225 */ /* 0x000fc800078e00ff */
[----:B------:R-:W-:-:S05]  /*2d50*/  IMAD.IADD R13, R17, 0x1, R13 ;  /* 0x00000001110d7824 */ /* 0x000fca00078e020d */
        /* <DEDUP_REMOVED lines=20> */
.L_x_567:
[----:B------:R-:W-:Y:S01]  /*2ea0*/  IMAD.MOV.U32 R14, RZ, RZ, R16 ;  /* 0x000000ffff0e7224 */ /* 0x000fe200078e0010 */
[----:B------:R-:W-:-:S07]  /*2eb0*/  MOV R16, 0x2ed0 ;  /* 0x00002ed000107802 */ /* 0x000fce0000000f00 */
[----:B------:R-:W-:Y:S05]  /*2ec0*/  CALL.REL.NOINC `($__internal_23_$__cuda_sm20_rem_u64) ;  /* 0x0000003800687944 */ /* 0x000fea0003c00000 */
[----:B------:R-:W-:-:S07]  /*2ed0*/  MOV R13, R18 ;  /* 0x00000012000d7202 */ /* 0x000fce0000000f00 */
.L_x_568:
[----:B------:R-:W-:Y:S05]  /*2ee0*/  BSYNC.RECONVERGENT B1 ;  /* 0x0000000000017941 */ /* 0x000fea0003800200 */
.L_x_566:
[----:B------:R-:W0:Y:S01]  /*2ef0*/  LDS.64 R14, [R11+0x8] ;  /* 0x000008000b0e7984 */ /* 0x000e220000000a00 */
[----:B------:R-:W-:Y:S03]  /*2f00*/  BSSY.RECONVERGENT B1, `(.L_x_569) ;  /* 0x000001e000017945 */ /* 0x000fe60003800200 */
[----:B------:R1:W-:Y:S01]  /*2f10*/  STS.64 [R11], R12 ;  /* 0x0000000c0b007388 */ /* 0x0003e20000000a00 */
[-C--:B0-----:R-:W-:Y:S02]  /*2f20*/  IMAD R19, R8, R14.reuse, RZ ;  /* 0x0000000e08137224 */ /* 0x081fe400078e02ff */
[----:B------:R-:W-:-:S04]  /*2f30*/  IMAD.WIDE.U32 R16, R7, R14, RZ ;  /* 0x0000000e07107225 */ /* 0x000fc800078e00ff */
[----:B------:R-:W-:-:S05]  /*2f40*/  IMAD.IADD R19, R17, 0x1, R19 ;  /* 0x0000000111137824 */ /* 0x000fca00078e0213 */
[----:B------:R-:W-:-:S13]  /*2f50*/  ISETP.NE.U32.AND P0, PT, R19, RZ, PT ;  /* 0x000000ff1300720c */ /* 0x000fda0003f05070 */
[----:B-1----:R-:W-:Y:S05]  /*2f60*/  @P0 BRA `(.L_x_570) ;  /* 0x0000000000480947 */ /* 0x002fea0003800000 */
        /* <DEDUP_REMOVED lines=18> */
.L_x_570:
[----:B------:R-:W-:Y:S01]  /*3090*/  IMAD.MOV.U32 R14, RZ, RZ, R16 ;  /* 0x000000ffff0e7224 */ /* 0x000fe200078e0010 */
[----:B------:R-:W-:Y:S02]  /*30a0*/  MOV R13, R19 ;  /* 0x00000013000d7202 */ /* 0x000fe40000000f00 */
[----:B------:R-:W-:-:S07]  /*30b0*/  MOV R16, 0x30d0 ;  /* 0x000030d000107802 */ /* 0x000fce0000000f00 */
[----:B------:R-:W-:Y:S05]  /*30c0*/  CALL.REL.NOINC `($__internal_23_$__cuda_sm20_rem_u64) ;  /* 0x0000003400e87944 */ /* 0x000fea0003c00000 */
[----:B------:R-:W-:-:S07]  /*30d0*/  IMAD.MOV.U32 R12, RZ, RZ, R18 ;  /* 0x000000ffff0c7224 */ /* 0x000fce00078e0012 */
.L_x_571:
[----:B------:R-:W-:Y:S05]  /*30e0*/  BSYNC.RECONVERGENT B1 ;  /* 0x0000000000017941 */ /* 0x000fea0003800200 */
.L_x_569:
[-C--:B------:R-:W-:Y:S01]  /*30f0*/  IMAD R13, R8, R15.reuse, RZ ;  /* 0x0000000f080d7224 */ /* 0x080fe200078e02ff */
[----:B------:R-:W-:Y:S01]  /*3100*/  BSSY.RECONVERGENT B1, `(.L_x_572) ;  /* 0x000001b000017945 */ /* 0x000fe20003800200 */
[----:B------:R-:W-:-:S04]  /*3110*/  IMAD.WIDE.U32 R16, R7, R15, RZ ;  /* 0x0000000f07107225 */ /* 0x000fc800078e00ff */
        /* <DEDUP_REMOVED lines=21> */
.L_x_573:
[----:B------:R-:W-:Y:S02]  /*3270*/  MOV R14, R16 ;  /* 0x00000010000e7202 */ /* 0x000fe40000000f00 */
[----:B------:R-:W-:-:S07]  /*3280*/  MOV R16, 0x32a0 ;  /* 0x000032a000107802 */ /* 0x000fce0000000f00 */
[----:B------:R-:W-:Y:S05]  /*3290*/  CALL.REL.NOINC `($__internal_23_$__cuda_sm20_rem_u64) ;  /* 0x0000003400747944 */ /* 0x000fea0003c00000 */
[----:B------:R-:W-:-:S07]  /*32a0*/  IMAD.MOV.U32 R13, RZ, RZ, R18 ;  /* 0x000000ffff0d7224 */ /* 0x000fce00078e0012 */
.L_x_574:
[----:B------:R-:W-:Y:S05]  /*32b0*/  BSYNC.RECONVERGENT B1 ;  /* 0x0000000000017941 */ /* 0x000fea0003800200 */
.L_x_572:
[----:B------:R-:W0:Y:S01]  /*32c0*/  LDS.64 R14, [R11+0x10] ;  /* 0x000010000b0e7984 */ /* 0x000e220000000a00 */
[----:B------:R-:W-:Y:S03]  /*32d0*/  BSSY.RECONVERGENT B1, `(.L_x_575) ;  /* 0x000001e000017945 */ /* 0x000fe60003800200 */
[----:B------:R1:W-:Y:S01]  /*32e0*/  STS.64 [R11+0x8], R12 ;  /* 0x0000080c0b007388 */ /* 0x0003e20000000a00 */
[-C--:B0-----:R-:W-:Y:S02]  /*32f0*/  IMAD R19, R8, R14.reuse, RZ ;  /* 0x0000000e08137224 */ /* 0x081fe400078e02ff */
[----:B------:R-:W-:-:S04]  /*3300*/  IMAD.WIDE.U32 R16, R7, R14, RZ ;  /* 0x0000000e07107225 */ /* 0x000fc800078e00ff */
[----:B------:R-:W-:-:S05]  /*3310*/  IMAD.IADD R19, R17, 0x1, R19 ;  /* 0x0000000111137824 */ /* 0x000fca00078e0213 */
[----:B------:R-:W-:-:S13]  /*3320*/  ISETP.NE.U32.AND P0, PT, R19, RZ, PT ;  /* 0x000000ff1300720c */ /* 0x000fda0003f05070 */
[----:B-1----:R-:W-:Y:S05]  /*3330*/  @P0 BRA `(.L_x_576) ;  /* 0x0000000000480947 */ /* 0x002fea0003800000 */
        /* <DEDUP_REMOVED lines=18> */
.L_x_576:
[----:B------:R-:W-:Y:S01]  /*3460*/  MOV R14, R16 ;  /* 0x00000010000e7202 */ /* 0x000fe20000000f00 */
[----:B------:R-:W-:Y:S01]  /*3470*/  IMAD.MOV.U32 R13, RZ, RZ, R19 ;  /* 0x000000ffff0d7224 */ /* 0x000fe200078e0013 */
[----:B------:R-:W-:-:S07]  /*3480*/  MOV R16, 0x34a0 ;  /* 0x000034a000107802 */ /* 0x000fce0000000f00 */
[----:B------:R-:W-:Y:S05]  /*3490*/  CALL.REL.NOINC `($__internal_23_$__cuda_sm20_rem_u64) ;  /* 0x0000003000f47944 */ /* 0x000fea0003c00000 */
[----:B------:R-:W-:-:S07]  /*34a0*/  IMAD.MOV.U32 R12, RZ, RZ, R18 ;  /* 0x000000ffff0c7224 */ /* 0x000fce00078e0012 */
.L_x_577:
[----:B------:R-:W-:Y:S05]  /*34b0*/  BSYNC.RECONVERGENT B1 ;  /* 0x0000000000017941 */ /* 0x000fea0003800200 */
.L_x_575:
[-C--:B------:R-:W-:Y:S01]  /*34c0*/  IMAD R13, R8, R15.reuse, RZ ;  /* 0x0000000f080d7224 */ /* 0x080fe200078e02ff */
[----:B------:R-:W-:Y:S01]  /*34d0*/  BSSY.RECONVERGENT B1, `(.L_x_578) ;  /* 0x000001b000017945 */ /* 0x000fe20003800200 */
[----:B------:R-:W-:-:S05]  /*34e0*/  IMAD.WIDE.U32 R16, R7, R15, RZ ;  /* 0x0000000f07107225 */ /* 0x000fca00078e00ff */
[----:B------:R-:W-:-:S04]  /*34f0*/  IADD3 R13, PT, PT, R17, R13, RZ ;  /* 0x0000000d110d7210 */ /* 0x000fc80007ffe0ff */
        /* <DEDUP_REMOVED lines=20> */
.L_x_579:
[----:B------:R-:W-:Y:S01]  /*3640*/  IMAD.MOV.U32 R14, RZ, RZ, R16 ;  /* 0x000000ffff0e7224 */ /* 0x000fe200078e0010 */
[----:B------:R-:W-:-:S07]  /*3650*/  MOV R16, 0x3670 ;  /* 0x0000367000107802 */ /* 0x000fce0000000f00 */
[----:B------:R-:W-:Y:S05]  /*3660*/  CALL.REL.NOINC `($__internal_23_$__cuda_sm20_rem_u64) ;  /* 0x0000003000807944 */ /* 0x000fea0003c00000 */
[----:B------:R-:W-:-:S07]  /*3670*/  IMAD.MOV.U32 R13, RZ, RZ, R18 ;  /* 0x000000ffff0d7224 */ /* 0x000fce00078e0012 */
.L_x_580:
[----:B------:R-:W-:Y:S05]  /*3680*/  BSYNC.RECONVERGENT B1 ;  /* 0x0000000000017941 */ /* 0x000fea0003800200 */
.L_x_578:
[----:B------:R-:W0:Y:S01]  /*3690*/  LDS.64 R14, [R11+0x18] ;  /* 0x000018000b0e7984 */ /* 0x000e220000000a00 */
[----:B------:R-:W-:Y:S03]  /*36a0*/  BSSY.RECONVERGENT B1, `(.L_x_581) ;  /* 0x000001e000017945 */ /* 0x000fe60003800200 */
[----:B------:R1:W-:Y:S01]  /*36b0*/  STS.64 [R11+0x10], R12 ;  /* 0x0000100c0b007388 */ /* 0x0003e20000000a00 */
[-C--:B0-----:R-:W-:Y:S02]  /*36c0*/  IMAD R19, R8, R14.reuse, RZ ;  /* 0x0000000e08137224 */ /* 0x081fe400078e02ff */
[----:B------:R-:W-:-:S05]  /*36d0*/  IMAD.WIDE.U32 R16, R7, R14, RZ ;  /* 0x0000000e07107225 */ /* 0x000fca00078e00ff */
[----:B------:R-:W-:-:S04]  /*36e0*/  IADD3 R19, PT, PT, R17, R19, RZ ;  /* 0x0000001311137210 */ /* 0x000fc80007ffe0ff */
[----:B------:R-:W-:-:S13]  /*36f0*/  ISETP.NE.U32.AND P0, PT, R19, RZ, PT ;  /* 0x000000ff1300720c */ /* 0x000fda0003f05070 */
[----:B-1----:R-:W-:Y:S05]  /*3700*/  @P0 BRA `(.L_x_582) ;  /* 0x0000000000480947 */ /* 0x002fea0003800000 */
[----:B------:R-:W0:Y:S01]  /*3710*/  I2F.U32.RP R14, R2 ;  /* 0x00000002000e7306 */ /* 0x000e220000209000 */
[----:B------:R-:W-:Y:S01]  /*3720*/  IMAD.MOV R19, RZ, RZ, -R2 ;  /* 0x000000ffff137224 */ /* 0x000fe200078e0a02 */
[----:B------:R-:W-:Y:S02]  /*3730*/  MOV R12, RZ ;  /* 0x000000ff000c7202 */ /* 0x000fe40000000f00 */
        /* <DEDUP_REMOVED lines=15> */
.L_x_582:
[----:B------:R-:W-:Y:S01]  /*3830*/  IMAD.MOV.U32 R14, RZ, RZ, R16 ;  /* 0x000000ffff0e7224 */ /* 0x000fe200078e0010 */
[----:B------:R-:W-:Y:S01]  /*3840*/  MOV R16, 0x3870 ;  /* 0x0000387000107802 */ /* 0x000fe20000000f00 */
[----:B------:R-:W-:-:S07]  /*3850*/  IMAD.MOV.U32 R13, RZ, RZ, R19 ;  /* 0x000000ffff0d7224 */ /* 0x000fce00078e0013 */
[----:B------:R-:W-:Y:S05]  /*3860*/  CALL.REL.NOINC `($__internal_23_$__cuda_sm20_rem_u64) ;  /* 0x0000003000007944 */ /* 0x000fea0003c00000 */
[----:B------:R-:W-:-:S07]  /*3870*/  MOV R12, R18 ;  /* 0x00000012000c7202 */ /* 0x000fce0000000f00 */
.L_x_583:
[----:B------:R-:W-:Y:S05]  /*3880*/  BSYNC.RECONVERGENT B1 ;  /* 0x0000000000017941 */ /* 0x000fea0003800200 */
.L_x_581:
        /* <DEDUP_REMOVED lines=24> */
.L_x_585:
[----:B------:R-:W-:Y:S01]  /*3a10*/  IMAD.MOV.U32 R14, RZ, RZ, R16 ;  /* 0x000000ffff0e7224 */ /* 0x000fe200078e0010 */
[----:B------:R-:W-:-:S07]  /*3a20*/  MOV R16, 0x3a40 ;  /* 0x00003a4000107802 */ /* 0x000fce0000000f00 */
[----:B------:R-:W-:Y:S05]  /*3a30*/  CALL.REL.NOINC `($__internal_23_$__cuda_sm20_rem_u64) ;  /* 0x0000002c008c7944 */ /* 0x000fea0003c00000 */
[----:B------:R-:W-:-:S07]  /*3a40*/  MOV R13, R18 ;  /* 0x00000012000d7202 */ /* 0x000fce0000000f00 */
.L_x_586:
[----:B------:R-:W-:Y:S05]  /*3a50*/  BSYNC.RECONVERGENT B1 ;  /* 0x0000000000017941 */ /* 0x000fea0003800200 */
.L_x_584:
[----:B------:R0:W-:Y:S01]  /*3a60*/  STS.64 [R11+0x18], R12 ;  /* 0x0000180c0b007388 */ /* 0x0001e20000000a00 */
[----:B------:R-:W-:Y:S05]  /*3a70*/  @P2 BRA `(.L_x_587) ;  /* 0xfffffff000202947 */ /* 0x000fea000383ffff */
[----:B0-----:R-:W-:-:S07]  /*3a80*/  IMAD.U32 R11, RZ, RZ, UR10 ;  /* 0x0000000aff0b7e24 */ /* 0x001fce000f8e00ff */
.L_x_562:
[----:B------:R-:W-:-:S09]  /*3a90*/  UISETP.NE.AND UP0, UPT, UR14, URZ, UPT ;  /* 0x000000ff0e00728c */ /* 0x000fd2000bf05270 */
[----:B------:R-:W-:Y:S05]  /*3aa0*/  BRA.U !UP0, `(.L_x_547) ;  /* 0x0000000908f47547 */ /* 0x000fea000b800000 */
[----:B------:R-:W-:-:S09]  /*3ab0*/  UISETP.GE.U32.AND UP0, UPT, UR7, 0x3, UPT ;  /* 0x000000030700788c */ /* 0x000fd2000bf06070 */
[----:B------:R-:W-:Y:S05]  /*3ac0*/  BRA.U !UP0, `(.L_x_588) ;  /* 0x0000000508ec7547 */ /* 0x000fea000b800000 */
[----:B------:R-:W-:Y:S01]  /*3ad0*/  IMAD R9, R10, 0x2, R11 ;  /* 0x000000020a097824 */ /* 0x000fe200078e020b */
[----:B------:R-:W-:Y:S04]  /*3ae0*/  BSSY.RECONVERGENT B1, `(.L_x_589) ;  /* 0x000001d000017945 */ /* 0x000fe80003800200 */
[----:B------:R-:W-:-:S05]  /*3af0*/  LEA R9, R9, R6, 0x2 ;  /* 0x0000000609097211 */ /* 0x000fca00078e10ff */
[----:B------:R-:W0:Y:S02]  /*3b00*/  LDS R14, [R9] ;  /* 0x00000000090e7984 */ /* 0x000e240000000800 */
        /* <DEDUP_REMOVED lines=21> */
[----:B------:R-:W-:-:S05]  /*3c60*/  @!P1 LOP3.LUT R15, RZ, R2, RZ, 0x33, !PT ;  /* 0x00000002ff0f9212 */ /* 0x000fca00078e33ff */
[----:B------:R-:W-:Y:S01]  /*3c70*/  IMAD.MOV.U32 R18, RZ, RZ, R15 ;  /* 0x000000ffff127224 */ /* 0x000fe200078e000f */
[----:B------:R-:W-:Y:S06]  /*3c80*/  BRA `(.L_x_591) ;  /* 0x0000000000087947 */ /* 0x000fec0003800000 */
.L_x_590:
[----:B------:R-:W-:-:S07]  /*3c90*/  MOV R16, 0x3cb0 ;  /* 0x00003cb000107802 */ /* 0x000fce0000000f00 */
[----:B------:R-:W-:Y:S05]  /*3ca0*/  CALL.REL.NOINC `($__internal_23_$__cuda_sm20_rem_u64) ;  /* 0x0000002800f07944 */ /* 0x000fea0003c00000 */
.L_x_591:
[----:B------:R-:W-:Y:S05]  /*3cb0*/  BSYNC.RECONVERGENT B1 ;  /* 0x0000000000017941 */ /* 0x000fea0003800200 */
.L_x_589:
[----:B------:R-:W0:Y:S01]  /*3cc0*/  LDS R14, [R9+0x4] ;  /* 0x00000400090e7984 */ /* 0x000e220000000800 */
[----:B------:R-:W-:Y:S03]  /*3cd0*/  BSSY.RECONVERGENT B1, `(.L_x_592) ;  /* 0x000001c000017945 */ /* 0x000fe60003800200 */
[----:B------:R1:W-:Y:S01]  /*3ce0*/  STS [R9], R18 ;  /* 0x0000001209007388 */ /* 0x0003e20000000800 */
[-C--:B0-----:R-:W-:Y:S02]  /*3cf0*/  IMAD R13, R8, R14.reuse, RZ ;  /* 0x0000000e080d7224 */ /* 0x081fe400078e02ff */
[----:B------:R-:W-:-:S05]  /*3d00*/  IMAD.WIDE.U32 R14, R7, R14, RZ ;  /* 0x0000000e070e7225 */ /* 0x000fca00078e00ff */
[----:B------:R-:W-:-:S04]  /*3d10*/  IADD3 R13, PT, PT, R15, R13, RZ ;  /* 0x0000000d0f0d7210 */ /* 0x000fc80007ffe0ff */
[----:B------:R-:W-:-:S13]  /*3d20*/  ISETP.NE.U32.AND P0, PT, R13, RZ, PT ;  /* 0x000000ff0d00720c */ /* 0x000fda0003f05070 */
[----:B-1----:R-:W-:Y:S05]  /*3d30*/  @P0 BRA `(.L_x_593) ;  /* 0x00000000004c0947 */ /* 0x002fea0003800000 */
        /* <DEDUP_REMOVED lines=16> */
[----:B------:R-:W-:-:S05]  /*3e40*/  @!P1 LOP3.LUT R15, RZ, R2, RZ, 0x33, !PT ;  /* 0x00000002ff0f9212 */ /* 0x000fca00078e33ff */
[----:B------:R-:W-:Y:S01]  /*3e50*/  IMAD.MOV.U32 R18, RZ, RZ, R15 ;  /* 0x000000ffff127224 */ /* 0x000fe200078e000f */
[----:B------:R-:W-:Y:S06]  /*3e60*/  BRA `(.L_x_594) ;  /* 0x0000000000087947 */ /* 0x000fec0003800000 */
.L_x_593:
[----:B------:R-:W-:-:S07]  /*3e70*/  MOV R16, 0x3e90 ;  /* 0x00003e9000107802 */ /* 0x000fce0000000f00 */
[----:B------:R-:W-:Y:S05]  /*3e80*/  CALL.REL.NOINC `($__internal_23_$__cuda_sm20_rem_u64) ;  /* 0x0000002800787944 */ /* 0x000fea0003c00000 */
.L_x_594:
[----:B------:R-:W-:Y:S05]  /*3e90*/  BSYNC.RECONVERGENT B1 ;  /* 0x0000000000017941 */ /* 0x000fea0003800200 */
.L_x_592:
[----:B------:R-:W0:Y:S01]  /*3ea0*/  LDS R14, [R9+0x8] ;  /* 0x00000800090e7984 */ /* 0x000e220000000800 */
[----:B------:R-:W-:Y:S03]  /*3eb0*/  BSSY.RECONVERGENT B1, `(.L_x_595) ;  /* 0x000001c000017945 */ /* 0x000fe60003800200 */
[----:B------:R1:W-:Y:S01]  /*3ec0*/  STS [R9+0x4], R18 ;  /* 0x0000041209007388 */ /* 0x0003e20000000800 */
        /* <DEDUP_REMOVED lines=21> */
[----:B------:R-:W-:-:S04]  /*4020*/  @!P1 LOP3.LUT R15, RZ, R2, RZ, 0x33, !PT ;  /* 0x00000002ff0f9212 */ /* 0x000fc800078e33ff */
[----:B------:R-:W-:Y:S01]  /*4030*/  MOV R18, R15 ;  /* 0x0000000f00127202 */ /* 0x000fe20000000f00 */
[----:B------:R-:W-:Y:S06]  /*4040*/  BRA `(.L_x_597) ;  /* 0x0000000000087947 */ /* 0x000fec0003800000 */
.L_x_596:
[----:B------:R-:W-:-:S07]  /*4050*/  MOV R16, 0x4070 ;  /* 0x0000407000107802 */ /* 0x000fce0000000f00 */
[----:B------:R-:W-:Y:S05]  /*4060*/  CALL.REL.NOINC `($__internal_23_$__cuda_sm20_rem_u64) ;  /* 0x0000002800007944 */ /* 0x000fea0003c00000 */
.L_x_597:
[----:B------:R-:W-:Y:S05]  /*4070*/  BSYNC.RECONVERGENT B1 ;  /* 0x0000000000017941 */ /* 0x000fea0003800200 */
.L_x_595:
        /* <DEDUP_REMOVED lines=27> */
.L_x_599:
[----:B------:R-:W-:-:S07]  /*4230*/  MOV R16, 0x4250 ;  /* 0x0000425000107802 */ /* 0x000fce0000000f00 */
[----:B------:R-:W-:Y:S05]  /*4240*/  CALL.REL.NOINC `($__internal_23_$__cuda_sm20_rem_u64) ;  /* 0x0000002400887944 */ /* 0x000fea0003c00000 */
.L_x_600:
[----:B------:R-:W-:Y:S05]  /*4250*/  BSYNC.RECONVERGENT B1 ;  /* 0x0000000000017941 */ /* 0x000fea0003800200 */
.L_x_598:
[----:B------:R0:W-:Y:S01]  /*4260*/  STS [R9+0xc], R18 ;  /* 0x00000c1209007388 */ /* 0x0001e20000000800 */
[----:B------:R-:W-:-:S07]  /*4270*/  IADD3 R11, PT, PT, R11, 0x4, RZ ;  /* 0x000000040b0b7810 */ /* 0x000fce0007ffe0ff */
.L_x_588:
[----:B------:R-:W-:-:S09]  /*4280*/  UISETP.NE.AND UP0, UPT, UR15, URZ, UPT ;  /* 0x000000ff0f00728c */ /* 0x000fd2000bf05270 */
[----:B------:R-:W-:Y:S05]  /*4290*/  BRA.U !UP0, `(.L_x_547) ;  /* 0x0000000108f87547 */ /* 0x000fea000b800000 */
[----:B------:R-:W-:Y:S01]  /*42a0*/  IMAD R11, R10, 0x2, R11 ;  /* 0x000000020a0b7824 */ /* 0x000fe200078e020b */
[----:B------:R-:W-:Y:S03]  /*42b0*/  BSSY.RECONVERGENT B1, `(.L_x_601) ;  /* 0x000001d000017945 */ /* 0x000fe60003800200 */
[----:B------:R-:W-:-:S05]  /*42c0*/  IMAD R6, R11, 0x4, R6 ;  /* 0x000000040b067824 */ /* 0x000fca00078e0206 */
[----:B------:R-:W0:Y:S02]  /*42d0*/  LDS R14, [R6] ;  /* 0x00000000060e7984 */ /* 0x000e240000000800 */
[-C--:B0-----:R-:W-:Y:S02]  /*42e0*/  IMAD R9, R8, R14.reuse, RZ ;  /* 0x0000000e08097224 */ /* 0x081fe400078e02ff */
        /* <DEDUP_REMOVED lines=23> */
.L_x_602:
[----:B------:R-:W-:-:S07]  /*4460*/  MOV R16, 0x4480 ;  /* 0x0000448000107802 */ /* 0x000fce0000000f00 */
[----:B------:R-:W-:Y:S05]  /*4470*/  CALL.REL.NOINC `($__internal_23_$__cuda_sm20_rem_u64) ;  /* 0x0000002000fc7944 */ /* 0x000fea0003c00000 */
.L_x_603:
[----:B------:R-:W-:Y:S05]  /*4480*/  BSYNC.RECONVERGENT B1 ;  /* 0x0000000000017941 */ /* 0x000fea0003800200 */
.L_x_601:
[----:B------:R-:W0:Y:S01]  /*4490*/  LDS R14, [R6+0x4] ;  /* 0x00000400060e7984 */ /* 0x000e220000000800 */
[----:B------:R-:W-:Y:S03]  /*44a0*/  BSSY.RECONVERGENT B1, `(.L_x_604) ;  /* 0x000001c000017945 */ /* 0x000fe60003800200 */
[----:B------:R1:W-:Y:S01]  /*44b0*/  STS [R6], R18 ;  /* 0x0000001206007388 */ /* 0x0003e20000000800 */
[-C--:B0-----:R-:W-:Y:S02]  /*44c0*/  IMAD R9, R8, R14.reuse, RZ ;  /* 0x0000000e08097224 */ /* 0x081fe400078e02ff */
[----:B------:R-:W-:-:S04]  /*44d0*/  IMAD.WIDE.U32 R14, R7, R14, RZ ;  /* 0x0000000e070e7225 */ /* 0x000fc800078e00ff */
[----:B------:R-:W-:-:S05]  /*44e0*/  IMAD.IADD R13, R15, 0x1, R9 ;  /* 0x000000010f0d7824 */ /* 0x000fca00078e0209 */
[----:B------:R-:W-:-:S13]  /*44f0*/  ISETP.NE.U32.AND P0, PT, R13, RZ, PT ;  /* 0x000000ff0d00720c */ /* 0x000fda0003f05070 */
[----:B-1----:R-:W-:Y:S05]  /*4500*/  @P0 BRA `(.L_x_605) ;  /* 0x0000000000480947 */ /* 0x002fea0003800000 */
        /* <DEDUP_REMOVED lines=18> */
.L_x_605:
[----:B------:R-:W-:-:S07]  /*4630*/  MOV R16, 0x4650 ;  /* 0x0000465000107802 */ /* 0x000fce0000000f00 */
[----:B------:R-:W-:Y:S05]  /*4640*/  CALL.REL.NOINC `($__internal_23_$__cuda_sm20_rem_u64) ;  /* 0x0000002000887944 */ /* 0x000fea0003c00000 */
[----:B------:R-:W-:-:S07]  /*4650*/  MOV R15, R18 ;  /* 0x00000012000f7202 */ /* 0x000fce0000000f00 */
.L_x_606:
[----:B------:R-:W-:Y:S05]  /*4660*/  BSYNC.RECONVERGENT B1 ;  /* 0x0000000000017941 */ /* 0x000fea0003800200 */
.L_x_604:
[----:B------:R1:W-:Y:S02]  /*4670*/  STS [R6+0x4], R15 ;  /* 0x0000040f06007388 */ /* 0x0003e40000000800 */
.L_x_547:
[----:B------:R-:W-:Y:S05]  /*4680*/  BSYNC.RECONVERGENT B0 ;  /* 0x0000000000007941 */ /* 0x000fea0003800200 */
.L_x_546:
[----:B------:R-:W-:Y:S06]  /*4690*/  BAR.SYNC.DEFER_BLOCKING 0x0 ;  /* 0x0000000000007b1d */ /* 0x000fec0000010000 */
[----:B-1----:R-:W2:Y:S02]  /*46a0*/  LDG.E R6, desc[UR12][R24.64] ;  /* 0x0000000c18067981 */ /* 0x002ea4000c1e1900 */
[----:B--2---:R-:W-:-:S13]  /*46b0*/  ISETP.NE.AND P0, PT, R6, RZ, PT ;  /* 0x000000ff0600720c */ /* 0x004fda0003f05270 */
[----:B------:R-:W-:Y:S05]  /*46c0*/  @P0 EXIT ;  /* 0x000000000000094d */ /* 0x000fea0003800000 */
[----:B------:R-:W-:Y:S01]  /*46d0*/  ISETP.NE.AND P0, PT, R0, R5, PT ;  /* 0x000000050000720c */ /* 0x000fe20003f05270 */
[----:B------:R-:W-:-:S12]  /*46e0*/  BSSY.RECONVERGENT B0, `(.L_x_607) ;  /* 0x0000179000007945 */ /* 0x000fd80003800200 */
[----:B------:R-:W-:Y:S05]  /*46f0*/  @!P0 BRA `(.L_x_608) ;  /* 0x0000001400dc8947 */ /* 0x000fea0003800000 */
[----:B------:R-:W1:Y:S01]  /*4700*/  S2UR UR8, SR_CgaCtaId ;  /* 0x00000000000879c3 */ /* 0x000e620000008800 */
[----:B------:R-:W-:Y:S01]  /*4710*/  UMOV UR4, 0x400 ;  /* 0x0000040000047882 */ /* 0x000fe20000000000 */
[----:B------:R-:W-:Y:S01]  /*4720*/  IMAD R6, R4, 0x2, R5 ;  /* 0x0000000204067824 */ /* 0x000fe200078e0205 */
[----:B------:R-:W-:Y:S01]  /*4730*/  ISETP.NE.AND P0, PT, RZ, UR11, PT ;  /* 0x0000000bff007c0c */ /* 0x000fe2000bf05270 */
[----:B-1----:R-:W-:-:S06]  /*4740*/  ULEA UR4, UR8, UR4, 0x18 ;  /* 0x0000000408047291 */ /* 0x002fcc000f8ec0ff */
[----:B------:R-:W-:-:S05]  /*4750*/  LEA R6, R6, UR4, 0x2 ;  /* 0x0000000406067c11 */ /* 0x000fca000f8e10ff */
[----:B------:R-:W1:Y:S02]  /*4760*/  LDS R10, [R6] ;  /* 0x00000000060a7984 */ /* 0x000e640000000800 */
[----:B-1----:R-:W-:-:S13]  /*4770*/  ISETP.EQ.OR P0, PT, R10, RZ, !P0 ;  /* 0x000000ff0a00720c */ /* 0x002fda0004702670 */
[----:B------:R-:W-:Y:S05]  /*4780*/  @P0 BRA `(.L_x_608) ;  /* 0x0000001400b80947 */ /* 0x000fea0003800000 */
[----:B------:R-:W-:Y:S01]  /*4790*/  UISETP.GE.U32.AND UP0, UPT, UR6, 0x3, UPT ;  /* 0x000000030600788c */ /* 0x000fe2000bf06070 */
[----:B------:R-:W-:-:S08]  /*47a0*/  IMAD.MOV.U32 R8, RZ, RZ, RZ ;  /* 0x000000ffff087224 */ /* 0x000fd000078e00ff */
[----:B------:R-:W-:Y:S05]  /*47b0*/  BRA.U !UP0, `(.L_x_609) ;  /* 0x0000000d08c07547 */ /* 0x000fea000b800000 */
[----:B------:R-:W-:-:S07]  /*47c0*/  HFMA2 R11, -RZ, RZ, 0, 0 ;  /* 0x00000000ff0b7431 */ /* 0x000fce00000001ff */
.L_x_634:
[----:B------:R-:W1:Y:S01]  /*47d0*/  S2UR UR8, SR_CgaCtaId ;  /* 0x00000000000879c3 */ /* 0x000e620000008800 */
[----:B------:R-:W-:Y:S01]  /*47e0*/  UMOV UR4, 0x400 ;  /* 0x0000040000047882 */ /* 0x000fe20000000000 */
[----:B------:R-:W-:Y:S01]  /*47f0*/  IMAD R15, R5, UR11, R11 ;  /* 0x0000000b050f7c24 */ /* 0x000fe2000f8e020b */
[----:B------:R-:W-:Y:S01]  /*4800*/  BSSY.RECONVERGENT B1, `(.L_x_610) ;  /* 0x000001d000017945 */ /* 0x000fe20003800200 */
[----:B-1----:R-:W-:-:S06]  /*4810*/  ULEA UR4, UR8, UR4, 0x18 ;  /* 0x0000000408047291 */ /* 0x002fcc000f8ec0ff */
[----:B------:R-:W-:-:S05]  /*4820*/  LEA R15, R15, UR4, 0x2 ;  /* 0x000000040f0f7c11 */ /* 0x000fca000f8e10ff */
[----:B0-----:R-:W0:Y:S02]  /*4830*/  LDS.64 R6, [R15] ;  /* 0x000000000f067984 */ /* 0x001e240000000a00 */
[----:B0-----:R-:W-:-:S05]  /*4840*/  IMAD.WIDE.U32 R12, R6, R10, RZ ;  /* 0x0000000a060c7225 */ /* 0x001fca00078e00ff */
[----:B------:R-:W-:-:S13]  /*4850*/  ISETP.NE.U32.AND P0, PT, R13, RZ, PT ;  /* 0x000000ff0d00720c */ /* 0x000fda0003f05070 */
[----:B------:R-:W-:Y:S05]  /*4860*/  @P0 BRA `(.L_x_611) ;  /* 0x00000000004c0947 */ /* 0x000fea0003800000 */
[----:B-----5:R-:W0:Y:S01]  /*4870*/  I2F.U32.RP R13, R2 ;  /* 0x00000002000d7306 */ /* 0x020e220000209000 */
[----:B------:R-:W-:Y:S01]  /*4880*/  IMAD.MOV R17, RZ, RZ, -R2 ;  /* 0x000000ffff117224 */ /* 0x000fe200078e0a02 */
[----:B------:R-:W-:Y:S01]  /*4890*/  ISETP.NE.U32.AND P1, PT, R2, RZ, PT ;  /* 0x000000ff0200720c */ /* 0x000fe20003f25070 */
[----:B------:R-:W-:-:S05]  /*48a0*/  IMAD.MOV.U32 R19, RZ, RZ, RZ ;  /* 0x000000ffff137224 */ /* 0x000fca00078e00ff */
[----:B0-----:R-:W0:Y:S02]  /*48b0*/  MUFU.RCP R13, R13 ;  /* 0x0000000d000d7308 */ /* 0x001e240000001000 */
[----:B0-----:R-:W-:-:S06]  /*48c0*/  VIADD R8, R13, 0xffffffe ;  /* 0x0ffffffe0d087836 */ /* 0x001fcc0000000000 */
[----:B------:R0:W1:Y:S02]  /*48d0*/  F2I.FTZ.U32.TRUNC.NTZ R9, R8 ;  /* 0x0000000800097305 */ /* 0x000064000021f000 */
[----:B0-----:R-:W-:Y:S01]  /*48e0*/  MOV R8, RZ ;  /* 0x000000ff00087202 */ /* 0x001fe20000000f00 */
        /* <DEDUP_REMOVED lines=11> */
.L_x_611:
[----:B------:R-:W-:Y:S01]  /*49a0*/  IMAD.MOV.U32 R14, RZ, RZ, R12 ;  /* 0x000000ffff0e7224 */ /* 0x000fe200078e000c */
[----:B------:R-:W-:-:S07]  /*49b0*/  MOV R16, 0x49d0 ;  /* 0x000049d000107802 */ /* 0x000fce0000000f00 */
[----:B-----5:R-:W-:Y:S05]  /*49c0*/  CALL.REL.NOINC `($__internal_23_$__cuda_sm20_rem_u64) ;  /* 0x0000001c00a87944 */ /* 0x020fea0003c00000 */
.L_x_612:
[----:B------:R-:W-:Y:S05]  /*49d0*/  BSYNC.RECONVERGENT B1 ;  /* 0x0000000000017941 */ /* 0x000fea0003800200 */
.L_x_610:
[----:B------:R-:W0:Y:S01]  /*49e0*/  S2UR UR8, SR_CgaCtaId ;  /* 0x00000000000879c3 */ /* 0x000e220000008800 */
[----:B------:R-:W-:Y:S01]  /*49f0*/  UMOV UR4, 0x400 ;  /* 0x0000040000047882 */ /* 0x000fe20000000000 */
[----:B------:R-:W-:Y:S01]  /*4a00*/  LEA R12, R4, R11, 0x1 ;  /* 0x0000000b040c7211 */ /* 0x000fe200078e08ff */
[----:B------:R-:W-:Y:S01]  /*4a10*/  BSSY.RECONVERGENT B1, `(.L_x_613) ;  /* 0x000001d000017945 */ /* 0x000fe20003800200 */
[----:B0-----:R-:W-:-:S06]  /*4a20*/  ULEA UR4, UR8, UR4, 0x18 ;  /* 0x0000000408047291 */ /* 0x001fcc000f8ec0ff */
[----:B------:R-:W-:-:S05]  /*4a30*/  LEA R12, R12, UR4, 0x2 ;  /* 0x000000040c0c7c11 */ /* 0x000fca000f8e10ff */
[----:B------:R-:W0:Y:S02]  /*4a40*/  LDS.64 R8, [R12] ;  /* 0x000000000c087984 */ /* 0x000e240000000a00 */
[----:B0-----:R-:W-:-:S04]  /*4a50*/  IADD3 R14, P0, P1, R8, R2, -R18 ;  /* 0x00000002080e7210 */ /* 0x001fc8000791e812 */
[----:B------:R-:W-:-:S04]  /*4a60*/  IADD3.X R13, PT, PT, RZ, RZ, ~R19, P0, P1 ;  /* 0x000000ffff0d7210 */ /* 0x000fc800007e2c13 */
        /* <DEDUP_REMOVED lines=20> */
.L_x_614:
[----:B------:R-:W-:-:S07]  /*4bb0*/  MOV R16, 0x4bd0 ;  /* 0x00004bd000107802 */ /* 0x000fce0000000f00 */
[----:B------:R-:W-:Y:S05]  /*4bc0*/  CALL.REL.NOINC `($__internal_23_$__cuda_sm20_rem_u64) ;  /* 0x0000001c00287944 */ /* 0x000fea0003c00000 */
[----:B------:R-:W-:-:S07]  /*4bd0*/  IMAD.MOV.U32 R8, RZ, RZ, R18 ;  /* 0x000000ffff087224 */ /* 0x000fce00078e0012 */
.L_x_615:
[----:B------:R-:W-:Y:S05]  /*4be0*/  BSYNC.RECONVERGENT B1 ;  /* 0x0000000000017941 */ /* 0x000fea0003800200 */
.L_x_613:
[----:B------:R-:W-:Y:S01]  /*4bf0*/  IMAD.WIDE.U32 R6, R7, R10, RZ ;  /* 0x0000000a07067225 */ /* 0x000fe200078e00ff */
[----:B------:R-:W-:Y:S04]  /*4c00*/  BSSY.RECONVERGENT B1, `(.L_x_616) ;  /* 0x000001a000017945 */ /* 0x000fe80003800200 */
        /* <DEDUP_REMOVED lines=21> */
.L_x_617:
[----:B------:R-:W-:Y:S01]  /*4d60*/  MOV R14, R6 ;  /* 0x00000006000e7202 */ /* 0x000fe20000000f00 */
[----:B------:R-:W-:Y:S01]  /*4d70*/  IMAD.MOV.U32 R13, RZ, RZ, R7 ;  /* 0x000000ffff0d7224 */ /* 0x000fe200078e0007 */
[----:B------:R-:W-:-:S07]  /*4d80*/  MOV R16, 0x4da0 ;  /* 0x00004da000107802 */ /* 0x000fce0000000f00 */
[----:B------:R-:W-:Y:S05]  /*4d90*/  CALL.REL.NOINC `($__internal_23_$__cuda_sm20_rem_u64) ;  /* 0x0000001800b47944 */ /* 0x000fea0003c00000 */
.L_x_618:
[----:B------:R-:W-:Y:S05]  /*4da0*/  BSYNC.RECONVERGENT B1 ;  /* 0x0000000000017941 */ /* 0x000fea0003800200 */
.L_x_616:
[----:B------:R-:W-:Y:S01]  /*4db0*/  IADD3 R14, P0, P1, R9, R2, -R18 ;  /* 0x00000002090e7210 */ /* 0x000fe2000791e812 */
[----:B------:R-:W-:Y:S03]  /*4dc0*/  BSSY.RECONVERGENT B1, `(.L_x_619) ;  /* 0x0000019000017945 */ /* 0x000fe60003800200 */
[----:B------:R-:W-:-:S04]  /*4dd0*/  IADD3.X R13, PT, PT, RZ, RZ, ~R19, P0, P1 ;  /* 0x000000ffff0d7210 */ /* 0x000fc800007e2c13 */
        /* <DEDUP_REMOVED lines=20> */
.L_x_620:
[----:B------:R-:W-:-:S07]  /*4f20*/  MOV R16, 0x4f40 ;  /* 0x00004f4000107802 */ /* 0x000fce0000000f00 */
[----:B------:R-:W-:Y:S05]  /*4f30*/  CALL.REL.NOINC `($__internal_23_$__cuda_sm20_rem_u64) ;  /* 0x00000018004c7944 */ /* 0x000fea0003c00000 */
[----:B------:R-:W-:-:S07]  /*4f40*/  IMAD.MOV.U32 R9, RZ, RZ, R18 ;  /* 0x000000ffff097224 */ /* 0x000fce00078e0012 */
.L_x_621:
[----:B------:R-:W-:Y:S05]  /*4f50*/  BSYNC.RECONVERGENT B1 ;  /* 0x0000000000017941 */ /* 0x000fea0003800200 */
.L_x_619:
[----:B------:R-:W-:Y:S01]  /*4f60*/  STS.64 [R12], R8 ;  /* 0x000000080c007388 */ /* 0x000fe20000000a00 */
[----:B------:R-:W-:Y:S03]  /*4f70*/  BSSY.RECONVERGENT B1, `(.L_x_622) ;  /* 0x000001b000017945 */ /* 0x000fe60003800200 */
[----:B------:R-:W0:Y:S02]  /*4f80*/  LDS.64 R6, [R15+0x8] ;  /* 0x000008000f067984 */ /* 0x000e240000000a00 */
[----:B0-----:R-:W-:-:S05]  /*4f90*/  IMAD.WIDE.U32 R14, R6, R10, RZ ;  /* 0x0000000a060e7225 */ /* 0x001fca00078e00ff */
        /* <DEDUP_REMOVED lines=21> */
.L_x_623:
[----:B------:R-:W-:Y:S01]  /*50f0*/  IMAD.MOV.U32 R13, RZ, RZ, R15 ;  /* 0x000000ffff0d7224 */ /* 0x000fe200078e000f */
[----:B------:R-:W-:-:S07]  /*5100*/  MOV R16, 0x5120 ;  /* 0x0000512000107802 */ /* 0x000fce0000000f00 */
[----:B------:R-:W-:Y:S05]  /*5110*/  CALL.REL.NOINC `($__internal_23_$__cuda_sm20_rem_u64) ;  /* 0x0000001400d47944 */ /* 0x000fea0003c00000 */
.L_x_624:
[----:B------:R-:W-:Y:S05]  /*5120*/  BSYNC.RECONVERGENT B1 ;  /* 0x0000000000017941 */ /* 0x000fea0003800200 */
.L_x_622:
[----:B------:R-:W0:Y:S01]  /*5130*/  LDS.64 R8, [R12+0x8] ;  /* 0x000008000c087984 */ /* 0x000e220000000a00 */
[----:B------:R-:W-:Y:S01]  /*5140*/  BSSY.RECONVERGENT B1, `(.L_x_625) ;  /* 0x000001b000017945 */ /* 0x000fe20003800200 */
[----:B0-----:R-:W-:-:S04]  /*5150*/  IADD3 R8, P0, P1, R8, R2, -R18 ;  /* 0x0000000208087210 */ /* 0x001fc8000791e812 */
[----:B------:R-:W-:-:S04]  /*5160*/  IADD3.X R13, PT, PT, RZ, RZ, ~R19, P0, P1 ;  /* 0x000000ffff0d7210 */ /* 0x000fc800007e2c13 */
        /* <DEDUP_REMOVED lines=20> */
.L_x_626:
[----:B------:R-:W-:Y:S01]  /*52b0*/  IMAD.MOV.U32 R14, RZ, RZ, R8 ;  /* 0x000000ffff0e7224 */ /* 0x000fe200078e0008 */
[----:B------:R-:W-:-:S07]  /*52c0*/  MOV R16, 0x52e0 ;  /* 0x000052e000107802 */ /* 0x000fce0000000f00 */
[----:B------:R-:W-:Y:S05]  /*52d0*/  CALL.REL.NOINC `($__internal_23_$__cuda_sm20_rem_u64) ;  /* 0x0000001400647944 */ /* 0x000fea0003c00000 */
[----:B------:R-:W-:-:S07]  /*52e0*/  MOV R6, R18 ;  /* 0x0000001200067202 */ /* 0x000fce0000000f00 */
.L_x_627:
[----:B------:R-:W-:Y:S05]  /*52f0*/  BSYNC.RECONVERGENT B1 ;  /* 0x0000000000017941 */ /* 0x000fea0003800200 */
.L_x_625:
[----:B------:R-:W-:Y:S01]  /*5300*/  IMAD.WIDE.U32 R14, R7, R10, RZ ;  /* 0x0000000a070e7225 */ /* 0x000fe200078e00ff */
[----:B------:R-:W-:Y:S04]  /*5310*/  BSSY.RECONVERGENT B1, `(.L_x_628) ;  /* 0x0000019000017945 */ /* 0x000fe80003800200 */
        /* <DEDUP_REMOVED lines=21> */
.L_x_629:
[----:B------:R-:W-:Y:S01]  /*5470*/  IMAD.MOV.U32 R13, RZ, RZ, R15 ;  /* 0x000000ffff0d7224 */ /* 0x000fe200078e000f */
[----:B------:R-:W-:-:S07]  /*5480*/  MOV R16, 0x54a0 ;  /* 0x000054a000107802 */ /* 0x000fce0000000f00 */
[----:B------:R-:W-:Y:S05]  /*5490*/  CALL.REL.NOINC `($__internal_23_$__cuda_sm20_rem_u64) ;  /* 0x0000001000f47944 */ /* 0x000fea0003c00000 */
.L_x_630:
[----:B------:R-:W-:Y:S05]  /*54a0*/  BSYNC.RECONVERGENT B1 ;  /* 0x0000000000017941 */ /* 0x000fea0003800200 */
.L_x_628:
[----:B------:R-:W-:Y:S01]  /*54b0*/  IADD3 R14, P0, P1, R9, R2, -R18 ;  /* 0x00000002090e7210 */ /* 0x000fe2000791e812 */
[----:B------:R-:W-:Y:S03]  /*54c0*/  BSSY.RECONVERGENT B1, `(.L_x_631) ;  /* 0x0000019000017945 */ /* 0x000fe60003800200 */
[----:B------:R-:W-:-:S04]  /*54d0*/  IADD3.X R13, PT, PT, RZ, RZ, ~R19, P0, P1 ;  /* 0x000000ffff0d7210 */ /* 0x000fc800007e2c13 */
        /* <DEDUP_REMOVED lines=20> */
.L_x_632:
[----:B------:R-:W-:-:S07]  /*5620*/  MOV R16, 0x5640 ;  /* 0x0000564000107802 */ /* 0x000fce0000000f00 */
[----:B------:R-:W-:Y:S05]  /*5630*/  CALL.REL.NOINC `($__internal_23_$__cuda_sm20_rem_u64) ;  /* 0x00000010008c7944 */ /* 0x000fea0003c00000 */
[----:B------:R-:W-:-:S07]  /*5640*/  MOV R7, R18 ;  /* 0x0000001200077202 */ /* 0x000fce0000000f00 */
.L_x_633:
[----:B------:R-:W-:Y:S05]  /*5650*/  BSYNC.RECONVERGENT B1 ;  /* 0x0000000000017941 */ /* 0x000fea0003800200 */
.L_x_631:
[----:B------:R-:W-:Y:S01]  /*5660*/  ULOP3.LUT UR4, UR11, 0xfffffffc, URZ, 0xc0, !UPT ;  /* 0xfffffffc0b047892 */ /* 0x000fe2000f8ec0ff */
[----:B------:R1:W-:Y:S01]  /*5670*/  STS.64 [R12+0x8], R6 ;  /* 0x000008060c007388 */ /* 0x0003e20000000a00 */
[----:B------:R-:W-:-:S05]  /*5680*/  VIADD R11, R11, 0x4 ;  /* 0x000000040b0b7836 */ /* 0x000fca0000000000 */
[----:B------:R-:W-:-:S13]  /*5690*/  ISETP.NE.AND P0, PT, R11, UR4, PT ;  /* 0x000000040b007c0c */ /* 0x000fda000bf05270 */
[----:B-1----:R-:W-:Y:S05]  /*56a0*/  @P0 BRA `(.L_x_634) ;  /* 0xfffffff000480947 */ /* 0x002fea000383ffff */
[----:B------:R-:W-:-:S07]  /*56b0*/  IMAD.U32 R8, RZ, RZ, UR4 ;  /* 0x00000004ff087e24 */ /* 0x000fce000f8e00ff */
.L_x_609:
[----:B------:R-:W-:-:S09]  /*56c0*/  UISETP.NE.AND UP0, UPT, UR15, URZ, UPT ;  /* 0x000000ff0f00728c */ /* 0x000fd2000bf05270 */
[----:B------:R-:W-:Y:S05]  /*56d0*/  BRA.U !UP0, `(.L_x_608) ;  /* 0x0000000508e47547 */ /* 0x000fea000b800000 */
[----:B0-----:R-:W0:Y:S01]  /*56e0*/  S2R R9, SR_CgaCtaId ;  /* 0x0000000000097919 */ /* 0x001e220000008800 */
[----:B------:R-:W-:Y:S01]  /*56f0*/  MOV R6, 0x400 ;  /* 0x0000040000067802 */ /* 0x000fe20000000f00 */
[----:B------:R-:W-:Y:S01]  /*5700*/  IMAD R7, R5, UR11, R8 ;  /* 0x0000000b05077c24 */ /* 0x000fe2000f8e0208 */
[----:B------:R-:W-:Y:S02]  /*5710*/  BSSY.RECONVERGENT B1, `(.L_x_635) ;  /* 0x000001d000017945 */ /* 0x000fe40003800200 */
[----:B0-----:R-:W-:-:S04]  /*5720*/  LEA R6, R9, R6, 0x18 ;  /* 0x0000000609067211 */ /* 0x001fc800078ec0ff */
[----:B------:R-:W-:-:S05]  /*5730*/  LEA R7, R7, R6, 0x2 ;  /* 0x0000000607077211 */ /* 0x000fca00078e10ff */
[----:B------:R-:W0:Y:S02]  /*5740*/  LDS R13, [R7] ;  /* 0x00000000070d7984 */ /* 0x000e240000000800 */
        /* <DEDUP_REMOVED lines=22> */
.L_x_636:
[----:B------:R-:W-:Y:S01]  /*58b0*/  IMAD.MOV.U32 R14, RZ, RZ, R12 ;  /* 0x000000ffff0e7224 */ /* 0x000fe200078e000c */
[----:B------:R-:W-:-:S07]  /*58c0*/  MOV R16, 0x58e0 ;  /* 0x000058e000107802 */ /* 0x000fce0000000f00 */
[----:B-----5:R-:W-:Y:S05]  /*58d0*/  CALL.REL.NOINC `($__internal_23_$__cuda_sm20_rem_u64) ;  /* 0x0000000c00e47944 */ /* 0x020fea0003c00000 */
.L_x_637:
[----:B------:R-:W-:Y:S05]  /*58e0*/  BSYNC.RECONVERGENT B1 ;  /* 0x0000000000017941 */ /* 0x000fea0003800200 */
.L_x_635:
[----:B------:R-:W-:Y:S01]  /*58f0*/  LEA R9, R4, R8, 0x1 ;  /* 0x0000000804097211 */ /* 0x000fe200078e08ff */
[----:B------:R-:W-:Y:S04]  /*5900*/  BSSY.RECONVERGENT B1, `(.L_x_638) ;  /* 0x000001c000017945 */ /* 0x000fe80003800200 */
[----:B------:R-:W-:-:S05]  /*5910*/  IMAD R6, R9, 0x4, R6 ;  /* 0x0000000409067824 */ /* 0x000fca00078e0206 */
[----:B------:R-:W0:Y:S02]  /*5920*/  LDS R9, [R6] ;  /* 0x0000000006097984 */ /* 0x000e240000000800 */
[----:B0-----:R-:W-:-:S04]  /*5930*/  IADD3 R14, P0, P1, R9, R2, -R18 ;  /* 0x00000002090e7210 */ /* 0x001fc8000791e812 */
        /* <DEDUP_REMOVED lines=21> */
.L_x_639:
[----:B------:R-:W-:-:S07]  /*5a90*/  MOV R16, 0x5ab0 ;  /* 0x00005ab000107802 */ /* 0x000fce0000000f00 */
[----:B------:R-:W-:Y:S05]  /*5aa0*/  CALL.REL.NOINC `($__internal_23_$__cuda_sm20_rem_u64) ;  /* 0x0000000c00707944 */ /* 0x000fea0003c00000 */
[----:B------:R-:W-:-:S07]  /*5ab0*/  IMAD.MOV.U32 R9, RZ, RZ, R18 ;  /* 0x000000ffff097224 */ /* 0x000fce00078e0012 */
.L_x_640:
[----:B------:R-:W-:Y:S05]  /*5ac0*/  BSYNC.RECONVERGENT B1 ;  /* 0x0000000000017941 */ /* 0x000fea0003800200 */
.L_x_638:
[----:B------:R-:W-:Y:S01]  /*5ad0*/  STS [R6], R9 ;  /* 0x0000000906007388 */ /* 0x000fe20000000800 */
[----:B------:R-:W-:Y:S03]  /*5ae0*/  BSSY.RECONVERGENT B1, `(.L_x_641) ;  /* 0x000001b000017945 */ /* 0x000fe60003800200 */
[----:B------:R-:W0:Y:S02]  /*5af0*/  LDS R13, [R7+0x4] ;  /* 0x00000400070d7984 */ /* 0x000e240000000800 */
[----:B0-----:R-:W-:-:S05]  /*5b00*/  IMAD.WIDE.U32 R12, R13, R10, RZ ;  /* 0x0000000a0d0c7225 */ /* 0x001fca00078e00ff */
        /* <DEDUP_REMOVED lines=21> */
.L_x_642:
[----:B------:R-:W-:Y:S01]  /*5c60*/  IMAD.MOV.U32 R14, RZ, RZ, R12 ;  /* 0x000000ffff0e7224 */ /* 0x000fe200078e000c */
[----:B------:R-:W-:-:S07]  /*5c70*/  MOV R16, 0x5c90 ;  /* 0x00005c9000107802 */ /* 0x000fce0000000f00 */
[----:B------:R-:W-:Y:S05]  /*5c80*/  CALL.REL.NOINC `($__internal_23_$__cuda_sm20_rem_u64) ;  /* 0x0000000800f87944 */ /* 0x000fea0003c00000 */
.L_x_643:
[----:B------:R-:W-:Y:S05]  /*5c90*/  BSYNC.RECONVERGENT B1 ;  /* 0x0000000000017941 */ /* 0x000fea0003800200 */
.L_x_641:
[----:B------:R-:W0:Y:S01]  /*5ca0*/  LDS R7, [R6+0x4] ;  /* 0x0000040006077984 */ /* 0x000e220000000800 */
        /* <DEDUP_REMOVED lines=23> */
.L_x_645:
[----:B------:R-:W-:-:S07]  /*5e20*/  MOV R16, 0x5e40 ;  /* 0x00005e4000107802 */ /* 0x000fce0000000f00 */
[----:B------:R-:W-:Y:S05]  /*5e30*/  CALL.REL.NOINC `($__internal_23_$__cuda_sm20_rem_u64) ;  /* 0x00000008008c7944 */ /* 0x000fea0003c00000 */
[----:B------:R-:W-:-:S07]  /*5e40*/  IMAD.MOV.U32 R7, RZ, RZ, R18 ;  /* 0x000000ffff077224 */ /* 0x000fce00078e0012 */
.L_x_646:
[----:B------:R-:W-:Y:S05]  /*5e50*/  BSYNC.RECONVERGENT B1 ;  /* 0x0000000000017941 */ /* 0x000fea0003800200 */
.L_x_644:
[----:B------:R1:W-:Y:S02]  /*5e60*/  STS [R6+0x4], R7 ;  /* 0x0000040706007388 */ /* 0x0003e40000000800 */
.L_x_608:
[----:B------:R-:W-:Y:S05]  /*5e70*/  BSYNC.RECONVERGENT B0 ;  /* 0x0000000000007941 */ /* 0x000fea0003800200 */
.L_x_607:
[----:B------:R-:W2:Y:S01]  /*5e80*/  LDCU UR17, c[0x0][0x3a0] ;  /* 0x00007400ff1177ac */ /* 0x000ea20008000800 */
[----:B------:R-:W-:Y:S01]  /*5e90*/  IADD3 R5, PT, PT, R5, 0x1, RZ ;  /* 0x0000000105057810 */ /* 0x000fe20007ffe0ff */
[----:B------:R-:W-:Y:S03]  /*5ea0*/  BAR.SYNC.DEFER_BLOCKING 0x0 ;  /* 0x0000000000007b1d */ /* 0x000fe60000010000 */
[----:B--2---:R-:W-:-:S13]  /*5eb0*/  ISETP.NE.AND P0, PT, R5, UR17, PT ;  /* 0x0000001105007c0c */ /* 0x004fda000bf05270 */
[----:B------:R-:W-:Y:S05]  /*5ec0*/  @P0 BRA `(.L_x_647) ;  /* 0xffffffbc00f40947 */ /* 0x000fea000383ffff */
[----:B------:R-:W-:Y:S02]  /*5ed0*/  UIADD3 UR6, UPT, UPT, UR6, -UR17, URZ ;  /* 0x8000001106067290 */ /* 0x000fe4000fffe0ff */
[----:B-----5:R-:W-:Y:S01]  /*5ee0*/  LEA R2, R4, UR17, 0x1 ;  /* 0x0000001104027c11 */ /* 0x020fe2000f8e08ff */
[----:B------:R-:W-:Y:S01]  /*5ef0*/  IMAD.MOV.U32 R19, RZ, RZ, RZ ;  /* 0x000000ffff137224 */ /* 0x000fe200078e00ff */
[----:B------:R-:W-:Y:S02]  /*5f00*/  UISETP.GE.U32.AND UP0, UPT, UR6, 0x7, UPT ;  /* 0x000000070600788c */ /* 0x000fe4000bf06070 */
[----:B------:R-:W-:-:S07]  /*5f10*/  ULOP3.LUT UR6, UR17, 0x7, URZ, 0xc0, !UPT ;  /* 0x0000000711067892 */ /* 0x000fce000f8ec0ff */
[----:B------:R-:W-:Y:S05]  /*5f20*/  BRA.U !UP0, `(.L_x_648) ;  /* 0x0000000508107547 */ /* 0x000fea000b800000 */
[----:B------:R-:W2:Y:S01]  /*5f30*/  S2UR UR5, SR_CgaCtaId ;  /* 0x00000000000579c3 */ /* 0x000ea20000008800 */
[----:B------:R-:W-:Y:S01]  /*5f40*/  ULOP3.LUT UR7, UR17, 0xfffffff8, URZ, 0xc0, !UPT ;  /* 0xfffffff811077892 */ /* 0x000fe2000f8ec0ff */
[----:B------:R-:W-:Y:S01]  /*5f50*/  IMAD.MOV.U32 R21, RZ, RZ, RZ ;  /* 0x000000ffff157224 */ /* 0x000fe200078e00ff */
[----:B------:R-:W-:Y:S01]  /*5f60*/  UMOV UR4, 0x400 ;  /* 0x0000040000047882 */ /* 0x000fe20000000000 */
[----:B------:R-:W3:Y:S03]  /*5f70*/  LDCU.64 UR8, c[0x0][0x388] ;  /* 0x00007100ff0877ac */ /* 0x000ee60008000a00 */
[----:B------:R-:W-:Y:S01]  /*5f80*/  MOV R19, UR7 ;  /* 0x0000000700137c02 */ /* 0x000fe20008000f00 */
[----:B--23--:R-:W-:-:S12]  /*5f90*/  ULEA UR4, UR5, UR4, 0x18 ;  /* 0x0000000405047291 */ /* 0x00cfd8000f8ec0ff */
.L_x_649:
[--C-:B-1----:R-:W-:Y:S02]  /*5fa0*/  IMAD.IADD R13, R2, 0x1, R21.reuse ;  /* 0x00000001020d7824 */ /* 0x102fe400078e0215 */
[----:B------:R-:W-:Y:S02]  /*5fb0*/  IMAD R12, R0, UR17, R21 ;  /* 0x00000011000c7c24 */ /* 0x000fe4000f8e0215 */
[----:B------:R-:W-:Y:S01]  /*5fc0*/  VIADD R21, R21, 0x8 ;  /* 0x0000000815157836 */ /* 0x000fe20000000000 */
[----:B------:R-:W-:Y:S01]  /*5fd0*/  LEA R13, R13, UR4, 0x2 ;  /* 0x000000040d0d7c11 */ /* 0x000fe2000f8e10ff */
[C---:B------:R-:W-:Y:S01]  /*5fe0*/  VIADD R4, R12.reuse, 0x1 ;  /* 0x000000010c047836 */ /* 0x040fe20000000000 */
[----:B------:R-:W-:Y:S01]  /*5ff0*/  IADD3 R5, P0, PT, R3, R12, RZ ;  /* 0x0000000c03057210 */ /* 0x000fe20007f1e0ff */
[C---:B------:R-:W-:Y:S02]  /*6000*/  VIADD R14, R12.reuse, 0x4 ;  /* 0x000000040c0e7836 */ /* 0x040fe40000000000 */
[----:B------:R-:W2:Y:S01]  /*6010*/  LDS R11, [R13] ;  /* 0x000000000d0b7984 */ /* 0x000ea20000000800 */
[----:B-1----:R-:W-:Y:S01]  /*6020*/  IADD3.X R6, PT, PT, RZ, RZ, RZ, P0, !PT ;  /* 0x000000ffff067210 */ /* 0x002fe200007fe4ff */
[----:B------:R-:W-:Y:S01]  /*6030*/  VIADD R10, R12, 0x5 ;  /* 0x000000050c0a7836 */ /* 0x000fe20000000000 */
[----:B------:R-:W-:Y:S01]  /*6040*/  LEA R8, P0, R5, UR8, 0x2 ;  /* 0x0000000805087c11 */ /* 0x000fe2000f8010ff */
[----:B------:R-:W1:Y:S01]  /*6050*/  LDS R22, [R13+0x4] ;  /* 0x000004000d167984 */ /* 0x000e620000000800 */
[----:B------:R-:W-:-:S02]  /*6060*/  IADD3 R4, P1, PT, R3, R4, RZ ;  /* 0x0000000403047210 */ /* 0x000fc40007f3e0ff */
[----:B0-----:R-:W-:Y:S01]  /*6070*/  LEA.HI.X R9, R5, UR9, R6, 0x2, P0 ;  /* 0x0000000905097c11 */ /* 0x001fe200080f1406 */
[----:B------:R-:W0:Y:S01]  /*6080*/  LDS R20, [R13+0x8] ;  /* 0x000008000d147984 */ /* 0x000e220000000800 */
[----:B------:R-:W-:Y:S01]  /*6090*/  LEA R16, P0, R4, UR8, 0x2 ;  /* 0x0000000804107c11 */ /* 0x000fe2000f8010ff */
[----:B------:R-:W-:Y:S01]  /*60a0*/  IMAD.X R5, RZ, RZ, RZ, P1 ;  /* 0x000000ffff057224 */ /* 0x000fe200008e06ff */
[----:B------:R-:W-:Y:S01]  /*60b0*/  IADD3 R6, PT, PT, R12, 0x3, RZ ;  /* 0x000000030c067810 */ /* 0x000fe20007ffe0ff */
[----:B------:R-:W3:Y:S03]  /*60c0*/  LDS R18, [R13+0xc] ;  /* 0x00000c000d127984 */ /* 0x000ee60000000800 */
[----:B------:R-:W-:Y:S01]  /*60d0*/  LEA.HI.X R17, R4, UR9, R5, 0x2, P0 ;  /* 0x0000000904117c11 */ /* 0x000fe200080f1405 */
[----:B------:R-:W4:Y:S01]  /*60e0*/  LDS R29, [R13+0x10] ;  /* 0x000010000d1d7984 */ /* 0x000f220000000800 */
[----:B------:R-:W-:Y:S01]  /*60f0*/  VIADD R4, R12, 0x2 ;  /* 0x000000020c047836 */ /* 0x000fe20000000000 */
[----:B------:R-:W-:-:S02]  /*6100*/  IADD3 R7, P1, PT, R3, R6, RZ ;  /* 0x0000000603077210 */ /* 0x000fc40007f3e0ff */
[----:B------:R-:W5:Y:S02]  /*6110*/  LDS R27, [R13+0x14] ;  /* 0x000014000d1b7984 */ /* 0x000f640000000800 */
[----:B------:R-:W-:Y:S01]  /*6120*/  IADD3 R5, P0, PT, R3, R4, RZ ;  /* 0x0000000403057210 */ /* 0x000fe20007f1e0ff */
[----:B------:R-:W-:Y:S01]  /*6130*/  IMAD.X R24, RZ, RZ, RZ, P1 ;  /* 0x000000ffff187224 */ /* 0x000fe200008e06ff */
[----:B------:R-:W5:Y:S01]  /*6140*/  LDS R25, [R13+0x18] ;  /* 0x000018000d197984 */ /* 0x000f620000000800 */
[----:B------:R-:W-:Y:S02]  /*6150*/  LEA R6, P1, R7, UR8, 0x2 ;  /* 0x0000000807067c11 */ /* 0x000fe4000f8210ff */
[----:B------:R-:W-:Y:S01]  /*6160*/  IADD3.X R26, PT, PT, RZ, RZ, RZ, P0, !PT ;  /* 0x000000ffff1a7210 */ /* 0x000fe200007fe4ff */
[----:B------:R-:W5:Y:S01]  /*6170*/  LDS R23, [R13+0x1c] ;  /* 0x00001c000d177984 */ /* 0x000f620000000800 */
[----:B------:R-:W-:Y:S02]  /*6180*/  LEA R4, P0, R5, UR8, 0x2 ;  /* 0x0000000805047c11 */ /* 0x000fe4000f8010ff */
[----:B------:R-:W-:-:S02]  /*6190*/  LEA.HI.X R7, R7, UR9, R24, 0x2, P1 ;  /* 0x0000000907077c11 */ /* 0x000fc400088f1418 */
[----:B------:R-:W-:Y:S01]  /*61a0*/  LEA.HI.X R5, R5, UR9, R26, 0x2, P0 ;  /* 0x0000000905057c11 */ /* 0x000fe200080f141a */
[----:B--2---:R2:W-:Y:S04]  /*61b0*/  STG.E desc[UR12][R8.64], R11 ;  /* 0x0000000b08007986 */ /* 0x0045e8000c10190c */
[----:B-1----:R1:W-:Y:S04]  /*61c0*/  STG.E desc[UR12][R16.64], R22 ;  /* 0x0000001610007986 */ /* 0x0023e8000c10190c */
[----:B0-----:R1:W-:Y:S01]  /*61d0*/  STG.E desc[UR12][R4.64], R20 ;  /* 0x0000001404007986 */ /* 0x0013e2000c10190c */
[----:B--2---:R-:W-:-:S03]  /*61e0*/  IADD3 R9, P2, PT, R3, R14, RZ ;  /* 0x0000000e03097210 */ /* 0x004fc60007f5e0ff */
[----:B---3--:R1:W-:Y:S01]  /*61f0*/  STG.E desc[UR12][R6.64], R18 ;  /* 0x0000001206007986 */ /* 0x0083e2000c10190c */
[----:B------:R-:W-:Y:S01]  /*6200*/  IADD3 R11, P3, PT, R3, R10, RZ ;  /* 0x0000000a030b7210 */ /* 0x000fe20007f7e0ff */
[----:B------:R-:W-:Y:S01]  /*6210*/  IMAD.X R14, RZ, RZ, RZ, P2 ;  /* 0x000000ffff0e7224 */ /* 0x000fe200010e06ff */
[C---:B------:R-:W-:Y:S02]  /*6220*/  LEA R8, P2, R9.reuse, UR8, 0x2 ;  /* 0x0000000809087c11 */ /* 0x040fe4000f8410ff */
[----:B------:R-:W-:Y:S02]  /*6230*/  IADD3.X R24, PT, PT, RZ, RZ, RZ, P3, !PT ;  /* 0x000000ffff187210 */ /* 0x000fe40001ffe4ff */
[----:B------:R-:W-:Y:S01]  /*6240*/  LEA.HI.X R9, R9, UR9, R14, 0x2, P2 ;  /* 0x0000000909097c11 */ /* 0x000fe200090f140e */
[C---:B------:R-:W-:Y:S01]  /*6250*/  VIADD R14, R12.reuse, 0x6 ;  /* 0x000000060c0e7836 */ /* 0x040fe20000000000 */
[----:B------:R-:W-:Y:S01]  /*6260*/  LEA R10, P0, R11, UR8, 0x2 ;  /* 0x000000080b0a7c11 */ /* 0x000fe2000f8010ff */
[----:B------:R-:W-:-:S02]  /*6270*/  VIADD R12, R12, 0x7 ;  /* 0x000000070c0c7836 */ /* 0x000fc40000000000 */
[----:B----4-:R1:W-:Y:S01]  /*6280*/  STG.E desc[UR12][R8.64], R29 ;  /* 0x0000001d08007986 */ /* 0x0103e2000c10190c */
[----:B------:R-:W-:Y:S02]  /*6290*/  LEA.HI.X R11, R11, UR9, R24, 0x2, P0 ;  /* 0x000000090b0b7c11 */ /* 0x000fe400080f1418 */
[C---:B------:R-:W-:Y:S02]  /*62a0*/  IADD3 R13, P0, PT, R3.reuse, R14, RZ ;  /* 0x0000000e030d7210 */ /* 0x040fe40007f1e0ff */
[----:B------:R-:W-:Y:S01]  /*62b0*/  IADD3 R15, P1, PT, R3, R12, RZ ;  /* 0x0000000c030f7210 */ /* 0x000fe20007f3e0ff */
[----:B-----5:R1:W-:Y:S01]  /*62c0*/  STG.E desc[UR12][R10.64], R27 ;  /* 0x0000001b0a007986 */ /* 0x0203e2000c10190c */
[----:B------:R-:W-:Y:S02]  /*62d0*/  IADD3.X R26, PT, PT, RZ, RZ, RZ, P0, !PT ;  /* 0x000000ffff1a7210 */ /* 0x000fe400007fe4ff */
[----:B------:R-:W-:Y:S01]  /*62e0*/  LEA R12, P0, R13, UR8, 0x2 ;  /* 0x000000080d0c7c11 */ /* 0x000fe2000f8010ff */
[----:B------:R-:W-:Y:S01]  /*62f0*/  IMAD.X R24, RZ, RZ, RZ, P1 ;  /* 0x000000ffff187224 */ /* 0x000fe200008e06ff */
[----:B------:R-:W-:-:S02]  /*6300*/  LEA R14, P1, R15, UR8, 0x2 ;  /* 0x000000080f0e7c11 */ /* 0x000fc4000f8210ff */
[----:B------:R-:W-:Y:S02]  /*6310*/  LEA.HI.X R13, R13, UR9, R26, 0x2, P0 ;  /* 0x000000090d0d7c11 */ /* 0x000fe400080f141a */
[----:B------:R-:W-:Y:S02]  /*6320*/  LEA.HI.X R15, R15, UR9, R24, 0x2, P1 ;  /* 0x000000090f0f7c11 */ /* 0x000fe400088f1418 */
[----:B------:R-:W-:Y:S01]  /*6330*/  ISETP.NE.AND P0, PT, R21, R19, PT ;  /* 0x000000131500720c */ /* 0x000fe20003f05270 */
[----:B------:R1:W-:Y:S04]  /*6340*/  STG.E desc[UR12][R12.64], R25 ;  /* 0x000000190c007986 */ /* 0x0003e8000c10190c */
[----:B------:R1:W-:Y:S08]  /*6350*/  STG.E desc[UR12][R14.64], R23 ;  /* 0x000000170e007986 */ /* 0x0003f0000c10190c */
[----:B------:R-:W-:Y:S05]  /*6360*/  @P0 BRA `(.L_x_649) ;  /* 0xfffffffc000c0947 */ /* 0x000fea000383ffff */
.L_x_648:
[----:B------:R-:W-:-:S13]  /*6370*/  ISETP.NE.AND P0, PT, RZ, UR6, PT ;  /* 0x00000006ff007c0c */ /* 0x000fda000bf05270 */
[----:B------:R-:W-:Y:S05]  /*6380*/  @!P0 EXIT ;  /* 0x000000000000894d */ /* 0x000fea0003800000 */
[----:B------:R-:W-:Y:S01]  /*6390*/  UISETP.GE.U32.AND UP0, UPT, UR6, 0x4, UPT ;  /* 0x000000040600788c */ /* 0x000fe2000bf06070 */
[----:B------:R-:W-:-:S08]  /*63a0*/  ISETP.NE.AND P0, PT, RZ, UR14, PT ;  /* 0x0000000eff007c0c */ /* 0x000fd0000bf05270 */
[----:B------:R-:W-:Y:S05]  /*63b0*/  BRA.U !UP0, `(.L_x_650) ;  /* 0x00000001088c7547 */ /* 0x000fea000b800000 */
[----:B------:R-:W2:Y:S01]  /*63c0*/  S2UR UR5, SR_CgaCtaId ;  /* 0x00000000000579c3 */ /* 0x000ea20000008800 */
[----:B------:R-:W-:Y:S01]  /*63d0*/  UMOV UR4, 0x400 ;  /* 0x0000040000047882 */ /* 0x000fe20000000000 */
[----:B-1----:R-:W-:Y:S01]  /*63e0*/  IADD3 R4, PT, PT, R2, R19, RZ ;  /* 0x0000001302047210 */ /* 0x002fe20007ffe0ff */
[----:B------:R-:W-:Y:S02]  /*63f0*/  IMAD R8, R0, UR17, R19 ;  /* 0x0000001100087c24 */ /* 0x000fe4000f8e0213 */
[----:B------:R-:W-:Y:S02]  /*6400*/  VIADD R19, R19, 0x4 ;  /* 0x0000000413137836 */ /* 0x000fe40000000000 */
[C---:B------:R-:W-:Y:S01]  /*6410*/  VIADD R10, R8.reuse, 0x1 ;  /* 0x00000001080a7836 */ /* 0x040fe20000000000 */
[C---:B------:R-:W-:Y:S02]  /*6420*/  IADD3 R5, P1, PT, R3.reuse, R8, RZ ;  /* 0x0000000803057210 */ /* 0x040fe40007f3e0ff */
[C---:B------:R-:W-:Y:S01]  /*6430*/  IADD3 R12, PT, PT, R8.reuse, 0x2, RZ ;  /* 0x00000002080c7810 */ /* 0x040fe20007ffe0ff */
[----:B------:R-:W-:Y:S01]  /*6440*/  VIADD R8, R8, 0x3 ;  /* 0x0000000308087836 */ /* 0x000fe20000000000 */
[C---:B0-----:R-:W-:Y:S01]  /*6450*/  IADD3 R7, P2, PT, R3.reuse, R10, RZ ;  /* 0x0000000a03077210 */ /* 0x041fe20007f5e0ff */
[----:B------:R-:W-:Y:S01]  /*6460*/  IMAD.X R14, RZ, RZ, RZ, P1 ;  /* 0x000000ffff0e7224 */ /* 0x000fe200008e06ff */
[----:B------:R-:W-:-:S02]  /*6470*/  IADD3 R9, P3, PT, R3, R12, RZ ;  /* 0x0000000c03097210 */ /* 0x000fc40007f7e0ff */
[----:B------:R-:W-:Y:S01]  /*6480*/  IADD3 R11, P4, PT, R3, R8, RZ ;  /* 0x00000008030b7210 */ /* 0x000fe20007f9e0ff */
[----:B------:R-:W-:-:S04]  /*6490*/  IMAD.X R16, RZ, RZ, RZ, P2 ;  /* 0x000000ffff107224 */ /* 0x000fc800010e06ff */
[----:B------:R-:W-:Y:S01]  /*64a0*/  IMAD.X R12, RZ, RZ, RZ, P4 ;  /* 0x000000ffff0c7224 */ /* 0x000fe200020e06ff */
[----:B--2---:R-:W-:-:S06]  /*64b0*/  ULEA UR4, UR5, UR4, 0x18 ;  /* 0x0000000405047291 */ /* 0x004fcc000f8ec0ff */
[----:B------:R-:W-:-:S05]  /*64c0*/  LEA R6, R4, UR4, 0x2 ;  /* 0x0000000404067c11 */ /* 0x000fca000f8e10ff */
[----:B------:R-:W0:Y:S01]  /*64d0*/  LDS R13, [R6] ;  /* 0x00000000060d7984 */ /* 0x000e220000000800 */
[----:B------:R-:W1:Y:S03]  /*64e0*/  LDCU.64 UR4, c[0x0][0x388] ;  /* 0x00007100ff0477ac */ /* 0x000e660008000a00 */
[----:B------:R-:W2:Y:S04]  /*64f0*/  LDS R15, [R6+0x4] ;  /* 0x00000400060f7984 */ /* 0x000ea80000000800 */
[----:B------:R-:W3:Y:S04]  /*6500*/  LDS R17, [R6+0x8] ;  /* 0x0000080006117984 */ /* 0x000ee80000000800 */
[----:B------:R4:W5:Y:S01]  /*6510*/  LDS R21, [R6+0xc] ;  /* 0x00000c0006157984 */ /* 0x0009620000000800 */
[----:B-1----:R-:W-:-:S02]  /*6520*/  LEA R4, P1, R5, UR4, 0x2 ;  /* 0x0000000405047c11 */ /* 0x002fc4000f8210ff */
[----:B------:R-:W-:Y:S02]  /*6530*/  LEA R8, P2, R9, UR4, 0x2 ;  /* 0x0000000409087c11 */ /* 0x000fe4000f8410ff */
[----:B------:R-:W-:Y:S02]  /*6540*/  LEA.HI.X R5, R5, UR5, R14, 0x2, P1 ;  /* 0x0000000505057c11 */ /* 0x000fe400088f140e */
[----:B----4-:R-:W-:Y:S02]  /*6550*/  LEA R6, P1, R7, UR4, 0x2 ;  /* 0x0000000407067c11 */ /* 0x010fe4000f8210ff */
[----:B------:R-:W-:Y:S02]  /*6560*/  IADD3.X R14, PT, PT, RZ, RZ, RZ, P3, !PT ;  /* 0x000000ffff0e7210 */ /* 0x000fe40001ffe4ff */
[----:B------:R-:W-:Y:S02]  /*6570*/  LEA R10, P3, R11, UR4, 0x2 ;  /* 0x000000040b0a7c11 */ /* 0x000fe4000f8610ff */
[----:B------:R-:W-:-:S02]  /*6580*/  LEA.HI.X R7, R7, UR5, R16, 0x2, P1 ;  /* 0x0000000507077c11 */ /* 0x000fc400088f1410 */
[----:B------:R-:W-:Y:S02]  /*6590*/  LEA.HI.X R9, R9, UR5, R14, 0x2, P2 ;  /* 0x0000000509097c11 */ /* 0x000fe400090f140e */
[----:B------:R-:W-:Y:S01]  /*65a0*/  LEA.HI.X R11, R11, UR5, R12, 0x2, P3 ;  /* 0x000000050b0b7c11 */ /* 0x000fe200098f140c */
[----:B0-----:R4:W-:Y:S04]  /*65b0*/  STG.E desc[UR12][R4.64], R13 ;  /* 0x0000000d04007986 */ /* 0x0019e8000c10190c */
[----:B--2---:R4:W-:Y:S04]  /*65c0*/  STG.E desc[UR12][R6.64], R15 ;  /* 0x0000000f06007986 */ /* 0x0049e8000c10190c */
[----:B---3--:R4:W-:Y:S04]  /*65d0*/  STG.E desc[UR12][R8.64], R17 ;  /* 0x0000001108007986 */ /* 0x0089e8000c10190c */
[----:B-----5:R4:W-:Y:S02]  /*65e0*/  STG.E desc[UR12][R10.64], R21 ;  /* 0x000000150a007986 */ /* 0x0209e4000c10190c */
.L_x_650:
[----:B------:R-:W-:Y:S05]  /*65f0*/  @!P0 EXIT ;  /* 0x000000000000894d */ /* 0x000fea0003800000 */
[----:B------:R-:W-:Y:S01]  /*6600*/  UISETP.NE.AND UP0, UPT, UR14, 0x1, UPT ;  /* 0x000000010e00788c */ /* 0x000fe2000bf05270 */
[----:B------:R-:W-:-:S08]  /*6610*/  ISETP.NE.AND P2, PT, RZ, UR15, PT ;  /* 0x0000000fff007c0c */ /* 0x000fd0000bf45270 */
[----:B------:R-:W-:Y:S05]  /*6620*/  BRA.U !UP0, `(.L_x_651) ;  /* 0x0000000108547547 */ /* 0x000fea000b800000 */
[----:B------:R-:W2:Y:S01]  /*6630*/  S2UR UR5, SR_CgaCtaId ;  /* 0x00000000000579c3 */ /* 0x000ea20000008800 */
[----:B------:R-:W-:Y:S01]  /*6640*/  UMOV UR4, 0x400 ;  /* 0x0000040000047882 */ /* 0x000fe20000000000 */
[----:B-1--4-:R-:W-:Y:S01]  /*6650*/  IADD3 R4, PT, PT, R2, R19, RZ ;  /* 0x0000001302047210 */ /* 0x012fe20007ffe0ff */
[----:B--2---:R-:W-:-:S06]  /*6660*/  ULEA UR4, UR5, UR4, 0x18 ;  /* 0x0000000405047291 */ /* 0x004fcc000f8ec0ff */
[----:B------:R-:W-:Y:S01]  /*6670*/  LEA R8, R4, UR4, 0x2 ;  /* 0x0000000404087c11 */ /* 0x000fe2000f8e10ff */
[----:B------:R-:W-:Y:S02]  /*6680*/  IMAD R4, R0, UR17, R19 ;  /* 0x0000001100047c24 */ /* 0x000fe4000f8e0213 */
[----:B------:R-:W-:Y:S02]  /*6690*/  VIADD R19, R19, 0x2 ;  /* 0x0000000213137836 */ /* 0x000fe40000000000 */
[----:B0-----:R-:W0:Y:S01]  /*66a0*/  LDS R9, [R8] ;  /* 0x0000000008097984 */ /* 0x001e220000000800 */
[----:B------:R-:W1:Y:S01]  /*66b0*/  LDCU.64 UR4, c[0x0][0x388] ;  /* 0x00007100ff0477ac */ /* 0x000e620008000a00 */
[----:B------:R-:W-:Y:S01]  /*66c0*/  VIADD R6, R4, 0x1 ;  /* 0x0000000104067836 */ /* 0x000fe20000000000 */
[C---:B------:R-:W-:Y:S01]  /*66d0*/  IADD3 R5, P0, PT, R3.reuse, R4, RZ ;  /* 0x0000000403057210 */ /* 0x040fe20007f1e0ff */
[----:B------:R-:W2:Y:S03]  /*66e0*/  LDS R11, [R8+0x4] ;  /* 0x00000400080b7984 */ /* 0x000ea60000000800 */
[----:B------:R-:W-:Y:S01]  /*66f0*/  IADD3 R7, P1, PT, R3, R6, RZ ;  /* 0x0000000603077210 */ /* 0x000fe20007f3e0ff */
[----:B------:R-:W-:-:S03]  /*6700*/  IMAD.X R10, RZ, RZ, RZ, P0 ;  /* 0x000000ffff0a7224 */ /* 0x000fc600000e06ff */
[----:B------:R-:W-:Y:S02]  /*6710*/  IADD3.X R12, PT, PT, RZ, RZ, RZ, P1, !PT ;  /* 0x000000ffff0c7210 */ /* 0x000fe40000ffe4ff */
[----:B-1----:R-:W-:Y:S02]  /*6720*/  LEA R4, P0, R5, UR4, 0x2 ;  /* 0x0000000405047c11 */ /* 0x002fe4000f8010ff */
[----:B------:R-:W-:Y:S02]  /*6730*/  LEA R6, P1, R7, UR4, 0x2 ;  /* 0x0000000407067c11 */ /* 0x000fe4000f8210ff */
[----:B------:R-:W-:Y:S02]  /*6740*/  LEA.HI.X R5, R5, UR5, R10, 0x2, P0 ;  /* 0x0000000505057c11 */ /* 0x000fe400080f140a */
[----:B------:R-:W-:-:S03]  /*6750*/  LEA.HI.X R7, R7, UR5, R12, 0x2, P1 ;  /* 0x0000000507077c11 */ /* 0x000fc600088f140c */
[----:B0-----:R3:W-:Y:S04]  /*6760*/  STG.E desc[UR12][R4.64], R9 ;  /* 0x0000000904007986 */ /* 0x0017e8000c10190c */
[----:B--2---:R3:W-:Y:S02]  /*6770*/  STG.E desc[UR12][R6.64], R11 ;  /* 0x0000000b06007986 */ /* 0x0047e4000c10190c */
.L_x_651:
[----:B------:R-:W-:Y:S05]  /*6780*/  @!P2 EXIT ;  /* 0x000000000000a94d */ /* 0x000fea0003800000 */
[----:B------:R-:W2:Y:S01]  /*6790*/  S2UR UR5, SR_CgaCtaId ;  /* 0x00000000000579c3 */ /* 0x000ea20000008800 */
[----:B------:R-:W-:Y:S01]  /*67a0*/  UMOV UR4, 0x400 ;  /* 0x0000040000047882 */ /* 0x000fe20000000000 */
[--C-:B------:R-:W-:Y:S02]  /*67b0*/  IMAD.IADD R2, R2, 0x1, R19.reuse ;  /* 0x0000000102027824 */ /* 0x100fe400078e0213 */
[----:B------:R-:W-:-:S05]  /*67c0*/  IMAD R0, R0, UR17, R19 ;  /* 0x0000001100007c24 */ /* 0x000fca000f8e0213 */
[----:B------:R-:W-:-:S04]  /*67d0*/  IADD3 R0, P0, PT, R3, R0, RZ ;  /* 0x0000000003007210 */ /* 0x000fc80007f1e0ff */
[----:B------:R-:W-:Y:S01]  /*67e0*/  IADD3.X R3, PT, PT, RZ, RZ, RZ, P0, !PT ;  /* 0x000000ffff037210 */ /* 0x000fe200007fe4ff */
[----:B--2---:R-:W-:-:S06]  /*67f0*/  ULEA UR4, UR5, UR4, 0x18 ;  /* 0x0000000405047291 */ /* 0x004fcc000f8ec0ff */
[----:B-1-34-:R-:W-:-:S05]  /*6800*/  LEA R4, R2, UR4, 0x2 ;  /* 0x0000000402047c11 */ /* 0x01afca000f8e10ff */
[----:B------:R-:W1:Y:S01]  /*6810*/  LDS R5, [R4] ;  /* 0x0000000004057984 */ /* 0x000e620000000800 */
[----:B------:R-:W2:Y:S02]  /*6820*/  LDCU.64 UR4, c[0x0][0x388] ;  /* 0x00007100ff0477ac */ /* 0x000ea40008000a00 */
[----:B--2---:R-:W-:-:S04]  /*6830*/  LEA R2, P0, R0, UR4, 0x2 ;  /* 0x0000000400027c11 */ /* 0x004fc8000f8010ff */
[----:B------:R-:W-:-:S05]  /*6840*/  LEA.HI.X R3, R0, UR5, R3, 0x2, P0 ;  /* 0x0000000500037c11 */ /* 0x000fca00080f1403 */
[----:B-1----:R-:W-:Y:S01]  /*6850*/  STG.E desc[UR12][R2.64], R5 ;  /* 0x0000000502007986 */ /* 0x002fe2000c10190c */
[----:B------:R-:W-:Y:S05]  /*6860*/  EXIT ;  /* 0x000000000000794d */ /* 0x000fea0003800000 */
        .weak           $__internal_23_$__cuda_sm20_rem_u64
        .type           $__internal_23_$__cuda_sm20_rem_u64,@function
        .size           $__internal_23_$__cuda_sm20_rem_u64,(.L_x_2083 - $__internal_23_$__cuda_sm20_rem_u64)
$__internal_23_$__cuda_sm20_rem_u64:
[----:B------:R-:W-:Y:S02]  /*6870*/  IMAD.U32 R23, RZ, RZ, UR5 ;  /* 0x00000005ff177e24 */ /* 0x000fe4000f8e00ff */
[----:B------:R-:W-:-:S04]  /*6880*/  IMAD.MOV.U32 R22, RZ, RZ, R2 ;  /* 0x000000ffff167224 */ /* 0x000fc800078e0002 */
[----:B------:R-:W0:Y:S08]  /*6890*/  I2F.U64.RP R17, R22 ;  /* 0x0000001600117312 */ /* 0x000e300000309000 */
[----:B0-----:R-:W0:Y:S02]  /*68a0*/  MUFU.RCP R20, R17 ;  /* 0x0000001100147308 */ /* 0x001e240000001000 */
[----:B0-----:R-:W-:-:S06]  /*68b0*/  IADD3 R20, PT, PT, R20, 0x1ffffffe, RZ ;  /* 0x1ffffffe14147810 */ /* 0x001fcc0007ffe0ff */
[----:B------:R-:W0:Y:S02]  /*68c0*/  F2I.U64.TRUNC R20, R20 ;  /* 0x0000001400147311 */ /* 0x000e24000020d800 */
[----:B0-----:R-:W-:-:S04]  /*68d0*/  IMAD.WIDE.U32 R18, R20, R2, RZ ;  /* 0x0000000214127225 */ /* 0x001fc800078e00ff */
[C---:B------:R-:W-:Y:S01]  /*68e0*/  IMAD R19, R20.reuse, UR5, R19 ;  /* 0x0000000514137c24 */ /* 0x040fe2000f8e0213 */
[----:B------:R-:W-:Y:S01]  /*68f0*/  IADD3 R23, P0, PT, RZ, -R18, RZ ;  /* 0x80000012ff177210 */ /* 0x000fe20007f1e0ff */
[----:B------:R-:W-:Y:S02]  /*6900*/  IMAD.MOV.U32 R27, RZ, RZ, R20 ;  /* 0x000000ffff1b7224 */ /* 0x000fe400078e0014 */
[----:B------:R-:W-:Y:S02]  /*6910*/  IMAD R19, R21, R2, R19 ;  /* 0x0000000215137224 */ /* 0x000fe400078e0213 */
        /* <DEDUP_REMOVED lines=31> */
[----:B------:R-:W-:Y:S02]  /*6b10*/  IMAD.X R18, RZ, RZ, R18, P1 ;  /* 0x000000ffff127224 */ /* 0x000fe400008e0612 */
[----:B------:R-:W-:Y:S01]  /*6b20*/  IMAD R17, R17, UR5, R21 ;  /* 0x0000000511117c24 */ /* 0x000fe2000f8e0215 */
[----:B------:R-:W-:-:S03]  /*6b30*/  IADD3 R21, P1, PT, -R20, R14, RZ ;  /* 0x0000000e14157210 */ /* 0x000fc60007f3e1ff */
[-C--:B------:R-:W-:Y:S01]  /*6b40*/  IMAD R18, R18, R2.reuse, R17 ;  /* 0x0000000212127224 */ /* 0x080fe200078e0211 */
[----:B------:R-:W-:Y:S01]  /*6b50*/  ISETP.GE.U32.AND P0, PT, R21, R2, PT ;  /* 0x000000021500720c */ /* 0x000fe20003f06070 */
[----:B------:R-:W-:-:S03]  /*6b60*/  IMAD.MOV.U32 R17, RZ, RZ, 0x0 ;  /* 0x00000000ff117424 */ /* 0x000fc600078e00ff */
[----:B------:R-:W-:Y:S02]  /*6b70*/  IADD3.X R13, PT, PT, ~R18, R13, RZ, P1, !PT ;  /* 0x0000000d120d7210 */ /* 0x000fe40000ffe5ff */
[-C--:B------:R-:W-:Y:S02]  /*6b80*/  IADD3 R18, P1, PT, -R2, R21.reuse, RZ ;  /* 0x0000001502127210 */ /* 0x080fe40007f3e1ff */
[C---:B------:R-:W-:Y:S02]  /*6b90*/  ISETP.GE.U32.AND.EX P0, PT, R13.reuse, UR5, PT, P0 ;  /* 0x000000050d007c0c */ /* 0x040fe4000bf06100 */
[----:B------:R-:W-:Y:S02]  /*6ba0*/  IADD3.X R14, PT, PT, R13, ~UR5, RZ, P1, !PT ;  /* 0x800000050d0e7c10 */ /* 0x000fe40008ffe4ff */
[----:B------:R-:W-:Y:S02]  /*6bb0*/  SEL R21, R18, R21, P0 ;  /* 0x0000001512157207 */ /* 0x000fe40000000000 */
[----:B------:R-:W-:-:S02]  /*6bc0*/  SEL R14, R14, R13, P0 ;  /* 0x0000000d0e0e7207 */ /* 0x000fc40000000000 */
[----:B------:R-:W-:Y:S02]  /*6bd0*/  ISETP.GE.U32.AND P0, PT, R21, R2, PT ;  /* 0x000000021500720c */ /* 0x000fe40003f06070 */
[C---:B------:R-:W-:Y:S02]  /*6be0*/  IADD3 R18, P3, PT, -R2.reuse, R21, RZ ;  /* 0x0000001502127210 */ /* 0x040fe40007f7e1ff */
[----:B------:R-:W-:Y:S02]  /*6bf0*/  ISETP.NE.U32.AND P1, PT, R2, RZ, PT ;  /* 0x000000ff0200720c */ /* 0x000fe40003f25070 */
[C---:B------:R-:W-:Y:S02]  /*6c00*/  ISETP.GE.U32.AND.EX P0, PT, R14.reuse, UR5, PT, P0 ;  /* 0x000000050e007c0c */ /* 0x040fe4000bf06100 */
[----:B------:R-:W-:Y:S02]  /*6c10*/  IADD3.X R13, PT, PT, R14, ~UR5, RZ, P3, !PT ;  /* 0x800000050e0d7c10 */ /* 0x000fe40009ffe4ff */
[----:B------:R-:W-:-:S02]  /*6c20*/  ISETP.NE.AND.EX P1, PT, RZ, UR5, PT, P1 ;  /* 0x00000005ff007c0c */ /* 0x000fc4000bf25310 */
[----:B------:R-:W-:Y:S02]  /*6c30*/  SEL R18, R18, R21, P0 ;  /* 0x0000001512127207 */ /* 0x000fe40000000000 */
[----:B------:R-:W-:Y:S02]  /*6c40*/  SEL R13, R13, R14, P0 ;  /* 0x0000000e0d0d7207 */ /* 0x000fe40000000000 */
[----:B------:R-:W-:Y:S02]  /*6c50*/  SEL R18, R18, 0xffffffff, P1 ;  /* 0xffffffff12127807 */ /* 0x000fe40000800000 */
[----:B------:R-:W-:Y:S01]  /*6c60*/  SEL R19, R13, 0xffffffff, P1 ;  /* 0xffffffff0d137807 */ /* 0x000fe20000800000 */
[----:B------:R-:W-:Y:S06]  /*6c70*/  RET.REL.NODEC R16 `(hensel_batch_matrix_inverse) ;  /* 0xffffff9010e07950 */ /* 0x000fec0003c3ffff */
.L_x_652:
        /* <DEDUP_REMOVED lines=16> */
.L_x_2083:


//--------------------- .text.hensel_matrix_inverse --------------------------
	.section	.text.hensel_matrix_inverse,"ax",@progbits
	.align	128
        .global         hensel_matrix_inverse
        .type           hensel_matrix_inverse,@function
        .size           hensel_matrix_inverse,(.L_x_2084 - hensel_matrix_inverse)
        .other          hensel_matrix_inverse,@"STO_CUDA_ENTRY STV_DEFAULT"
hensel_matrix_inverse:
.text.hensel_matrix_inverse:
[----:B------:R-:W-:Y:S01]  /*0000*/  LDC R1, c[0x0][0x37c] ;  /* 0x0000df00ff017b82 */ /* 0x000fe20000000800 */
[----:B------:R-:W0:Y:S01]  /*0010*/  LDCU UR5, c[0x0][0x39c] ;  /* 0x00007380ff0577ac */ /* 0x000e220008000800 */
[----:B------:R-:W1:Y:S01]  /*0020*/  S2R R9, SR_TID.X ;  /* 0x0000000000097919 */ /* 0x000e620000002100 */
[----:B------:R-:W2:Y:S01]  /*0030*/  LDCU.64 UR14, c[0x0][0x358] ;  /* 0x00006b00ff0e77ac */ /* 0x000ea20008000a00 */
[----:B0-----:R-:W-:-:S04]  /*0040*/  USHF.L.U32 UR13, UR5, 0x1, URZ ;  /* 0x00000001050d7899 */ /* 0x001fc800080006ff */
[----:B------:R-:W-:-:S09]  /*0050*/  UISETP.NE.AND UP0, UPT, UR13, URZ, UPT ;  /* 0x000000ff0d00728c */ /* 0x000fd2000bf05270 */
[----:B--2---:R-:W-:Y:S05]  /*0060*/  BRA.U !UP0, `(.L_x_653) ;  /* 0x0000000908fc7547 */ /* 0x004fea000b800000 */
[----:B------:R-:W-:Y:S01]  /*0070*/  UISETP.GE.U32.AND UP0, UPT, UR13, 0x8, UPT ;  /* 0x000000080d00788c */ /* 0x000fe2000bf06070 */
[----:B-1----:R-:W-:Y:S01]  /*0080*/  IMAD R0, R9, UR5, RZ ;  /* 0x0000000509007c24 */ /* 0x002fe2000f8e02ff */
[----:B------:R-:W-:Y:S01]  /*0090*/  ULOP3.LUT UR7, UR13, 0x6, URZ, 0xc0, !UPT ;  /* 0x000000060d077892 */ /* 0x000fe2000f8ec0ff */
[----:B------:R-:W-:-:S03]  /*00a0*/  IMAD.MOV.U32 R3, RZ, RZ, RZ ;  /* 0x000000ffff037224 */ /* 0x000fc600078e00ff */
[----:B------:R-:W-:-:S03]  /*00b0*/  UISETP.NE.AND UP1, UPT, UR7, URZ, UPT ;  /* 0x000000ff0700728c */ /* 0x000fc6000bf25270 */
[----:B------:R-:W-:Y:S08]  /*00c0*/  BRA.U !UP0, `(.L_x_654) ;  /* 0x0000000508a07547 */ /* 0x000ff0000b800000 */
[----:B------:R-:W0:Y:S01]  /*00d0*/  S2UR UR5, SR_CgaCtaId ;  /* 0x00000000000579c3 */ /* 0x000e220000008800 */
[----:B------:R-:W-:Y:S01]  /*00e0*/  ULOP3.LUT UR8, UR13, 0xfffffff8, URZ, 0xc0, !UPT ;  /* 0xfffffff80d087892 */ /* 0x000fe2000f8ec0ff */
[----:B------:R-:W-:Y:S01]  /*00f0*/  IMAD.MOV.U32 R5, RZ, RZ, RZ ;  /* 0x000000ffff057224 */ /* 0x000fe200078e00ff */
[----:B------:R-:W-:Y:S01]  /*0100*/  UMOV UR4, 0x400 ;  /* 0x0000040000047882 */ /* 0x000fe20000000000 */
[----:B------:R-:W1:Y:S03]  /*0110*/  LDCU UR6, c[0x0][0x39c] ;  /* 0x00007380ff0677ac */ /* 0x000e660008000800 */
[----:B------:R-:W-:Y:S01]  /*0120*/  MOV R3, UR8 ;  /* 0x0000000800037c02 */ /* 0x000fe20008000f00 */
[----:B01----:R-:W-:-:S12]  /*0130*/  ULEA UR4, UR5, UR4, 0x18 ;  /* 0x0000000405047291 */ /* 0x003fd8000f8ec0ff */
.L_x_655:
[----:B------:R-:W-:Y:S02]  /*0140*/  UMOV UR5, UR6 ;  /* 0x0000000600057c82 */ /* 0x000fe40008000000 */
[----:B------:R-:W-:-:S13]  /*0150*/  ISETP.GE.U32.AND P0, PT, R5, UR5, PT ;  /* 0x0000000505007c0c */ /* 0x000fda000bf06070 */
[----:B------:R-:W0:Y:S01]  /*0160*/  @!P0 LDC.64 R6, c[0x0][0x380] ;  /* 0x0000e000ff068b82 */ /* 0x000e220000000a00 */
[----:B------:R-:W-:-:S04]  /*0170*/  @!P0 IMAD.IADD R11, R0, 0x1, R5 ;  /* 0x00000001000b8824 */ /* 0x000fc800078e0205 */
[----:B0-----:R-:W-:-:S06]  /*0180*/  @!P0 IMAD.WIDE.U32 R6, R11, 0x4, R6 ;  /* 0x000000040b068825 */ /* 0x001fcc00078e0006 */
[----:B------:R0:W2:Y:S01]  /*0190*/  @!P0 LDG.E.CONSTANT R6, desc[UR14][R6.64] ;  /* 0x0000000e06068981 */ /* 0x0000a2000c1e9900 */
[C---:B------:R-:W-:Y:S01]  /*01a0*/  VIADD R19, R5.reuse, 0x1 ;  /* 0x0000000105137836 */ /* 0x040fe20000000000 */
[C---:B------:R-:W-:Y:S01]  /*01b0*/  IADD3 R25, PT, PT, R5.reuse, 0x3, RZ ;  /* 0x0000000305197810 */ /* 0x040fe20007ffe0ff */
[C---:B------:R-:W-:Y:S01]  /*01c0*/  VIADD R17, R5.reuse, 0x2 ;  /* 0x0000000205117836 */ /* 0x040fe20000000000 */
[----:B------:R-:W-:Y:S01]  /*01d0*/  @P0 IADD3 R2, PT, PT, R5, -UR5, RZ ;  /* 0x8000000505020c10 */ /* 0x000fe2000fffe0ff */
[C---:B------:R-:W-:Y:S01]  /*01e0*/  @!P0 IMAD.IADD R11, R0.reuse, 0x1, R11 ;  /* 0x00000001000b8824 */ /* 0x040fe200078e020b */
[----:B------:R-:W-:Y:S01]  /*01f0*/  ISETP.GE.U32.AND P6, PT, R19, UR5, PT ;  /* 0x0000000513007c0c */ /* 0x000fe2000bfc6070 */
[----:B------:R-:W-:Y:S01]  /*0200*/  VIADD R23, R5, 0x5 ;  /* 0x0000000505177836 */ /* 0x000fe20000000000 */
[----:B------:R-:W-:Y:S02]  /*0210*/  ISETP.GE.U32.AND P5, PT, R17, UR5, PT ;  /* 0x0000000511007c0c */ /* 0x000fe4000bfa6070 */
[----:B------:R-:W-:Y:S01]  /*0220*/  ISETP.GE.U32.AND P4, PT, R25, UR5, PT ;  /* 0x0000000519007c0c */ /* 0x000fe2000bf86070 */
[----:B0-----:R-:W-:Y:S01]  /*0230*/  IMAD R7, R0, 0x2, R5 ;  /* 0x0000000200077824 */ /* 0x001fe200078e0205 */
[----:B------:R-:W-:-:S02]  /*0240*/  IADD3 R21, PT, PT, R5, 0x4, RZ ;  /* 0x0000000405157810 */ /* 0x000fc40007ffe0ff */
[-C--:B------:R-:W-:Y:S02]  /*0250*/  @P0 ISETP.NE.AND P2, PT, R2, R9.reuse, PT ;  /* 0x000000090200020c */ /* 0x080fe40003f45270 */
[----:B------:R-:W-:Y:S02]  /*0260*/  ISETP.GE.U32.AND P3, PT, R21, UR5, PT ;  /* 0x0000000515007c0c */ /* 0x000fe4000bf66070 */
[----:B------:R-:W-:Y:S01]  /*0270*/  @!P0 LEA R13, R11, UR4, 0x2 ;  /* 0x000000040b0d8c11 */ /* 0x000fe2000f8e10ff */
[----:B------:R-:W-:Y:S01]  /*0280*/  @P6 VIADD R4, R19, -UR5 ;  /* 0x8000000513046c36 */ /* 0x000fe20008000000 */
[----:B------:R-:W-:Y:S01]  /*0290*/  LEA R7, R7, UR4, 0x2 ;  /* 0x0000000407077c11 */ /* 0x000fe2000f8e10ff */
[----:B------:R-:W-:Y:S01]  /*02a0*/  @P5 VIADD R2, R17, -UR5 ;  /* 0x8000000511025c36 */ /* 0x000fe20008000000 */
[----:B------:R-:W-:Y:S01]  /*02b0*/  IADD3 R11, PT, PT, R5, 0x6, RZ ;  /* 0x00000006050b7810 */ /* 0x000fe20007ffe0ff */
[----:B------:R-:W-:Y:S01]  /*02c0*/  @P4 VIADD R8, R25, -UR5 ;  /* 0x8000000519084c36 */ /* 0x000fe20008000000 */
[----:B------:R-:W-:Y:S01]  /*02d0*/  @P6 ISETP.NE.AND P1, PT, R4, R9, PT ;  /* 0x000000090400620c */ /* 0x000fe20003f25270 */
[----:B------:R-:W0:Y:S01]  /*02e0*/  @!P5 LDC.64 R28, c[0x0][0x380] ;  /* 0x0000e000ff1cdb82 */ /* 0x000e220000000a00 */
[----:B------:R-:W-:Y:S01]  /*02f0*/  @P0 SEL R4, RZ, 0x1, P2 ;  /* 0x00000001ff040807 */ /* 0x000fe20001000000 */
[----:B------:R-:W-:Y:S01]  /*0300*/  @!P5 IMAD.IADD R17, R0, 0x1, R17 ;  /* 0x000000010011d824 */ /* 0x000fe200078e0211 */
[----:B------:R-:W-:-:S02]  /*0310*/  ISETP.GE.U32.AND P2, PT, R23, UR5, PT ;  /* 0x0000000517007c0c */ /* 0x000fc4000bf46070 */
[----:B------:R-:W-:Y:S01]  /*0320*/  P2R R14, PR, RZ, 0x40 ;  /* 0x00000040ff0e7803 */ /* 0x000fe20000000000 */
[----:B0-----:R-:W-:Y:S02]  /*0330*/  @!P5 IMAD.WIDE.U32 R28, R17, 0x4, R28 ;  /* 0x00000004111cd825 */ /* 0x001fe400078e001c */
[----:B------:R-:W0:Y:S01]  /*0340*/  @!P3 LDC.64 R16, c[0x0][0x380] ;  /* 0x0000e000ff10bb82 */ /* 0x000e220000000a00 */
[----:B------:R-:W-:-:S03]  /*0350*/  @!P4 IADD3 R25, PT, PT, R0, R25, RZ ;  /* 0x000000190019c210 */ /* 0x000fc60007ffe0ff */
[----:B------:R-:W3:Y:S04]  /*0360*/  @!P5 LDG.E.CONSTANT R28, desc[UR14][R28.64] ;  /* 0x0000000e1c1cd981 */ /* 0x000ee8000c1e9900 */
[----:B--2---:R1:W-:Y:S04]  /*0370*/  @!P0 STS [R13], R6 ;  /* 0x000000060d008388 */ /* 0x0043e80000000800 */
[----:B------:R2:W-:Y:S01]  /*0380*/  @P0 STS [R7], R4 ;  /* 0x0000000407000388 */ /* 0x0005e20000000800 */
[----:B------:R-:W-:Y:S02]  /*0390*/  @P5 ISETP.NE.AND P0, PT, R2, R9, PT ;  /* 0x000000090200520c */ /* 0x000fe40003f05270 */
[----:B------:R-:W-:-:S02]  /*03a0*/  @P6 SEL R2, RZ, 0x1, P1 ;  /* 0x00000001ff026807 */ /* 0x000fc40000800000 */
[----:B------:R-:W-:Y:S01]  /*03b0*/  ISETP.GE.U32.AND P1, PT, R11, UR5, PT ;  /* 0x000000050b007c0c */ /* 0x000fe2000bf26070 */
[----:B-1----:R-:W-:Y:S01]  /*03c0*/  @P3 VIADD R6, R21, -UR5 ;  /* 0x8000000515063c36 */ /* 0x002fe20008000000 */
[----:B------:R-:W-:Y:S01]  /*03d0*/  @P5 SEL R26, RZ, 0x1, P0 ;  /* 0x00000001ff1a5807 */ /* 0x000fe20000000000 */
[----:B------:R-:W-:Y:S01]  /*03e0*/  VIADD R13, R5, 0x7 ;  /* 0x00000007050d7836 */ /* 0x000fe20000000000 */
[-C--:B------:R-:W-:Y:S02]  /*03f0*/  @P4 ISETP.NE.AND P0, PT, R8, R9.reuse, PT ;  /* 0x000000090800420c */ /* 0x080fe40003f05270 */
[----:B--2---:R-:W-:Y:S02]  /*0400*/  @P2 IADD3 R4, PT, PT, R23, -UR5, RZ ;  /* 0x8000000517042c10 */ /* 0x004fe4000fffe0ff */
[----:B------:R-:W-:Y:S02]  /*0410*/  @P4 SEL R24, RZ, 0x1, P0 ;  /* 0x00000001ff184807 */ /* 0x000fe40000000000 */
[----:B------:R-:W-:-:S04]  /*0420*/  @P3 ISETP.NE.AND P0, PT, R6, R9, PT ;  /* 0x000000090600320c */ /* 0x000fc80003f05270 */
[----:B------:R-:W-:Y:S02]  /*0430*/  @P3 SEL R12, RZ, 0x1, P0 ;  /* 0x00000001ff0c3807 */ /* 0x000fe40000000000 */
[----:B------:R-:W-:Y:S01]  /*0440*/  @P2 ISETP.NE.AND P0, PT, R4, R9, PT ;  /* 0x000000090400220c */ /* 0x000fe20003f05270 */
[----:B------:R-:W-:-:S03]  /*0450*/  @P1 VIADD R4, R11, -UR5 ;  /* 0x800000050b041c36 */ /* 0x000fc60008000000 */
[----:B------:R-:W-:Y:S02]  /*0460*/  @P2 SEL R10, RZ, 0x1, P0 ;  /* 0x00000001ff0a2807 */ /* 0x000fe40000000000 */
[----:B------:R-:W-:-:S04]  /*0470*/  @P1 ISETP.NE.AND P0, PT, R4, R9, PT ;  /* 0x000000090400120c */ /* 0x000fc80003f05270 */
[----:B------:R-:W-:Y:S02]  /*0480*/  @P1 SEL R8, RZ, 0x1, P0 ;  /* 0x00000001ff081807 */ /* 0x000fe40000000000 */
[----:B------:R-:W-:-:S13]  /*0490*/  ISETP.GE.U32.AND P0, PT, R13, UR5, PT ;  /* 0x000000050d007c0c */ /* 0x000fda000bf06070 */
[----:B------:R-:W-:-:S04]  /*04a0*/  @P0 IADD3 R4, PT, PT, R13, -UR5, RZ ;  /* 0x800000050d040c10 */ /* 0x000fc8000fffe0ff */
[----:B------:R-:W-:-:S04]  /*04b0*/  @P0 ISETP.NE.AND P6, PT, R4, R9, PT ;  /* 0x000000090400020c */ /* 0x000fc80003fc5270 */
[----:B------:R-:W-:Y:S02]  /*04c0*/  @P0 SEL R6, RZ, 0x1, P6 ;  /* 0x00000001ff060807 */ /* 0x000fe40003000000 */
[----:B------:R-:W-:-:S13]  /*04d0*/  ISETP.NE.AND P6, PT, R14, RZ, PT ;  /* 0x000000ff0e00720c */ /* 0x000fda0003fc5270 */
[----:B------:R-:W1:Y:S01]  /*04e0*/  @!P6 LDC.64 R14, c[0x0][0x380] ;  /* 0x0000e000ff0eeb82 */ /* 0x000e620000000a00 */
[C---:B------:R-:W-:Y:S02]  /*04f0*/  @!P6 IMAD.IADD R19, R0.reuse, 0x1, R19 ;  /* 0x000000010013e824 */ /* 0x040fe400078e0213 */
[----:B------:R-:W-:Y:S02]  /*0500*/  @!P3 IMAD.IADD R21, R0, 0x1, R21 ;  /* 0x000000010015b824 */ /* 0x000fe400078e0215 */
[----:B-1----:R-:W-:-:S03]  /*0510*/  @!P6 IMAD.WIDE.U32 R18, R19, 0x4, R14 ;  /* 0x000000041312e825 */ /* 0x002fc600078e000e */
[----:B------:R-:W1:Y:S02]  /*0520*/  @!P4 LDC.64 R14, c[0x0][0x380] ;  /* 0x0000e000ff0ecb82 */ /* 0x000e640000000a00 */
[----:B------:R2:W4:Y:S06]  /*0530*/  @!P6 LDG.E.CONSTANT R4, desc[UR14][R18.64] ;  /* 0x0000000e1204e981 */ /* 0x00052c000c1e9900 */
[----:B--2---:R-:W2:Y:S01]  /*0540*/  @!P2 LDC.64 R18, c[0x0][0x380] ;  /* 0x0000e000ff12ab82 */ /* 0x004ea20000000a00 */
[----:B------:R-:W-:Y:S02]  /*0550*/  @!P2 IMAD.IADD R23, R0, 0x1, R23 ;  /* 0x000000010017a824 */ /* 0x000fe400078e0217 */
[----:B0-----:R-:W-:-:S05]  /*0560*/  @!P3 IMAD.WIDE.U32 R16, R21, 0x4, R16 ;  /* 0x000000041510b825 */ /* 0x001fca00078e0010 */
[----:B------:R-:W0:Y:S01]  /*0570*/  @!P1 LDC.64 R20, c[0x0][0x380] ;  /* 0x0000e000ff149b82 */ /* 0x000e220000000a00 */
[C---:B------:R-:W-:Y:S01]  /*0580*/  @!P1 IADD3 R11, PT, PT, R0.reuse, R11, RZ ;  /* 0x0000000b000b9210 */ /* 0x040fe20007ffe0ff */
[----:B------:R-:W-:Y:S01]  /*0590*/  @!P0 IMAD.IADD R13, R0, 0x1, R13 ;  /* 0x00000001000d8824 */ /* 0x000fe200078e020d */
[----:B------:R-:W5:Y:S01]  /*05a0*/  @!P3 LDG.E.CONSTANT R16, desc[UR14][R16.64] ;  /* 0x0000000e1010b981 */ /* 0x000f62000c1e9900 */
[----:B--2---:R-:W-:-:S04]  /*05b0*/  @!P2 IMAD.WIDE.U32 R18, R23, 0x4, R18 ;  /* 0x000000041712a825 */ /* 0x004fc800078e0012 */
[----:B------:R-:W2:Y:S01]  /*05c0*/  @!P0 LDC.64 R22, c[0x0][0x380] ;  /* 0x0000e000ff168b82 */ /* 0x000ea20000000a00 */
[----:B-1----:R-:W-:Y:S01]  /*05d0*/  @!P4 IMAD.WIDE.U32 R14, R25, 0x4, R14 ;  /* 0x00000004190ec825 */ /* 0x002fe200078e000e */
[----:B------:R-:W5:Y:S03]  /*05e0*/  @!P2 LDG.E.CONSTANT R18, desc[UR14][R18.64] ;  /* 0x0000000e1212a981 */ /* 0x000f66000c1e9900 */
[----:B0-----:R-:W-:Y:S02]  /*05f0*/  @!P1 IMAD.WIDE.U32 R20, R11, 0x4, R20 ;  /* 0x000000040b149825 */ /* 0x001fe400078e0014 */
[----:B------:R-:W5:Y:S04]  /*0600*/  @!P4 LDG.E.CONSTANT R14, desc[UR14][R14.64] ;  /* 0x0000000e0e0ec981 */ /* 0x000f68000c1e9900 */
[----:B------:R-:W5:Y:S01]  /*0610*/  @!P1 LDG.E.CONSTANT R20, desc[UR14][R20.64] ;  /* 0x0000000e14149981 */ /* 0x000f62000c1e9900 */
[----:B--2---:R-:W-:-:S06]  /*0620*/  @!P0 IMAD.WIDE.U32 R22, R13, 0x4, R22 ;  /* 0x000000040d168825 */ /* 0x004fcc00078e0016 */
[----:B------:R-:W2:Y:S01]  /*0630*/  @!P0 LDG.E.CONSTANT R22, desc[UR14][R22.64] ;  /* 0x0000000e16168981 */ /* 0x000ea2000c1e9900 */
[----:B------:R-:W-:-:S03]  /*0640*/  VIADD R5, R5, 0x8 ;  /* 0x0000000805057836 */ /* 0x000fc60000000000 */
[----:B------:R0:W-:Y:S04]  /*0650*/  @P6 STS [R7+0x4], R2 ;  /* 0x0000040207006388 */ /* 0x0001e80000000800 */
[----:B------:R0:W-:Y:S04]  /*0660*/  @P5 STS [R7+0x8], R26 ;  /* 0x0000081a07005388 */ /* 0x0001e80000000800 */
[----:B------:R0:W-:Y:S04]  /*0670*/  @P4 STS [R7+0xc], R24 ;  /* 0x00000c1807004388 */ /* 0x0001e80000000800 */
[----:B------:R0:W-:Y:S04]  /*0680*/  @P3 STS [R7+0x10], R12 ;  /* 0x0000100c07003388 */ /* 0x0001e80000000800 */
[----:B------:R0:W-:Y:S04]  /*0690*/  @P2 STS [R7+0x14], R10 ;  /* 0x0000140a07002388 */ /* 0x0001e80000000800 */
[----:B------:R0:W-:Y:S04]  /*06a0*/  @P1 STS [R7+0x18], R8 ;  /* 0x0000180807001388 */ /* 0x0001e80000000800 */
[----:B---3--:R0:W-:Y:S04]  /*06b0*/  @!P5 STS [R7+0x8], R28 ;  /* 0x0000081c0700d388 */ /* 0x0081e80000000800 */
[----:B------:R0:W-:Y:S04]  /*06c0*/  @P0 STS [R7+0x1c], R6 ;  /* 0x00001c0607000388 */ /* 0x0001e80000000800 */
[----:B----4-:R0:W-:Y:S04]  /*06d0*/  @!P6 STS [R7+0x4], R4 ;  /* 0x000004040700e388 */ /* 0x0101e80000000800 */
[----:B-----5:R0:W-:Y:S04]  /*06e0*/  @!P3 STS [R7+0x10], R16 ;  /* 0x000010100700b388 */ /* 0x0201e80000000800 */
[----:B------:R0:W-:Y:S04]  /*06f0*/  @!P2 STS [R7+0x14], R18 ;  /* 0x000014120700a388 */ /* 0x0001e80000000800 */
[----:B------:R0:W-:Y:S04]  /*0700*/  @!P4 STS [R7+0xc], R14 ;  /* 0x00000c0e0700c388 */ /* 0x0001e80000000800 */
[----:B------:R0:W-:Y:S04]  /*0710*/  @!P1 STS [R7+0x18], R20 ;  /* 0x0000181407009388 */ /* 0x0001e80000000800 */
[----:B--2---:R0:W-:Y:S01]  /*0720*/  @!P0 STS [R7+0x1c], R22 ;  /* 0x00001c1607008388 */ /* 0x0041e20000000800 */
[----:B------:R-:W-:-:S13]  /*0730*/  ISETP.NE.AND P0, PT, R5, R3, PT ;  /* 0x000000030500720c */ /* 0x000fda0003f05270 */
[----:B0-----:R-:W-:Y:S05]  /*0740*/  @P0 BRA `(.L_x_655) ;  /* 0xfffffff8007c0947 */ /* 0x001fea000383ffff */
.L_x_654:
[----:B------:R-:W-:Y:S05]  /*0750*/  BRA.U !UP1, `(.L_x_653) ;  /* 0x0000000509407547 */ /* 0x000fea000b800000 */
[----:B------:R-:W-:Y:S02]  /*0760*/  UISETP.GE.U32.AND UP0, UPT, UR7, 0x4, UPT ;  /* 0x000000040700788c */ /* 0x000fe4000bf06070 */
[----:B------:R-:W-:-:S04]  /*0770*/  ULOP3.LUT UR8, UR13, 0x2, URZ, 0xc0, !UPT ;  /* 0x000000020d087892 */ /* 0x000fc8000f8ec0ff */
[----:B------:R-:W-:-:S03]  /*0780*/  UISETP.NE.AND UP1, UPT, UR8, URZ, UPT ;  /* 0x000000ff0800728c */ /* 0x000fc6000bf25270 */
[----:B------:R-:W-:Y:S08]  /*0790*/  BRA.U !UP0, `(.L_x_656) ;  /* 0x0000000108cc7547 */ /* 0x000ff0000b800000 */
[C---:B------:R-:W-:Y:S01]  /*07a0*/  VIADD R17, R3.reuse, 0x2 ;  /* 0x0000000203117836 */ /* 0x040fe20000000000 */
[C---:B------:R-:W-:Y:S01]  /*07b0*/  IADD3 R19, PT, PT, R3.reuse, 0x1, RZ ;  /* 0x0000000103137810 */ /* 0x040fe20007ffe0ff */
[C---:B------:R-:W-:Y:S01]  /*07c0*/  VIADD R15, R3.reuse, 0x3 ;  /* 0x00000003030f7836 */ /* 0x040fe20000000000 */
[----:B------:R-:W-:Y:S02]  /*07d0*/  ISETP.GE.U32.AND P3, PT, R3, UR5, PT ;  /* 0x0000000503007c0c */ /* 0x000fe4000bf66070 */
[----:B------:R-:W-:Y:S02]  /*07e0*/  ISETP.GE.U32.AND P2, PT, R19, UR5, PT ;  /* 0x0000000513007c0c */ /* 0x000fe4000bf46070 */
[----:B------:R-:W-:Y:S02]  /*07f0*/  ISETP.GE.U32.AND P1, PT, R17, UR5, PT ;  /* 0x0000000511007c0c */ /* 0x000fe4000bf26070 */
[----:B------:R-:W-:-:S07]  /*0800*/  ISETP.GE.U32.AND P0, PT, R15, UR5, PT ;  /* 0x000000050f007c0c */ /* 0x000fce000bf06070 */
[----:B------:R-:W0:Y:S01]  /*0810*/  @!P3 LDC.64 R20, c[0x0][0x380] ;  /* 0x0000e000ff14bb82 */ /* 0x000e220000000a00 */
[C---:B------:R-:W-:Y:S01]  /*0820*/  @!P3 IADD3 R11, PT, PT, R0.reuse, R3, RZ ;  /* 0x00000003000bb210 */ /* 0x040fe20007ffe0ff */
[C---:B------:R-:W-:Y:S02]  /*0830*/  @!P2 IMAD.IADD R23, R0.reuse, 0x1, R19 ;  /* 0x000000010017a824 */ /* 0x040fe400078e0213 */
[C---:B------:R-:W-:Y:S02]  /*0840*/  @!P1 IMAD.IADD R25, R0.reuse, 0x1, R17 ;  /* 0x0000000100199824 */ /* 0x040fe400078e0211 */
[----:B------:R-:W-:Y:S02]  /*0850*/  @!P0 IADD3 R27, PT, PT, R0, R15, RZ ;  /* 0x0000000f001b8210 */ /* 0x000fe40007ffe0ff */
[----:B------:R-:W1:Y:S08]  /*0860*/  @!P2 LDC.64 R12, c[0x0][0x380] ;  /* 0x0000e000ff0cab82 */ /* 0x000e700000000a00 */
[----:B------:R-:W2:Y:S08]  /*0870*/  @!P1 LDC.64 R6, c[0x0][0x380] ;  /* 0x0000e000ff069b82 */ /* 0x000eb00000000a00 */
[----:B------:R-:W3:Y:S01]  /*0880*/  @!P0 LDC.64 R4, c[0x0][0x380] ;  /* 0x0000e000ff048b82 */ /* 0x000ee20000000a00 */
[----:B0-----:R-:W-:-:S05]  /*0890*/  @!P3 IMAD.WIDE.U32 R20, R11, 0x4, R20 ;  /* 0x000000040b14b825 */ /* 0x001fca00078e0014 */
[----:B------:R-:W4:Y:S01]  /*08a0*/  @!P3 LDG.E.CONSTANT R2, desc[UR14][R20.64] ;  /* 0x0000000e1402b981 */ /* 0x000f22000c1e9900 */
[----:B-1----:R-:W-:-:S06]  /*08b0*/  @!P2 IMAD.WIDE.U32 R12, R23, 0x4, R12 ;  /* 0x00000004170ca825 */ /* 0x002fcc00078e000c */
[----:B------:R-:W5:Y:S01]  /*08c0*/  @!P2 LDG.E.CONSTANT R12, desc[UR14][R12.64] ;  /* 0x0000000e0c0ca981 */ /* 0x000f62000c1e9900 */
[----:B--2---:R-:W-:-:S06]  /*08d0*/  @!P1 IMAD.WIDE.U32 R6, R25, 0x4, R6 ;  /* 0x0000000419069825 */ /* 0x004fcc00078e0006 */
[----:B------:R0:W2:Y:S01]  /*08e0*/  @!P1 LDG.E.CONSTANT R7, desc[UR14][R6.64] ;  /* 0x0000000e06079981 */ /* 0x0000a2000c1e9900 */
[----:B---3--:R-:W-:-:S05]  /*08f0*/  @!P0 IMAD.WIDE.U32 R4, R27, 0x4, R4 ;  /* 0x000000041b048825 */ /* 0x008fca00078e0004 */
[----:B------:R1:W3:Y:S01]  /*0900*/  @!P0 LDG.E.CONSTANT R16, desc[UR14][R4.64] ;  /* 0x0000000e04108981 */ /* 0x0002e2000c1e9900 */
[----:B------:R-:W1:Y:S01]  /*0910*/  S2UR UR6, SR_CgaCtaId ;  /* 0x00000000000679c3 */ /* 0x000e620000008800 */
[----:B------:R-:W-:Y:S01]  /*0920*/  @P3 VIADD R8, R3, -UR5 ;  /* 0x8000000503083c36 */ /* 0x000fe20008000000 */
[----:B------:R-:W-:Y:S01]  /*0930*/  UMOV UR4, 0x400 ;  /* 0x0000040000047882 */ /* 0x000fe20000000000 */
[----:B------:R-:W-:Y:S01]  /*0940*/  @P2 VIADD R10, R19, -UR5 ;  /* 0x80000005130a2c36 */ /* 0x000fe20008000000 */
[----:B------:R-:W-:Y:S01]  /*0950*/  @P1 IADD3 R14, PT, PT, R17, -UR5, RZ ;  /* 0x80000005110e1c10 */ /* 0x000fe2000fffe0ff */
[----:B0-----:R-:W-:Y:S01]  /*0960*/  @P0 VIADD R6, R15, -UR5 ;  /* 0x800000050f060c36 */ /* 0x001fe20008000000 */
[----:B------:R-:W-:Y:S01]  /*0970*/  @P3 ISETP.NE.AND P6, PT, R8, R9, PT ;  /* 0x000000090800320c */ /* 0x000fe20003fc5270 */
[C---:B-1----:R-:W-:Y:S01]  /*0980*/  IMAD R4, R0.reuse, 0x2, R3 ;  /* 0x0000000200047824 */ /* 0x042fe200078e0203 */
[----:B------:R-:W-:Y:S02]  /*0990*/  @!P3 IADD3 R11, PT, PT, R0, R11, RZ ;  /* 0x0000000b000bb210 */ /* 0x000fe40007ffe0ff */
[----:B------:R-:W-:-:S02]  /*09a0*/  @P3 SEL R5, RZ, 0x1, P6 ;  /* 0x00000001ff053807 */ /* 0x000fc40003000000 */
[-C--:B------:R-:W-:Y:S02]  /*09b0*/  @P2 ISETP.NE.AND P5, PT, R10, R9.reuse, PT ;  /* 0x000000090a00220c */ /* 0x080fe40003fa5270 */
[-C--:B------:R-:W-:Y:S02]  /*09c0*/  @P1 ISETP.NE.AND P4, PT, R14, R9.reuse, PT ;  /* 0x000000090e00120c */ /* 0x080fe40003f85270 */
[----:B------:R-:W-:Y:S01]  /*09d0*/  @P0 ISETP.NE.AND P6, PT, R6, R9, PT ;  /* 0x000000090600020c */ /* 0x000fe20003fc5270 */
[----:B------:R-:W-:Y:S01]  /*09e0*/  ULEA UR4, UR6, UR4, 0x18 ;  /* 0x0000000406047291 */ /* 0x000fe2000f8ec0ff */
[----:B------:R-:W-:Y:S02]  /*09f0*/  @P1 SEL R6, RZ, 0x1, P4 ;  /* 0x00000001ff061807 */ /* 0x000fe40002000000 */
[----:B------:R-:W-:-:S03]  /*0a00*/  @P0 SEL R8, RZ, 0x1, P6 ;  /* 0x00000001ff080807 */ /* 0x000fc60003000000 */
[----:B------:R-:W-:Y:S02]  /*0a10*/  LEA R13, R4, UR4, 0x2 ;  /* 0x00000004040d7c11 */ /* 0x000fe4000f8e10ff */
[----:B------:R-:W-:Y:S02]  /*0a20*/  @!P3 LEA R11, R11, UR4, 0x2 ;  /* 0x000000040b0bbc11 */ /* 0x000fe4000f8e10ff */
[----:B------:R-:W-:Y:S01]  /*0a30*/  @P2 SEL R4, RZ, 0x1, P5 ;  /* 0x00000001ff042807 */ /* 0x000fe20002800000 */
[----:B------:R0:W-:Y:S01]  /*0a40*/  @P3 STS [R13], R5 ;  /* 0x000000050d003388 */ /* 0x0001e20000000800 */
[----:B------:R-:W-:-:S03]  /*0a50*/  VIADD R3, R3, 0x4 ;  /* 0x0000000403037836 */ /* 0x000fc60000000000 */
[----:B----4-:R0:W-:Y:S04]  /*0a60*/  @!P3 STS [R11], R2 ;  /* 0x000000020b00b388 */ /* 0x0101e80000000800 */
[----:B------:R0:W-:Y:S04]  /*0a70*/  @P2 STS [R13+0x4], R4 ;  /* 0x000004040d002388 */ /* 0x0001e80000000800 */
[----:B------:R0:W-:Y:S04]  /*0a80*/  @P1 STS [R13+0x8], R6 ;  /* 0x000008060d001388 */ /* 0x0001e80000000800 */
[----:B------:R0:W-:Y:S04]  /*0a90*/  @P0 STS [R13+0xc], R8 ;  /* 0x00000c080d000388 */ /* 0x0001e80000000800 */
[----:B-----5:R0:W-:Y:S04]  /*0aa0*/  @!P2 STS [R13+0x4], R12 ;  /* 0x0000040c0d00a388 */ /* 0x0201e80000000800 */
[----:B--2---:R0:W-:Y:S04]  /*0ab0*/  @!P1 STS [R13+0x8], R7 ;  /* 0x000008070d009388 */ /* 0x0041e80000000800 */
[----:B---3--:R0:W-:Y:S02]  /*0ac0*/  @!P0 STS [R13+0xc], R16 ;  /* 0x00000c100d008388 */ /* 0x0081e40000000800 */
.L_x_656:
[----:B------:R-:W-:Y:S05]  /*0ad0*/  BRA.U !UP1, `(.L_x_653) ;  /* 0x0000000109607547 */ /* 0x000fea000b800000 */
[----:B------:R-:W1:Y:S01]  /*0ae0*/  S2UR UR5, SR_CgaCtaId ;  /* 0x00000000000579c3 */ /* 0x000e620000008800 */
[----:B------:R-:W-:Y:S01]  /*0af0*/  UMOV UR4, 0x400 ;  /* 0x0000040000047882 */ /* 0x000fe20000000000 */
[----:B------:R-:W2:Y:S01]  /*0b00*/  LDCU UR7, c[0x0][0x39c] ;  /* 0x00007380ff0777ac */ /* 0x000ea20008000800 */
[----:B-1----:R-:W-:-:S03]  /*0b10*/  ULEA UR6, UR5, UR4, 0x18 ;  /* 0x0000000405067291 */ /* 0x002fc6000f8ec0ff */
[----:B--2---:R-:W-:-:S09]  /*0b20*/  UMOV UR4, URZ ;  /* 0x000000ff00047c82 */ /* 0x004fd20008000000 */
.L_x_657:
[----:B------:R-:W-:Y:S02]  /*0b30*/  UMOV UR5, UR7 ;  /* 0x0000000700057c82 */ /* 0x000fe40008000000 */
[----:B------:R-:W-:-:S13]  /*0b40*/  ISETP.GE.U32.AND P0, PT, R3, UR5, PT ;  /* 0x0000000503007c0c */ /* 0x000fda000bf06070 */
[----:B0--3--:R-:W0:Y:S01]  /*0b50*/  @!P0 LDC.64 R4, c[0x0][0x380] ;  /* 0x0000e000ff048b82 */ /* 0x009e220000000a00 */
[----:B------:R-:W-:-:S04]  /*0b60*/  @!P0 IMAD.IADD R7, R0, 0x1, R3 ;  /* 0x0000000100078824 */ /* 0x000fc800078e0203 */
[----:B0-----:R-:W-:-:S06]  /*0b70*/  @!P0 IMAD.WIDE.U32 R4, R7, 0x4, R4 ;  /* 0x0000000407048825 */ /* 0x001fcc00078e0004 */
[----:B------:R-:W2:Y:S01]  /*0b80*/  @!P0 LDG.E.CONSTANT R4, desc[UR14][R4.64] ;  /* 0x0000000e04048981 */ /* 0x000ea2000c1e9900 */
[----:B------:R-:W-:Y:S01]  /*0b90*/  @P0 IADD3 R2, PT, PT, R3, -UR5, RZ ;  /* 0x8000000503020c10 */ /* 0x000fe2000fffe0ff */
[C---:B------:R-:W-:Y:S01]  /*0ba0*/  @P0 IMAD R6, R0.reuse, 0x2, R3 ;  /* 0x0000000200060824 */ /* 0x040fe200078e0203 */
[----:B------:R-:W-:Y:S01]  /*0bb0*/  UIADD3 UR4, UPT, UPT, UR4, 0x1, URZ ;  /* 0x0000000104047890 */ /* 0x000fe2000fffe0ff */
[----:B------:R-:W-:Y:S01]  /*0bc0*/  @!P0 IMAD.IADD R8, R0, 0x1, R7 ;  /* 0x0000000100088824 */ /* 0x000fe200078e0207 */
[----:B------:R-:W-:Y:S02]  /*0bd0*/  @P0 ISETP.NE.AND P1, PT, R2, R9, PT ;  /* 0x000000090200020c */ /* 0x000fe40003f25270 */
[----:B------:R-:W-:Y:S01]  /*0be0*/  @P0 LEA R7, R6, UR6, 0x2 ;  /* 0x0000000606070c11 */ /* 0x000fe2000f8e10ff */
[----:B------:R-:W-:Y:S01]  /*0bf0*/  UISETP.NE.AND UP0, UPT, UR4, UR8, UPT ;  /* 0x000000080400728c */ /* 0x000fe2000bf05270 */
[----:B------:R-:W-:Y:S02]  /*0c00*/  @P0 SEL R2, RZ, 0x1, P1 ;  /* 0x00000001ff020807 */ /* 0x000fe40000800000 */
[----:B------:R-:W-:-:S02]  /*0c10*/  @!P0 LEA R11, R8, UR6, 0x2 ;  /* 0x00000006080b8c11 */ /* 0x000fc4000f8e10ff */
[----:B------:R-:W-:Y:S01]  /*0c20*/  IADD3 R3, PT, PT, R3, 0x1, RZ ;  /* 0x0000000103037810 */ /* 0x000fe20007ffe0ff */
[----:B------:R3:W-:Y:S04]  /*0c30*/  @P0 STS [R7], R2 ;  /* 0x0000000207000388 */ /* 0x0007e80000000800 */
[----:B--2---:R3:W-:Y:S01]  /*0c40*/  @!P0 STS [R11], R4 ;  /* 0x000000040b008388 */ /* 0x0047e20000000800 */
[----:B------:R-:W-:Y:S05]  /*0c50*/  BRA.U UP0, `(.L_x_657) ;  /* 0xfffffffd00b47547 */ /* 0x000fea000b83ffff */
.L_x_653:
[----:B------:R-:W-:Y:S01]  /*0c60*/  BAR.SYNC.DEFER_BLOCKING 0x0 ;  /* 0x0000000000007b1d */ /* 0x000fe20000010000 */
[----:B------:R-:W-:-:S13]  /*0c70*/  ISETP.NE.AND P0, PT, RZ, UR5, PT ;  /* 0x00000005ff007c0c */ /* 0x000fda000bf05270 */
[----:B------:R-:W-:Y:S05]  /*0c80*/  @!P0 EXIT ;  /* 0x000000000000894d */ /* 0x000fea0003800000 */
[----:B------:R-:W2:Y:S01]  /*0c90*/  LDCU UR6, c[0x0][0x398] ;  /* 0x00007300ff0677ac */ /* 0x000ea20008000800 */
[----:B01-3--:R-:W-:Y:S02]  /*0ca0*/  IMAD R7, R9, UR5, RZ ;  /* 0x0000000509077c24 */ /* 0x00bfe4000f8e02ff */
[----:B------:R-:W-:Y:S01]  /*0cb0*/  IMAD.MOV.U32 R8, RZ, RZ, RZ ;  /* 0x000000ffff087224 */ /* 0x000fe200078e00ff */
[----:B------:R-:W-:Y:S02]  /*0cc0*/  ULOP3.LUT UR8, UR13, 0x6, URZ, 0xc0, !UPT ;  /* 0x000000060d087892 */ /* 0x000fe4000f8ec0ff */
[----:B------:R-:W-:Y:S02]  /*0cd0*/  ULOP3.LUT UR11, UR13, 0xfffffff8, URZ, 0xc0, !UPT ;  /* 0xfffffff80d0b7892 */ /* 0x000fe4000f8ec0ff */
[----:B------:R-:W-:Y:S02]  /*0ce0*/  UIADD3 UR7, UPT, UPT, UR13, -0x1, URZ ;  /* 0xffffffff0d077890 */ /* 0x000fe4000fffe0ff */
[----:B------:R-:W-:-:S02]  /*0cf0*/  ULOP3.LUT UR16, UR5, 0x3, URZ, 0xc0, !UPT ;  /* 0x0000000305107892 */ /* 0x000fc4000f8ec0ff */
[----:B------:R-:W-:Y:S02]  /*0d00*/  ULOP3.LUT UR17, UR5, 0x1, URZ, 0xc0, !UPT ;  /* 0x0000000105117892 */ /* 0x000fe4000f8ec0ff */
[----:B------:R-:W-:Y:S02]  /*0d10*/  USHF.L.U32 UR18, UR5, 0x3, URZ ;  /* 0x0000000305127899 */ /* 0x000fe400080006ff */
[----:B------:R-:W-:Y:S02]  /*0d20*/  UIADD3 UR8, UPT, UPT, UR8, -0x1, URZ ;  /* 0xffffffff08087890 */ /* 0x000fe4000fffe0ff */
[----:B--2---:R-:W-:Y:S02]  /*0d30*/  UIADD3 UR6, UPT, UPT, UR6, -0x2, URZ ;  /* 0xfffffffe06067890 */ /* 0x004fe4000fffe0ff */
[----:B------:R-:W-:-:S12]  /*0d40*/  UIADD3 UR10, UPT, UPT, -UR11, URZ, URZ ;  /* 0x000000ff0b0a7290 */ /* 0x000fd8000fffe1ff */
.L_x_758:
[----:B------:R-:W-:Y:S01]  /*0d50*/  ISETP.NE.AND P0, PT, R9, RZ, PT ;  /* 0x000000ff0900720c */ /* 0x000fe20003f05270 */
[----:B0-----:R-:W0:Y:S01]  /*0d60*/  LDCU UR9, c[0x0][0x398] ;  /* 0x00007300ff0977ac */ /* 0x001e220008000800 */
[----:B------:R-:W-:-:S11]  /*0d70*/  UMOV UR5, URZ ;  /* 0x000000ff00057c82 */ /* 0x000fd60008000000 */
[----:B-123--:R-:W-:Y:S05]  /*0d80*/  @P0 BRA `(.L_x_658) ;  /* 0x0000002800200947 */ /* 0x00efea0003800000 */
[----:B------:R-:W1:Y:S01]  /*0d90*/  S2R R3, SR_CgaCtaId ;  /* 0x0000000000037919 */ /* 0x000e620000008800 */
[----:B------:R-:W-:Y:S01]  /*0da0*/  MOV R6, 0x400 ;  /* 0x0000040000067802 */ /* 0x000fe20000000f00 */
[----:B------:R-:W-:Y:S01]  /*0db0*/  IMAD.MOV.U32 R5, RZ, RZ, R8 ;  /* 0x000000ffff057224 */ /* 0x000fe200078e0008 */
[----:B------:R-:W2:Y:S02]  /*0dc0*/  LDCU UR4, c[0x0][0x39c] ;  /* 0x00007380ff0477ac */ /* 0x000ea40008000800 */
[----:B-12---:R-:W-:-:S07]  /*0dd0*/  LEA R6, R3, R6, 0x18 ;  /* 0x0000000603067211 */ /* 0x006fce00078ec0ff */
.L_x_660:
[----:B------:R-:W-:-:S05]  /*0de0*/  IMAD R3, R5, UR13, RZ ;  /* 0x0000000d05037c24 */ /* 0x000fca000f8e02ff */
[----:B------:R-:W-:-:S05]  /*0df0*/  IADD3 R11, PT, PT, R3, R8, RZ ;  /* 0x00000008030b7210 */ /* 0x000fca0007ffe0ff */
[----:B------:R-:W-:-:S06]  /*0e00*/  IMAD R11, R11, 0x4, R6 ;  /* 0x000000040b0b7824 */ /* 0x000fcc00078e0206 */
[----:B------:R-:W1:Y:S02]  /*0e10*/  LDS R11, [R11] ;  /* 0x000000000b0b7984 */ /* 0x000e640000000800 */
[----:B-1----:R-:W-:-:S13]  /*0e20*/  ISETP.NE.AND P0, PT, R11, RZ, PT ;  /* 0x000000ff0b00720c */ /* 0x002fda0003f05270 */
[----:B------:R-:W-:Y:S05]  /*0e30*/  @P0 BRA `(.L_x_659) ;  /* 0x00000000001c0947 */ /* 0x000fea0003800000 */
[----:B------:R-:W-:-:S05]  /*0e40*/  VIADD R5, R5, 0x1 ;  /* 0x0000000105057836 */ /* 0x000fca0000000000 */
[----:B------:R-:W-:-:S13]  /*0e50*/  ISETP.NE.AND P0, PT, R5, UR4, PT ;  /* 0x0000000405007c0c */ /* 0x000fda000bf05270 */
[----:B------:R-:W-:Y:S05]  /*0e60*/  @P0 BRA `(.L_x_660) ;  /* 0xfffffffc00dc0947 */ /* 0x000fea000383ffff */
[----:B------:R-:W1:Y:S01]  /*0e70*/  LDC.64 R2, c[0x0][0x390] ;  /* 0x0000e400ff027b82 */ /* 0x000e620000000a00 */
[----:B------:R-:W-:-:S05]  /*0e80*/  HFMA2 R5, -RZ, RZ, 0, 5.9604644775390625e-08 ;  /* 0x00000001ff057431 */ /* 0x000fca00000001ff */
[----:B-1----:R-:W-:Y:S01]  /*0e90*/  STG.E desc[UR14][R2.64], R5 ;  /* 0x0000000502007986 */ /* 0x002fe2000c10190e */
[----:B0-----:R-:W-:Y:S05]  /*0ea0*/  EXIT ;  /* 0x000000000000794d */ /* 0x001fea0003800000 */
.L_x_659:
        /* <DEDUP_REMOVED lines=11> */
.L_x_663:
[----:B------:R-:W1:Y:S01]  /*0f60*/  LDS.64 R12, [R4+-0x10] ;  /* 0xfffff000040c7984 */ /* 0x000e620000000a00 */
[----:B------:R-:W-:-:S03]  /*0f70*/  UIADD3 UR4, UPT, UPT, UR4, 0x8, URZ ;  /* 0x0000000804047890 */ /* 0x000fc6000fffe0ff */
[----:B------:R-:W2:Y:S01]  /*0f80*/  LDS.64 R10, [R2+-0x10] ;  /* 0xfffff000020a7984 */ /* 0x000ea20000000a00 */
[----:B------:R-:W-:-:S03]  /*0f90*/  UISETP.NE.AND UP0, UPT, UR4, URZ, UPT ;  /* 0x000000ff0400728c */ /* 0x000fc6000bf05270 */
[----:B-1----:R-:W-:Y:S04]  /*0fa0*/  STS.64 [R2+-0x10], R12 ;  /* 0xfffff00c02007388 */ /* 0x002fe80000000a00 */
[----:B--2---:R-:W-:Y:S04]  /*0fb0*/  STS.64 [R4+-0x10], R10 ;  /* 0xfffff00a04007388 */ /* 0x004fe80000000a00 */
[----:B------:R-:W1:Y:S04]  /*0fc0*/  LDS.64 R16, [R4+-0x8] ;  /* 0xfffff80004107984 */ /* 0x000e680000000a00 */
[----:B------:R-:W2:Y:S04]  /*0fd0*/  LDS.64 R14, [R2+-0x8] ;  /* 0xfffff800020e7984 */ /* 0x000ea80000000a00 */
[----:B-1----:R-:W-:Y:S04]  /*0fe0*/  STS.64 [R2+-0x8], R16 ;  /* 0xfffff81002007388 */ /* 0x002fe80000000a00 */
[----:B--2---:R-:W-:Y:S04]  /*0ff0*/  STS.64 [R4+-0x8], R14 ;  /* 0xfffff80e04007388 */ /* 0x004fe80000000a00 */
[----:B------:R-:W1:Y:S04]  /*1000*/  LDS.64 R20, [R4] ;  /* 0x0000000004147984 */ /* 0x000e680000000a00 */
[----:B------:R-:W2:Y:S04]  /*1010*/  LDS.64 R18, [R2] ;  /* 0x0000000002127984 */ /* 0x000ea80000000a00 */
[----:B-1----:R-:W-:Y:S04]  /*1020*/  STS.64 [R2], R20 ;  /* 0x0000001402007388 */ /* 0x002fe80000000a00 */
[----:B--2---:R-:W-:Y:S04]  /*1030*/  STS.64 [R4], R18 ;  /* 0x0000001204007388 */ /* 0x004fe80000000a00 */
[----:B------:R-:W1:Y:S04]  /*1040*/  LDS.64 R22, [R4+0x8] ;  /* 0x0000080004167984 */ /* 0x000e680000000a00 */
[----:B------:R-:W2:Y:S04]  /*1050*/  LDS.64 R12, [R2+0x8] ;  /* 0x00000800020c7984 */ /* 0x000ea80000000a00 */
[----:B-1----:R1:W-:Y:S04]  /*1060*/  STS.64 [R2+0x8], R22 ;  /* 0x0000081602007388 */ /* 0x0023e80000000a00 */
[----:B--2---:R2:W-:Y:S01]  /*1070*/  STS.64 [R4+0x8], R12 ;  /* 0x0000080c04007388 */ /* 0x0045e20000000a00 */
[----:B-1----:R-:W-:Y:S01]  /*1080*/  VIADD R2, R2, 0x20 ;  /* 0x0000002002027836 */ /* 0x002fe20000000000 */
[----:B--2---:R-:W-:Y:S01]  /*1090*/  IADD3 R4, PT, PT, R4, 0x20, RZ ;  /* 0x0000002004047810 */ /* 0x004fe20007ffe0ff */
[----:B------:R-:W-:Y:S06]  /*10a0*/  BRA.U UP0, `(.L_x_663) ;  /* 0xfffffffd00ac7547 */ /* 0x000fec000b83ffff */
[----:B------:R-:W-:-:S05]  /*10b0*/  UMOV UR4, UR11 ;  /* 0x0000000b00047c82 */ /* 0x000fca0008000000 */
.L_x_662:
        /* <DEDUP_REMOVED lines=10> */
[----:B------:R-:W1:Y:S04]  /*1160*/  LDS R4, [R11] ;  /* 0x000000000b047984 */ /* 0x000e680000000800 */
[----:B------:R-:W2:Y:S04]  /*1170*/  LDS R2, [R5] ;  /* 0x0000000005027984 */ /* 0x000ea80000000800 */
[----:B-1----:R-:W-:Y:S04]  /*1180*/  STS [R5], R4 ;  /* 0x0000000405007388 */ /* 0x002fe80000000800 */
[----:B--2---:R-:W-:Y:S04]  /*1190*/  STS [R11], R2 ;  /* 0x000000020b007388 */ /* 0x004fe80000000800 */
[----:B------:R-:W1:Y:S04]  /*11a0*/  LDS R16, [R11+0x4] ;  /* 0x000004000b107984 */ /* 0x000e680000000800 */
[----:B------:R-:W2:Y:S04]  /*11b0*/  LDS R10, [R5+0x4] ;  /* 0x00000400050a7984 */ /* 0x000ea80000000800 */
[----:B-1----:R-:W-:Y:S04]  /*11c0*/  STS [R5+0x4], R16 ;  /* 0x0000041005007388 */ /* 0x002fe80000000800 */
[----:B--2---:R-:W-:Y:S04]  /*11d0*/  STS [R11+0x4], R10 ;  /* 0x0000040a0b007388 */ /* 0x004fe80000000800 */
[----:B------:R-:W1:Y:S04]  /*11e0*/  LDS R14, [R11+0x8] ;  /* 0x000008000b0e7984 */ /* 0x000e680000000800 */
[----:B------:R-:W2:Y:S04]  /*11f0*/  LDS R12, [R5+0x8] ;  /* 0x00000800050c7984 */ /* 0x000ea80000000800 */
[----:B-1----:R-:W-:Y:S04]  /*1200*/  STS [R5+0x8], R14 ;  /* 0x0000080e05007388 */ /* 0x002fe80000000800 */
[----:B--2---:R-:W-:Y:S04]  /*1210*/  STS [R11+0x8], R12 ;  /* 0x0000080c0b007388 */ /* 0x004fe80000000800 */
[----:B------:R-:W1:Y:S04]  /*1220*/  LDS R18, [R11+0xc] ;  /* 0x00000c000b127984 */ /* 0x000e680000000800 */
[----:B------:R-:W2:Y:S04]  /*1230*/  LDS R4, [R5+0xc] ;  /* 0x00000c0005047984 */ /* 0x000ea80000000800 */
[----:B-1----:R1:W-:Y:S04]  /*1240*/  STS [R5+0xc], R18 ;  /* 0x00000c1205007388 */ /* 0x0023e80000000800 */
[----:B--2---:R1:W-:Y:S02]  /*1250*/  STS [R11+0xc], R4 ;  /* 0x00000c040b007388 */ /* 0x0043e40000000800 */
.L_x_664:
[----:B------:R-:W-:Y:S05]  /*1260*/  BRA.U !UP1, `(.L_x_661) ;  /* 0x0000000109307547 */ /* 0x000fea000b800000 */
[----:B-1----:R-:W-:Y:S01]  /*1270*/  VIADD R5, R3, UR4 ;  /* 0x0000000403057c36 */ /* 0x002fe20008000000 */
[----:B------:R-:W-:-:S03]  /*1280*/  IADD3 R3, PT, PT, R0, UR4, RZ ;  /* 0x0000000400037c10 */ /* 0x000fc6000fffe0ff */
[--C-:B------:R-:W-:Y:S02]  /*1290*/  IMAD R5, R5, 0x4, R6.reuse ;  /* 0x0000000405057824 */ /* 0x100fe400078e0206 */
[----:B------:R-:W-:-:S03]  /*12a0*/  IMAD R3, R3, 0x4, R6 ;  /* 0x0000000403037824 */ /* 0x000fc600078e0206 */
[----:B------:R-:W1:Y:S04]  /*12b0*/  LDS R2, [R5] ;  /* 0x0000000005027984 */ /* 0x000e680000000800 */
[----:B------:R-:W2:Y:S04]  /*12c0*/  LDS R0, [R3] ;  /* 0x0000000003007984 */ /* 0x000ea80000000800 */
[----:B-1----:R-:W-:Y:S04]  /*12d0*/  STS [R3], R2 ;  /* 0x0000000203007388 */ /* 0x002fe80000000800 */
[----:B--2---:R-:W-:Y:S04]  /*12e0*/  STS [R5], R0 ;  /* 0x0000000005007388 */ /* 0x004fe80000000800 */
[----:B------:R-:W1:Y:S04]  /*12f0*/  LDS R10, [R5+0x4] ;  /* 0x00000400050a7984 */ /* 0x000e680000000800 */
[----:B------:R-:W2:Y:S04]  /*1300*/  LDS R4, [R3+0x4] ;  /* 0x0000040003047984 */ /* 0x000ea80000000800 */
[----:B-1----:R3:W-:Y:S04]  /*1310*/  STS [R3+0x4], R10 ;  /* 0x0000040a03007388 */ /* 0x0027e80000000800 */
[----:B--2---:R3:W-:Y:S02]  /*1320*/  STS [R5+0x4], R4 ;  /* 0x0000040405007388 */ /* 0x0047e40000000800 */
.L_x_661:
[----:B------:R-:W2:Y:S01]  /*1330*/  LDCU UR4, c[0x0][0x39c] ;  /* 0x00007380ff0477ac */ /* 0x000ea20008000800 */
[----:B-1-3--:R-:W-:Y:S02]  /*1340*/  HFMA2 R5, -RZ, RZ, 0, 5.9604644775390625e-08 ;  /* 0x00000001ff057431 */ /* 0x00afe400000001ff */
[----:B------:R-:W-:Y:S01]  /*1350*/  IMAD.MOV.U32 R4, RZ, RZ, RZ ;  /* 0x000000ffff047224 */ /* 0x000fe200078e00ff */
[----:B------:R-:W-:Y:S01]  /*1360*/  UISETP.NE.AND UP0, UPT, UR6, URZ, UPT ;  /* 0x000000ff0600728c */ /* 0x000fe2000bf05270 */
[----:B--2---:R-:W-:-:S08]  /*1370*/  IMAD R3, R8, UR4, RZ ;  /* 0x0000000408037c24 */ /* 0x004fd0000f8e02ff */
[----:B------:R-:W-:Y:S05]  /*1380*/  BRA.U !UP0, `(.L_x_665) ;  /* 0x00000005087c7547 */ /* 0x000fea000b800000 */
[----:B------:R-:W1:Y:S01]  /*1390*/  LDCU UR4, c[0x0][0x398] ;  /* 0x00007300ff0477ac */ /* 0x000e620008000800 */
[----:B------:R-:W-:Y:S02]  /*13a0*/  IMAD R5, R3, 0x2, R8 ;  /* 0x0000000203057824 */ /* 0x000fe400078e0208 */
[----:B------:R-:W-:-:S03]  /*13b0*/  IMAD.MOV.U32 R23, RZ, RZ, RZ ;  /* 0x000000ffff177224 */ /* 0x000fc600078e00ff */
[----:B------:R-:W-:-:S06]  /*13c0*/  LEA R5, R5, R6, 0x2 ;  /* 0x0000000605057211 */ /* 0x000fcc00078e10ff */
[----:B------:R-:W2:Y:S01]  /*13d0*/  LDS R5, [R5] ;  /* 0x0000000005057984 */ /* 0x000ea20000000800 */
[----:B-1----:R-:W1:Y:S01]  /*13e0*/  I2F.U32.RP R0, UR4 ;  /* 0x0000000400007d06 */ /* 0x002e620008209000 */
[----:B------:R-:W-:-:S07]  /*13f0*/  ISETP.NE.U32.AND P1, PT, RZ, UR4, PT ;  /* 0x00000004ff007c0c */ /* 0x000fce000bf25070 */
[----:B-1----:R-:W1:Y:S02]  /*1400*/  MUFU.RCP R0, R0 ;  /* 0x0000000000007308 */ /* 0x002e640000001000 */
[----:B-1----:R-:W-:Y:S02]  /*1410*/  VIADD R10, R0, 0xffffffe ;  /* 0x0ffffffe000a7836 */ /* 0x002fe40000000000 */
[----:B------:R-:W-:-:S04]  /*1420*/  IMAD.MOV.U32 R0, RZ, RZ, RZ ;  /* 0x000000ffff007224 */ /* 0x000fc800078e00ff */
[----:B------:R1:W3:Y:S02]  /*1430*/  F2I.FTZ.U32.TRUNC.NTZ R11, R10 ;  /* 0x0000000a000b7305 */ /* 0x0002e4000021f000 */
[----:B-1----:R-:W-:Y:S01]  /*1440*/  MOV R10, RZ ;  /* 0x000000ff000a7202 */ /* 0x002fe20000000f00 */
[----:B---3--:R-:W-:-:S04]  /*1450*/  IMAD.MOV R13, RZ, RZ, -R11 ;  /* 0x000000ffff0d7224 */ /* 0x008fc800078e0a0b */
[----:B------:R-:W-:-:S04]  /*1460*/  IMAD R13, R13, UR4, RZ ;  /* 0x000000040d0d7c24 */ /* 0x000fc8000f8e02ff */
[----:B------:R-:W-:-:S06]  /*1470*/  IMAD.HI.U32 R2, R11, R13, R10 ;  /* 0x0000000d0b027227 */ /* 0x000fcc00078e000a */
[----:B--2---:R-:W-:-:S04]  /*1480*/  IMAD.HI.U32 R2, R2, R5, RZ ;  /* 0x0000000502027227 */ /* 0x004fc800078e00ff */
[----:B------:R-:W-:-:S04]  /*1490*/  IMAD.MOV R2, RZ, RZ, -R2 ;  /* 0x000000ffff027224 */ /* 0x000fc800078e0a02 */
[----:B------:R-:W-:Y:S01]  /*14a0*/  IMAD R22, R2, UR4, R5 ;  /* 0x0000000402167c24 */ /* 0x000fe2000f8e0205 */
[----:B------:R-:W-:Y:S01]  /*14b0*/  MOV R2, UR6 ;  /* 0x0000000600027c02 */ /* 0x000fe20008000f00 */
[----:B------:R-:W-:-:S03]  /*14c0*/  IMAD.MOV.U32 R5, RZ, RZ, 0x1 ;  /* 0x00000001ff057424 */ /* 0x000fc600078e00ff */
[----:B------:R-:W-:-:S13]  /*14d0*/  ISETP.GE.U32.AND P0, PT, R22, UR4, PT ;  /* 0x0000000416007c0c */ /* 0x000fda000bf06070 */
[----:B------:R-:W-:-:S05]  /*14e0*/  @P0 VIADD R22, R22, -UR4 ;  /* 0x8000000416160c36 */ /* 0x000fca0008000000 */
[----:B------:R-:W-:-:S13]  /*14f0*/  ISETP.GE.U32.AND P0, PT, R22, UR4, PT ;  /* 0x0000000416007c0c */ /* 0x000fda000bf06070 */
[----:B------:R-:W-:Y:S02]  /*1500*/  @P0 IADD3 R22, PT, PT, R22, -UR4, RZ ;  /* 0x8000000416160c10 */ /* 0x000fe4000fffe0ff */
[----:B------:R-:W-:-:S07]  /*1510*/  @!P1 LOP3.LUT R22, RZ, UR4, RZ, 0x33, !PT ;  /* 0x00000004ff169c12 */ /* 0x000fce000f8e33ff */
.L_x_672:
        /* <DEDUP_REMOVED lines=20> */
[----:B------:R-:W-:-:S05]  /*1660*/  IMAD.HI.U32 R0, R5, R16, RZ ;  /* 0x0000001005007227 */ /* 0x000fca00078e00ff */
[----:B------:R-:W-:Y:S02]  /*1670*/  IADD3 R5, PT, PT, -R0, RZ, RZ ;  /* 0x000000ff00057210 */ /* 0x000fe40007ffe1ff */
[----:B------:R-:W-:-:S03]  /*1680*/  MOV R0, RZ ;  /* 0x000000ff00007202 */ /* 0x000fc60000000f00 */
[----:B------:R-:W-:-:S05]  /*1690*/  IMAD R5, R5, UR4, R16 ;  /* 0x0000000405057c24 */ /* 0x000fca000f8e0210 */
[----:B------:R-:W-:-:S13]  /*16a0*/  ISETP.GE.U32.AND P0, PT, R5, UR4, PT ;  /* 0x0000000405007c0c */ /* 0x000fda000bf06070 */
[----:B------:R-:W-:-:S05]  /*16b0*/  @P0 VIADD R5, R5, -UR4 ;  /* 0x8000000405050c36 */ /* 0x000fca0008000000 */
[----:B------:R-:W-:-:S13]  /*16c0*/  ISETP.GE.U32.AND P0, PT, R5, UR4, PT ;  /* 0x0000000405007c0c */ /* 0x000fda000bf06070 */
[----:B------:R-:W-:Y:S01]  /*16d0*/  @P0 VIADD R5, R5, -UR4 ;  /* 0x8000000405050c36 */ /* 0x000fe20008000000 */
[----:B------:R-:W-:Y:S01]  /*16e0*/  @!P1 LOP3.LUT R5, RZ, UR4, RZ, 0x33, !PT ;  /* 0x00000004ff059c12 */ /* 0x000fe2000f8e33ff */
[----:B------:R-:W-:Y:S06]  /*16f0*/  BRA `(.L_x_668) ;  /* 0x0000000000107947 */ /* 0x000fec0003800000 */
.L_x_667:
[----:B------:R-:W-:-:S07]  /*1700*/  MOV R18, 0x1720 ;  /* 0x0000172000127802 */ /* 0x000fce0000000f00 */
[----:B0-----:R-:W-:Y:S05]  /*1710*/  CALL.REL.NOINC `($__internal_24_$__cuda_sm20_rem_u64) ;  /* 0x0000003c00ac7944 */ /* 0x001fea0003c00000 */
[----:B------:R-:W-:Y:S02]  /*1720*/  IMAD.MOV.U32 R5, RZ, RZ, R14 ;  /* 0x000000ffff057224 */ /* 0x000fe400078e000e */
[----:B------:R-:W-:-:S07]  /*1730*/  IMAD.MOV.U32 R0, RZ, RZ, R15 ;  /* 0x000000ffff007224 */ /* 0x000fce00078e000f */
.L_x_668:
[----:B0-----:R-:W-:Y:S05]  /*1740*/  BSYNC.RECONVERGENT B0 ;  /* 0x0000000000007941 */ /* 0x001fea0003800200 */
.L_x_666:
[-C--:B------:R-:W-:Y:S01]  /*1750*/  IMAD R11, R23, R22.reuse, RZ ;  /* 0x00000016170b7224 */ /* 0x080fe200078e02ff */
[----:B------:R-:W-:Y:S01]  /*1760*/  BSSY.RECONVERGENT B0, `(.L_x_669) ;  /* 0x000001e000007945 */ /* 0x000fe20003800200 */
[----:B------:R-:W-:-:S04]  /*1770*/  IMAD.WIDE.U32 R16, R22, R22, RZ ;  /* 0x0000001616107225 */ /* 0x000fc800078e00ff */
[----:B------:R-:W-:-:S05]  /*1780*/  IMAD R11, R22, R23, R11 ;  /* 0x00000017160b7224 */ /* 0x000fca00078e020b */
[----:B------:R-:W-:-:S04]  /*1790*/  IADD3 R11, PT, PT, R17, R11, RZ ;  /* 0x0000000b110b7210 */ /* 0x000fc80007ffe0ff */
[----:B------:R-:W-:-:S13]  /*17a0*/  ISETP.NE.U32.AND P0, PT, R11, RZ, PT ;  /* 0x000000ff0b00720c */ /* 0x000fda0003f05070 */
[----:B------:R-:W-:Y:S05]  /*17b0*/  @P0 BRA `(.L_x_670) ;  /* 0x0000000000500947 */ /* 0x000fea0003800000 */
[----:B------:R-:W1:Y:S01]  /*17c0*/  LDCU UR4, c[0x0][0x398] ;  /* 0x00007300ff0477ac */ /* 0x000e620008000800 */
[----:B------:R-:W-:Y:S02]  /*17d0*/  HFMA2 R10, -RZ, RZ, 0, 0 ;  /* 0x00000000ff0a7431 */ /* 0x000fe400000001ff */
[----:B------:R-:W-:Y:S01]  /*17e0*/  IMAD.MOV.U32 R23, RZ, RZ, RZ ;  /* 0x000000ffff177224 */ /* 0x000fe200078e00ff */
[----:B-1----:R-:W1:Y:S01]  /*17f0*/  I2F.U32.RP R12, UR4 ;  /* 0x00000004000c7d06 */ /* 0x002e620008209000 */
[----:B------:R-:W-:-:S07]  /*1800*/  ISETP.NE.U32.AND P1, PT, RZ, UR4, PT ;  /* 0x00000004ff007c0c */ /* 0x000fce000bf25070 */
[----:B-1----:R-:W1:Y:S02]  /*1810*/  MUFU.RCP R12, R12 ;  /* 0x0000000c000c7308 */ /* 0x002e640000001000 */
[----:B-1----:R-:W-:-:S06]  /*1820*/  VIADD R13, R12, 0xffffffe ;  /* 0x0ffffffe0c0d7836 */ /* 0x002fcc0000000000 */
[----:B------:R-:W1:Y:S02]  /*1830*/  F2I.FTZ.U32.TRUNC.NTZ R11, R13 ;  /* 0x0000000d000b7305 */ /* 0x000e64000021f000 */
        /* <DEDUP_REMOVED lines=10> */
[----:B------:R-:W-:Y:S01]  /*18e0*/  @!P1 LOP3.LUT R22, RZ, UR4, RZ, 0x33, !PT ;  /* 0x00000004ff169c12 */ /* 0x000fe2000f8e33ff */
[----:B------:R-:W-:Y:S06]  /*18f0*/  BRA `(.L_x_671) ;  /* 0x0000000000107947 */ /* 0x000fec0003800000 */
.L_x_670:
[----:B------:R-:W-:-:S07]  /*1900*/  MOV R18, 0x1920 ;  /* 0x0000192000127802 */ /* 0x000fce0000000f00 */
[----:B0-----:R-:W-:Y:S05]  /*1910*/  CALL.REL.NOINC `($__internal_24_$__cuda_sm20_rem_u64) ;  /* 0x0000003c002c7944 */ /* 0x001fea0003c00000 */
[----:B------:R-:W-:Y:S01]  /*1920*/  IMAD.MOV.U32 R22, RZ, RZ, R14 ;  /* 0x000000ffff167224 */ /* 0x000fe200078e000e */
[----:B------:R-:W-:-:S07]  /*1930*/  MOV R23, R15 ;  /* 0x0000000f00177202 */ /* 0x000fce0000000f00 */
.L_x_671:
[----:B0-----:R-:W-:Y:S05]  /*1940*/  BSYNC.RECONVERGENT B0 ;  /* 0x0000000000007941 */ /* 0x001fea0003800200 */
.L_x_669:
[----:B------:R-:W-:Y:S02]  /*1950*/  ISETP.GT.U32.AND P0, PT, R2, 0x1, PT ;  /* 0x000000010200780c */ /* 0x000fe40003f04070 */
[----:B------:R-:W-:-:S11]  /*1960*/  SHF.R.U32.HI R2, RZ, 0x1, R2 ;  /* 0x00000001ff027819 */ /* 0x000fd60000011602 */
[----:B------:R-:W-:Y:S05]  /*1970*/  @P0 BRA `(.L_x_672) ;  /* 0xfffffff800e80947 */ /* 0x000fea000383ffff */
.L_x_665:
[----:B------:R-:W-:-:S09]  /*1980*/  UISETP.NE.AND UP0, UPT, UR13, URZ, UPT ;  /* 0x000000ff0d00728c */ /* 0x000fd2000bf05270 */
[----:B------:R-:W-:Y:S05]  /*1990*/  BRA.U !UP0, `(.L_x_658) ;  /* 0x0000001d081c7547 */ /* 0x000fea000b800000 */
[----:B------:R-:W-:Y:S01]  /*19a0*/  UISETP.GE.U32.AND UP0, UPT, UR13, 0x8, UPT ;  /* 0x000000080d00788c */ /* 0x000fe2000bf06070 */
[----:B------:R-:W-:-:S08]  /*19b0*/  IMAD.MOV.U32 R2, RZ, RZ, RZ ;  /* 0x000000ffff027224 */ /* 0x000fd000078e00ff */
[----:B------:R-:W-:Y:S05]  /*19c0*/  BRA.U !UP0, `(.L_x_673) ;  /* 0x0000000d08fc7547 */ /* 0x000fea000b800000 */
[----:B------:R-:W-:-:S07]  /*19d0*/  IMAD.MOV.U32 R2, RZ, RZ, RZ ;  /* 0x000000ffff027224 */ /* 0x000fce00078e00ff */
.L_x_698:
[----:B-1----:R-:W-:Y:S01]  /*19e0*/  LEA R11, R3, R2, 0x1 ;  /* 0x00000002030b7211 */ /* 0x002fe200078e08ff */
[----:B------:R-:W-:Y:S01]  /*19f0*/  VIADD R2, R2, 0x8 ;  /* 0x0000000802027836 */ /* 0x000fe20000000000 */
[----:B------:R-:W-:Y:S03]  /*1a00*/  BSSY.RECONVERGENT B0, `(.L_x_674) ;  /* 0x0000021000007945 */ /* 0x000fe60003800200 */
[----:B------:R-:W-:Y:S01]  /*1a10*/  IMAD R0, R11, 0x4, R6 ;  /* 0x000000040b007824 */ /* 0x000fe200078e0206 */
[----:B------:R-:W-:-:S04]  /*1a20*/  ISETP.NE.AND P2, PT, R2, UR11, PT ;  /* 0x0000000b02007c0c */ /* 0x000fc8000bf45270 */
[----:B------:R-:W1:Y:S02]  /*1a30*/  LDS.64 R16, [R0] ;  /* 0x0000000000107984 */ /* 0x000e640000000a00 */
[-C--:B-1----:R-:W-:Y:S02]  /*1a40*/  IMAD R13, R4, R16.reuse, RZ ;  /* 0x00000010040d7224 */ /* 0x082fe400078e02ff */
[----:B------:R-:W-:-:S05]  /*1a50*/  IMAD.WIDE.U32 R10, R5, R16, RZ ;  /* 0x00000010050a7225 */ /* 0x000fca00078e00ff */
[----:B------:R-:W-:-:S04]  /*1a60*/  IADD3 R13, PT, PT, R11, R13, RZ ;  /* 0x0000000d0b0d7210 */ /* 0x000fc80007ffe0ff */
[----:B------:R-:W-:-:S13]  /*1a70*/  ISETP.NE.U32.AND P0, PT, R13, RZ, PT ;  /* 0x000000ff0d00720c */ /* 0x000fda0003f05070 */
[----:B------:R-:W-:Y:S05]  /*1a80*/  @P0 BRA `(.L_x_675) ;  /* 0x00000000004c0947 */ /* 0x000fea0003800000 */
[----:B------:R-:W1:Y:S02]  /*1a90*/  LDCU UR4, c[0x0][0x398] ;  /* 0x00007300ff0477ac */ /* 0x000e640008000800 */
[----:B-1----:R-:W1:Y:S01]  /*1aa0*/  I2F.U32.RP R14, UR4 ;  /* 0x00000004000e7d06 */ /* 0x002e620008209000 */
[----:B------:R-:W-:-:S07]  /*1ab0*/  ISETP.NE.U32.AND P1, PT, RZ, UR4, PT ;  /* 0x00000004ff007c0c */ /* 0x000fce000bf25070 */
[----:B-1----:R-:W1:Y:S02]  /*1ac0*/  MUFU.RCP R14, R14 ;  /* 0x0000000e000e7308 */ /* 0x002e640000001000 */
[----:B-1----:R-:W-:-:S06]  /*1ad0*/  VIADD R12, R14, 0xffffffe ;  /* 0x0ffffffe0e0c7836 */ /* 0x002fcc0000000000 */
[----:B------:R1:W2:Y:S02]  /*1ae0*/  F2I.FTZ.U32.TRUNC.NTZ R13, R12 ;  /* 0x0000000c000d7305 */ /* 0x0002a4000021f000 */
[----:B-1----:R-:W-:Y:S02]  /*1af0*/  HFMA2 R12, -RZ, RZ, 0, 0 ;  /* 0x00000000ff0c7431 */ /* 0x002fe400000001ff */
[----:B--2---:R-:W-:-:S04]  /*1b00*/  IMAD.MOV R11, RZ, RZ, -R13 ;  /* 0x000000ffff0b7224 */ /* 0x004fc800078e0a0d */
        /* <DEDUP_REMOVED lines=11> */
.L_x_675:
[----:B------:R-:W-:Y:S01]  /*1bc0*/  IMAD.MOV.U32 R16, RZ, RZ, R10 ;  /* 0x000000ffff107224 */ /* 0x000fe200078e000a */
[----:B------:R-:W-:Y:S01]  /*1bd0*/  MOV R18, 0x1c00 ;  /* 0x00001c0000127802 */ /* 0x000fe20000000f00 */
[----:B------:R-:W-:-:S07]  /*1be0*/  IMAD.MOV.U32 R11, RZ, RZ, R13 ;  /* 0x000000ffff0b7224 */ /* 0x000fce00078e000d */
[----:B0-----:R-:W-:Y:S05]  /*1bf0*/  CALL.REL.NOINC `($__internal_24_$__cuda_sm20_rem_u64) ;  /* 0x0000003800747944 */ /* 0x001fea0003c00000 */
[----:B------:R-:W-:-:S07]  /*1c00*/  MOV R10, R14 ;  /* 0x0000000e000a7202 */ /* 0x000fce0000000f00 */
.L_x_676:
[----:B0-----:R-:W-:Y:S05]  /*1c10*/  BSYNC.RECONVERGENT B0 ;  /* 0x0000000000007941 */ /* 0x001fea0003800200 */
.L_x_674:
[-C--:B------:R-:W-:Y:S01]  /*1c20*/  IMAD R11, R4, R17.reuse, RZ ;  /* 0x00000011040b7224 */ /* 0x080fe200078e02ff */
[----:B------:R-:W-:Y:S01]  /*1c30*/  BSSY.RECONVERGENT B0, `(.L_x_677) ;  /* 0x000001b000007945 */ /* 0x000fe20003800200 */
[----:B------:R-:W-:-:S04]  /*1c40*/  IMAD.WIDE.U32 R16, R5, R17, RZ ;  /* 0x0000001105107225 */ /* 0x000fc800078e00ff */
[----:B------:R-:W-:-:S05]  /*1c50*/  IMAD.IADD R11, R17, 0x1, R11 ;  /* 0x00000001110b7824 */ /* 0x000fca00078e020b */
[----:B------:R-:W-:-:S13]  /*1c60*/  ISETP.NE.U32.AND P0, PT, R11, RZ, PT ;  /* 0x000000ff0b00720c */ /* 0x000fda0003f05070 */
[----:B------:R-:W-:Y:S05]  /*1c70*/  @P0 BRA `(.L_x_678) ;  /* 0x00000000004c0947 */ /* 0x000fea0003800000 */
[----:B------:R-:W0:Y:S02]  /*1c80*/  LDCU UR4, c[0x0][0x398] ;  /* 0x00007300ff0477ac */ /* 0x000e240008000800 */
[----:B0-----:R-:W0:Y:S01]  /*1c90*/  I2F.U32.RP R14, UR4 ;  /* 0x00000004000e7d06 */ /* 0x001e220008209000 */
        /* <DEDUP_REMOVED lines=17> */
.L_x_678:
[----:B------:R-:W-:-:S07]  /*1db0*/  MOV R18, 0x1dd0 ;  /* 0x00001dd000127802 */ /* 0x000fce0000000f00 */
[----:B------:R-:W-:Y:S05]  /*1dc0*/  CALL.REL.NOINC `($__internal_24_$__cuda_sm20_rem_u64) ;  /* 0x0000003800007944 */ /* 0x000fea0003c00000 */
[----:B------:R-:W-:-:S07]  /*1dd0*/  IMAD.MOV.U32 R11, RZ, RZ, R14 ;  /* 0x000000ffff0b7224 */ /* 0x000fce00078e000e */
.L_x_679:
[----:B------:R-:W-:Y:S05]  /*1de0*/  BSYNC.RECONVERGENT B0 ;  /* 0x0000000000007941 */ /* 0x000fea0003800200 */
.L_x_677:
[----:B------:R-:W0:Y:S01]  /*1df0*/  LDS.64 R16, [R0+0x8] ;  /* 0x0000080000107984 */ /* 0x000e220000000a00 */
[----:B------:R-:W-:Y:S03]  /*1e00*/  BSSY.RECONVERGENT B0, `(.L_x_680) ;  /* 0x000001f000007945 */ /* 0x000fe60003800200 */
[----:B------:R1:W-:Y:S01]  /*1e10*/  STS.64 [R0], R10 ;  /* 0x0000000a00007388 */ /* 0x0003e20000000a00 */
[-C--:B0-----:R-:W-:Y:S02]  /*1e20*/  IMAD R15, R4, R16.reuse, RZ ;  /* 0x00000010040f7224 */ /* 0x081fe400078e02ff */
[----:B------:R-:W-:-:S05]  /*1e30*/  IMAD.WIDE.U32 R12, R5, R16, RZ ;  /* 0x00000010050c7225 */ /* 0x000fca00078e00ff */
[----:B------:R-:W-:-:S04]  /*1e40*/  IADD3 R15, PT, PT, R13, R15, RZ ;  /* 0x0000000f0d0f7210 */ /* 0x000fc80007ffe0ff */
[----:B------:R-:W-:-:S13]  /*1e50*/  ISETP.NE.U32.AND P0, PT, R15, RZ, PT ;  /* 0x000000ff0f00720c */ /* 0x000fda0003f05070 */
[----:B-1----:R-:W-:Y:S05]  /*1e60*/  @P0 BRA `(.L_x_681) ;  /* 0x00000000004c0947 */ /* 0x002fea0003800000 */
[----:B------:R-:W0:Y:S01]  /*1e70*/  LDCU UR4, c[0x0][0x398] ;  /* 0x00007300ff0477ac */ /* 0x000e220008000800 */
[----:B------:R-:W-:Y:S01]  /*1e80*/  HFMA2 R10, -RZ, RZ, 0, 0 ;  /* 0x00000000ff0a7431 */ /* 0x000fe200000001ff */
[----:B0-----:R-:W0:Y:S01]  /*1e90*/  I2F.U32.RP R13, UR4 ;  /* 0x00000004000d7d06 */ /* 0x001e220008209000 */
[----:B------:R-:W-:-:S07]  /*1ea0*/  ISETP.NE.U32.AND P1, PT, RZ, UR4, PT ;  /* 0x00000004ff007c0c */ /* 0x000fce000bf25070 */
[----:B0-----:R-:W0:Y:S02]  /*1eb0*/  MUFU.RCP R13, R13 ;  /* 0x0000000d000d7308 */ /* 0x001e240000001000 */
[----:B0-----:R-:W-:-:S06]  /*1ec0*/  VIADD R14, R13, 0xffffffe ;  /* 0x0ffffffe0d0e7836 */ /* 0x001fcc0000000000 */
[----:B------:R-:W0:Y:S02]  /*1ed0*/  F2I.FTZ.U32.TRUNC.NTZ R11, R14 ;  /* 0x0000000e000b7305 */ /* 0x000e24000021f000 */
[----:B0-----:R-:W-:-:S04]  /*1ee0*/  IMAD.MOV R15, RZ, RZ, -R11 ;  /* 0x000000ffff0f7224 */ /* 0x001fc800078e0a0b */
        /* <DEDUP_REMOVED lines=11> */
.L_x_681:
[----:B------:R-:W-:Y:S01]  /*1fa0*/  IMAD.MOV.U32 R16, RZ, RZ, R12 ;  /* 0x000000ffff107224 */ /* 0x000fe200078e000c */
[----:B------:R-:W-:Y:S01]  /*1fb0*/  MOV R18, 0x1fe0 ;  /* 0x00001fe000127802 */ /* 0x000fe20000000f00 */
[----:B------:R-:W-:-:S07]  /*1fc0*/  IMAD.MOV.U32 R11, RZ, RZ, R15 ;  /* 0x000000ffff0b7224 */ /* 0x000fce00078e000f */
[----:B------:R-:W-:Y:S05]  /*1fd0*/  CALL.REL.NOINC `($__internal_24_$__cuda_sm20_rem_u64) ;  /* 0x00000034007c7944 */ /* 0x000fea0003c00000 */
[----:B------:R-:W-:-:S07]  /*1fe0*/  MOV R10, R14 ;  /* 0x0000000e000a7202 */ /* 0x000fce0000000f00 */
.L_x_682:
[----:B------:R-:W-:Y:S05]  /*1ff0*/  BSYNC.RECONVERGENT B0 ;  /* 0x0000000000007941 */ /* 0x000fea0003800200 */
.L_x_680:
        /* <DEDUP_REMOVED lines=25> */
.L_x_684:
[----:B------:R-:W-:-:S07]  /*2190*/  MOV R18, 0x21b0 ;  /* 0x000021b000127802 */ /* 0x000fce0000000f00 */
[----:B------:R-:W-:Y:S05]  /*21a0*/  CALL.REL.NOINC `($__internal_24_$__cuda_sm20_rem_u64) ;  /* 0x0000003400087944 */ /* 0x000fea0003c00000 */
[----:B------:R-:W-:-:S07]  /*21b0*/  IMAD.MOV.U32 R11, RZ, RZ, R14 ;  /* 0x000000ffff0b7224 */ /* 0x000fce00078e000e */
.L_x_685:
[----:B------:R-:W-:Y:S05]  /*21c0*/  BSYNC.RECONVERGENT B0 ;  /* 0x0000000000007941 */ /* 0x000fea0003800200 */
.L_x_683:
        /* <DEDUP_REMOVED lines=27> */
.L_x_687:
[----:B------:R-:W-:Y:S01]  /*2380*/  IMAD.MOV.U32 R16, RZ, RZ, R12 ;  /* 0x000000ffff107224 */ /* 0x000fe200078e000c */
[----:B------:R-:W-:Y:S01]  /*2390*/  MOV R18, 0x23c0 ;  /* 0x000023c000127802 */ /* 0x000fe20000000f00 */
[----:B------:R-:W-:-:S07]  /*23a0*/  IMAD.MOV.U32 R11, RZ, RZ, R15 ;  /* 0x000000ffff0b7224 */ /* 0x000fce00078e000f */
[----:B------:R-:W-:Y:S05]  /*23b0*/  CALL.REL.NOINC `($__internal_24_$__cuda_sm20_rem_u64) ;  /* 0x0000003000847944 */ /* 0x000fea0003c00000 */
[----:B------:R-:W-:-:S07]  /*23c0*/  MOV R10, R14 ;  /* 0x0000000e000a7202 */ /* 0x000fce0000000f00 */
.L_x_688:
[----:B------:R-:W-:Y:S05]  /*23d0*/  BSYNC.RECONVERGENT B0 ;  /* 0x0000000000007941 */ /* 0x000fea0003800200 */
.L_x_686:
        /* <DEDUP_REMOVED lines=25> */
.L_x_690:
[----:B------:R-:W-:-:S07]  /*2570*/  MOV R18, 0x2590 ;  /* 0x0000259000127802 */ /* 0x000fce0000000f00 */
[----:B------:R-:W-:Y:S05]  /*2580*/  CALL.REL.NOINC `($__internal_24_$__cuda_sm20_rem_u64) ;  /* 0x0000003000107944 */ /* 0x000fea0003c00000 */
[----:B------:R-:W-:-:S07]  /*2590*/  IMAD.MOV.U32 R11, RZ, RZ, R14 ;  /* 0x000000ffff0b7224 */ /* 0x000fce00078e000e */
.L_x_691:
[----:B------:R-:W-:Y:S05]  /*25a0*/  BSYNC.RECONVERGENT B0 ;  /* 0x0000000000007941 */ /* 0x000fea0003800200 */
.L_x_689:
        /* <DEDUP_REMOVED lines=27> */
.L_x_693:
[----:B------:R-:W-:Y:S01]  /*2760*/  IMAD.MOV.U32 R16, RZ, RZ, R12 ;  /* 0x000000ffff107224 */ /* 0x000fe200078e000c */
[----:B------:R-:W-:Y:S01]  /*2770*/  MOV R18, 0x27a0 ;  /* 0x000027a000127802 */ /* 0x000fe20000000f00 */
[----:B------:R-:W-:-:S07]  /*2780*/  IMAD.MOV.U32 R11, RZ, RZ, R15 ;  /* 0x000000ffff0b7224 */ /* 0x000fce00078e000f */
[----:B------:R-:W-:Y:S05]  /*2790*/  CALL.REL.NOINC `($__internal_24_$__cuda_sm20_rem_u64) ;  /* 0x0000002c008c7944 */ /* 0x000fea0003c00000 */
[----:B------:R-:W-:-:S07]  /*27a0*/  MOV R10, R14 ;  /* 0x0000000e000a7202 */ /* 0x000fce0000000f00 */
.L_x_694:
[----:B------:R-:W-:Y:S05]  /*27b0*/  BSYNC.RECONVERGENT B0 ;  /* 0x0000000000007941 */ /* 0x000fea0003800200 */
.L_x_692:
        /* <DEDUP_REMOVED lines=25> */
.L_x_696:
[----:B------:R-:W-:-:S07]  /*2950*/  MOV R18, 0x2970 ;  /* 0x0000297000127802 */ /* 0x000fce0000000f00 */
[----:B------:R-:W-:Y:S05]  /*2960*/  CALL.REL.NOINC `($__internal_24_$__cuda_sm20_rem_u64) ;  /* 0x0000002c00187944 */ /* 0x000fea0003c00000 */
[----:B------:R-:W-:-:S07]  /*2970*/  IMAD.MOV.U32 R11, RZ, RZ, R14 ;  /* 0x000000ffff0b7224 */ /* 0x000fce00078e000e */
.L_x_697:
[----:B------:R-:W-:Y:S05]  /*2980*/  BSYNC.RECONVERGENT B0 ;  /* 0x0000000000007941 */ /* 0x000fea0003800200 */
.L_x_695:
[----:B------:R1:W-:Y:S01]  /*2990*/  STS.64 [R0+0x18], R10 ;  /* 0x0000180a00007388 */ /* 0x0003e20000000a00 */
[----:B------:R-:W-:Y:S05]  /*29a0*/  @P2 BRA `(.L_x_698) ;  /* 0xfffffff0000c2947 */ /* 0x000fea000383ffff */
[----:B------:R-:W-:-:S07]  /*29b0*/  MOV R2, UR11 ;  /* 0x0000000b00027c02 */ /* 0x000fce0008000f00 */
.L_x_673:
[----:B------:R-:W-:-:S09]  /*29c0*/  UISETP.NE.AND UP0, UPT, UR16, URZ, UPT ;  /* 0x000000ff1000728c */ /* 0x000fd2000bf05270 */
[----:B------:R-:W-:Y:S05]  /*29d0*/  BRA.U !UP0, `(.L_x_658) ;  /* 0x0000000d080c7547 */ /* 0x000fea000b800000 */
[----:B------:R-:W-:-:S09]  /*29e0*/  UISETP.GE.U32.AND UP0, UPT, UR8, 0x3, UPT ;  /* 0x000000030800788c */ /* 0x000fd2000bf06070 */
[----:B------:R-:W-:Y:S05]  /*29f0*/  BRA.U !UP0, `(.L_x_699) ;  /* 0x0000000508fc7547 */ /* 0x000fea000b800000 */
[----:B-1----:R-:W-:Y:S01]  /*2a00*/  IMAD R11, R3, 0x2, R2 ;  /* 0x00000002030b7824 */ /* 0x002fe200078e0202 */
[----:B------:R-:W-:Y:S03]  /*2a10*/  BSSY.RECONVERGENT B0, `(.L_x_700) ;  /* 0x000001e000007945 */ /* 0x000fe60003800200 */
[----:B------:R-:W-:-:S05]  /*2a20*/  IMAD R0, R11, 0x4, R6 ;  /* 0x000000040b007824 */ /* 0x000fca00078e0206 */
[----:B------:R-:W1:Y:S02]  /*2a30*/  LDS R16, [R0] ;  /* 0x0000000000107984 */ /* 0x000e640000000800 */
[-C--:B-1----:R-:W-:Y:S02]  /*2a40*/  IMAD R11, R4, R16.reuse, RZ ;  /* 0x00000010040b7224 */ /* 0x082fe400078e02ff */
[----:B------:R-:W-:-:S05]  /*2a50*/  IMAD.WIDE.U32 R16, R5, R16, RZ ;  /* 0x0000001005107225 */ /* 0x000fca00078e00ff */
[----:B------:R-:W-:-:S04]  /*2a60*/  IADD3 R11, PT, PT, R17, R11, RZ ;  /* 0x0000000b110b7210 */ /* 0x000fc80007ffe0ff */
[----:B------:R-:W-:-:S13]  /*2a70*/  ISETP.NE.U32.AND P0, PT, R11, RZ, PT ;  /* 0x000000ff0b00720c */ /* 0x000fda0003f05070 */
[----:B------:R-:W-:Y:S05]  /*2a80*/  @P0 BRA `(.L_x_701) ;  /* 0x0000000000500947 */ /* 0x000fea0003800000 */
[----:B------:R-:W1:Y:S01]  /*2a90*/  LDCU UR4, c[0x0][0x398] ;  /* 0x00007300ff0477ac */ /* 0x000e620008000800 */
[----:B------:R-:W-:Y:S01]  /*2aa0*/  HFMA2 R10, -RZ, RZ, 0, 0 ;  /* 0x00000000ff0a7431 */ /* 0x000fe200000001ff */
        /* <DEDUP_REMOVED lines=18> */
.L_x_701:
[----:B------:R-:W-:-:S07]  /*2bd0*/  MOV R18, 0x2bf0 ;  /* 0x00002bf000127802 */ /* 0x000fce0000000f00 */
[----:B0-----:R-:W-:Y:S05]  /*2be0*/  CALL.REL.NOINC `($__internal_24_$__cuda_sm20_rem_u64) ;  /* 0x0000002800787944 */ /* 0x001fea0003c00000 */
.L_x_702:
[----:B0-----:R-:W-:Y:S05]  /*2bf0*/  BSYNC.RECONVERGENT B0 ;  /* 0x0000000000007941 */ /* 0x001fea0003800200 */
.L_x_700:
        /* <DEDUP_REMOVED lines=8> */
[----:B------:R-:W0:Y:S01]  /*2c80*/  LDCU UR4, c[0x0][0x398] ;  /* 0x00007300ff0477ac */ /* 0x000e220008000800 */
[----:B------:R-:W-:Y:S01]  /*2c90*/  IMAD.MOV.U32 R10, RZ, RZ, RZ ;  /* 0x000000ffff0a7224 */ /* 0x000fe200078e00ff */
[----:B0-----:R-:W0:Y:S01]  /*2ca0*/  I2F.U32.RP R12, UR4 ;  /* 0x00000004000c7d06 */ /* 0x001e220008209000 */
[----:B------:R-:W-:-:S07]  /*2cb0*/  ISETP.NE.U32.AND P1, PT, RZ, UR4, PT ;  /* 0x00000004ff007c0c */ /* 0x000fce000bf25070 */
[----:B0-----:R-:W0:Y:S02]  /*2cc0*/  MUFU.RCP R12, R12 ;  /* 0x0000000c000c7308 */ /* 0x001e240000001000 */
[----:B0-----:R-:W-:-:S06]  /*2cd0*/  IADD3 R13, PT, PT, R12, 0xffffffe, RZ ;  /* 0x0ffffffe0c0d7810 */ /* 0x001fcc0007ffe0ff */
[----:B------:R-:W0:Y:S02]  /*2ce0*/  F2I.FTZ.U32.TRUNC.NTZ R11, R13 ;  /* 0x0000000d000b7305 */ /* 0x000e24000021f000 */
[----:B0-----:R-:W-:-:S04]  /*2cf0*/  IMAD.MOV R15, RZ, RZ, -R11 ;  /* 0x000000ffff0f7224 */ /* 0x001fc800078e0a0b */
        /* <DEDUP_REMOVED lines=9> */
[----:B------:R-:W-:-:S04]  /*2d90*/  @!P1 LOP3.LUT R16, RZ, UR4, RZ, 0x33, !PT ;  /* 0x00000004ff109c12 */ /* 0x000fc8000f8e33ff */
[----:B------:R-:W-:Y:S01]  /*2da0*/  MOV R14, R16 ;  /* 0x00000010000e7202 */ /* 0x000fe20000000f00 */
[----:B------:R-:W-:Y:S06]  /*2db0*/  BRA `(.L_x_705) ;  /* 0x0000000000087947 */ /* 0x000fec0003800000 */
.L_x_704:
[----:B------:R-:W-:-:S07]  /*2dc0*/  MOV R18, 0x2de0 ;  /* 0x00002de000127802 */ /* 0x000fce0000000f00 */
[----:B------:R-:W-:Y:S05]  /*2dd0*/  CALL.REL.NOINC `($__internal_24_$__cuda_sm20_rem_u64) ;  /* 0x0000002400fc7944 */ /* 0x000fea0003c00000 */
.L_x_705:
[----:B------:R-:W-:Y:S05]  /*2de0*/  BSYNC.RECONVERGENT B0 ;  /* 0x0000000000007941 */ /* 0x000fea0003800200 */
.L_x_703:
        /* <DEDUP_REMOVED lines=25> */
[----:B------:R-:W-:-:S04]  /*2f80*/  @!P1 LOP3.LUT R16, RZ, UR4, RZ, 0x33, !PT ;  /* 0x00000004ff109c12 */ /* 0x000fc8000f8e33ff */
[----:B------:R-:W-:Y:S01]  /*2f90*/  MOV R14, R16 ;  /* 0x00000010000e7202 */ /* 0x000fe20000000f00 */
[----:B------:R-:W-:Y:S06]  /*2fa0*/  BRA `(.L_x_708) ;  /* 0x0000000000087947 */ /* 0x000fec0003800000 */
.L_x_707:
[----:B------:R-:W-:-:S07]  /*2fb0*/  MOV R18, 0x2fd0 ;  /* 0x00002fd000127802 */ /* 0x000fce0000000f00 */
[----:B------:R-:W-:Y:S05]  /*2fc0*/  CALL.REL.NOINC `($__internal_24_$__cuda_sm20_rem_u64) ;  /* 0x0000002400807944 */ /* 0x000fea0003c00000 */
.L_x_708:
[----:B------:R-:W-:Y:S05]  /*2fd0*/  BSYNC.RECONVERGENT B0 ;  /* 0x0000000000007941 */ /* 0x000fea0003800200 */
.L_x_706:
        /* <DEDUP_REMOVED lines=9> */
[----:B------:R-:W-:Y:S01]  /*3070*/  HFMA2 R10, -RZ, RZ, 0, 0 ;  /* 0x00000000ff0a7431 */ /* 0x000fe200000001ff */
        /* <DEDUP_REMOVED lines=18> */
.L_x_710:
[----:B------:R-:W-:-:S07]  /*31a0*/  MOV R18, 0x31c0 ;  /* 0x000031c000127802 */ /* 0x000fce0000000f00 */
[----:B------:R-:W-:Y:S05]  /*31b0*/  CALL.REL.NOINC `($__internal_24_$__cuda_sm20_rem_u64) ;  /* 0x0000002400047944 */ /* 0x000fea0003c00000 */
.L_x_711:
[----:B------:R-:W-:Y:S05]  /*31c0*/  BSYNC.RECONVERGENT B0 ;  /* 0x0000000000007941 */ /* 0x000fea0003800200 */
.L_x_709:
[----:B------:R2:W-:Y:S01]  /*31d0*/  STS [R0+0xc], R14 ;  /* 0x00000c0e00007388 */ /* 0x0005e20000000800 */
[----:B------:R-:W-:-:S07]  /*31e0*/  VIADD R2, R2, 0x4 ;  /* 0x0000000402027836 */ /* 0x000fce0000000000 */
.L_x_699:
[----:B------:R-:W-:-:S09]  /*31f0*/  UISETP.NE.AND UP0, UPT, UR17, URZ, UPT ;  /* 0x000000ff1100728c */ /* 0x000fd2000bf05270 */
[----:B------:R-:W-:Y:S05]  /*3200*/  BRA.U !UP0, `(.L_x_658) ;  /* 0x0000000508007547 */ /* 0x000fea000b800000 */
[----:B------:R-:W-:Y:S01]  /*3210*/  LEA R3, R3, R2, 0x1 ;  /* 0x0000000203037211 */ /* 0x000fe200078e08ff */
[----:B------:R-:W-:Y:S04]  /*3220*/  BSSY.RECONVERGENT B0, `(.L_x_712) ;  /* 0x000001e000007945 */ /* 0x000fe80003800200 */
[----:B------:R-:W-:-:S05]  /*3230*/  IMAD R6, R3, 0x4, R6 ;  /* 0x0000000403067824 */ /* 0x000fca00078e0206 */
[----:B------:R-:W3:Y:S02]  /*3240*/  LDS R16, [R6] ;  /* 0x0000000006107984 */ /* 0x000ee40000000800 */
[-C--:B---3--:R-:W-:Y:S02]  /*3250*/  IMAD R3, R4, R16.reuse, RZ ;  /* 0x0000001004037224 */ /* 0x088fe400078e02ff */
[----:B------:R-:W-:-:S05]  /*3260*/  IMAD.WIDE.U32 R16, R5, R16, RZ ;  /* 0x0000001005107225 */ /* 0x000fca00078e00ff */
[----:B-1----:R-:W-:-:S04]  /*3270*/  IADD3 R11, PT, PT, R17, R3, RZ ;  /* 0x00000003110b7210 */ /* 0x002fc80007ffe0ff */
[----:B------:R-:W-:-:S13]  /*3280*/  ISETP.NE.U32.AND P0, PT, R11, RZ, PT ;  /* 0x000000ff0b00720c */ /* 0x000fda0003f05070 */
[----:B------:R-:W-:Y:S05]  /*3290*/  @P0 BRA `(.L_x_713) ;  /* 0x0000000000500947 */ /* 0x000fea0003800000 */
[----:B------:R-:W1:Y:S02]  /*32a0*/  LDCU UR4, c[0x0][0x398] ;  /* 0x00007300ff0477ac */ /* 0x000e640008000800 */
[----:B-1----:R-:W1:Y:S01]  /*32b0*/  I2F.U32.RP R10, UR4 ;  /* 0x00000004000a7d06 */ /* 0x002e620008209000 */
[----:B------:R-:W-:-:S07]  /*32c0*/  ISETP.NE.U32.AND P1, PT, RZ, UR4, PT ;  /* 0x00000004ff007c0c */ /* 0x000fce000bf25070 */
[----:B-1----:R-:W1:Y:S02]  /*32d0*/  MUFU.RCP R10, R10 ;  /* 0x0000000a000a7308 */ /* 0x002e640000001000 */
[----:B-1----:R-:W-:-:S06]  /*32e0*/  VIADD R2, R10, 0xffffffe ;  /* 0x0ffffffe0a027836 */ /* 0x002fcc0000000000 */
[----:B------:R1:W3:Y:S02]  /*32f0*/  F2I.FTZ.U32.TRUNC.NTZ R3, R2 ;  /* 0x0000000200037305 */ /* 0x0002e4000021f000 */
[----:B-1----:R-:W-:Y:S01]  /*3300*/  IMAD.MOV.U32 R2, RZ, RZ, RZ ;  /* 0x000000ffff027224 */ /* 0x002fe200078e00ff */
[----:B---3--:R-:W-:-:S05]  /*3310*/  IADD3 R11, PT, PT, RZ, -R3, RZ ;  /* 0x80000003ff0b7210 */ /* 0x008fca0007ffe0ff */
[----:B------:R-:W-:-:S04]  /*3320*/  IMAD R11, R11, UR4, RZ ;  /* 0x000000040b0b7c24 */ /* 0x000fc8000f8e02ff */
[----:B------:R-:W-:-:S06]  /*3330*/  IMAD.HI.U32 R11, R3, R11, R2 ;  /* 0x0000000b030b7227 */ /* 0x000fcc00078e0002 */
[----:B--2---:R-:W-:-:S05]  /*3340*/  IMAD.HI.U32 R0, R11, R16, RZ ;  /* 0x000000100b007227 */ /* 0x004fca00078e00ff */
[----:B------:R-:W-:-:S05]  /*3350*/  IADD3 R3, PT, PT, -R0, RZ, RZ ;  /* 0x000000ff00037210 */ /* 0x000fca0007ffe1ff */
        /* <DEDUP_REMOVED lines=8> */
.L_x_713:
[----:B------:R-:W-:-:S07]  /*33e0*/  MOV R18, 0x3400 ;  /* 0x0000340000127802 */ /* 0x000fce0000000f00 */
[----:B0-2---:R-:W-:Y:S05]  /*33f0*/  CALL.REL.NOINC `($__internal_24_$__cuda_sm20_rem_u64) ;  /* 0x0000002000747944 */ /* 0x005fea0003c00000 */
.L_x_714:
[----:B0-----:R-:W-:Y:S05]  /*3400*/  BSYNC.RECONVERGENT B0 ;  /* 0x0000000000007941 */ /* 0x001fea0003800200 */
.L_x_712:
        /* <DEDUP_REMOVED lines=28> */
.L_x_716:
[----:B------:R-:W-:-:S07]  /*35d0*/  MOV R18, 0x35f0 ;  /* 0x000035f000127802 */ /* 0x000fce0000000f00 */
[----:B------:R-:W-:Y:S05]  /*35e0*/  CALL.REL.NOINC `($__internal_24_$__cuda_sm20_rem_u64) ;  /* 0x0000001c00f87944 */ /* 0x000fea0003c00000 */
.L_x_717:
[----:B------:R-:W-:Y:S05]  /*35f0*/  BSYNC.RECONVERGENT B0 ;  /* 0x0000000000007941 */ /* 0x000fea0003800200 */
.L_x_715:
[----:B------:R3:W-:Y:S02]  /*3600*/  STS [R6+0x4], R14 ;  /* 0x0000040e06007388 */ /* 0x0007e40000000800 */
.L_x_658:
[----:B------:R-:W-:Y:S05]  /*3610*/  WARPSYNC.ALL ;  /* 0x0000000000007948 */ /* 0x000fea0003800000 */
[----:B------:R-:W4:Y:S08]  /*3620*/  LDC.64 R2, c[0x0][0x390] ;  /* 0x0000e400ff027b82 */ /* 0x000f300000000a00 */
[----:B------:R-:W-:Y:S06]  /*3630*/  BAR.SYNC.DEFER_BLOCKING 0x0 ;  /* 0x0000000000007b1d */ /* 0x000fec0000010000 */
[----:B----4-:R-:W4:Y:S02]  /*3640*/  LDG.E R2, desc[UR14][R2.64] ;  /* 0x0000000e02027981 */ /* 0x010f24000c1e1900 */
[----:B----4-:R-:W-:-:S13]  /*3650*/  ISETP.NE.AND P0, PT, R2, RZ, PT ;  /* 0x000000ff0200720c */ /* 0x010fda0003f05270 */
[----:B0-----:R-:W-:Y:S05]  /*3660*/  @P0 EXIT ;  /* 0x000000000000094d */ /* 0x001fea0003800000 */
[----:B------:R-:W0:Y:S01]  /*3670*/  LDCU UR4, c[0x0][0x39c] ;  /* 0x00007380ff0477ac */ /* 0x000e220008000800 */
[C---:B------:R-:W-:Y:S01]  /*3680*/  ISETP.NE.AND P0, PT, R9.reuse, R8, PT ;  /* 0x000000080900720c */ /* 0x040fe20003f05270 */
[----:B------:R-:W-:Y:S01]  /*3690*/  BSSY.RECONVERGENT B0, `(.L_x_718) ;  /* 0x0000181000007945 */ /* 0x000fe20003800200 */
[----:B------:R-:W4:Y:S02]  /*36a0*/  LDCU UR19, c[0x0][0x398] ;  /* 0x00007300ff1377ac */ /* 0x000f240008000800 */
[----:B0-----:R-:W-:-:S13]  /*36b0*/  ISETP.GE.U32.OR P0, PT, R9, UR4, !P0 ;  /* 0x0000000409007c0c */ /* 0x001fda000c706470 */
[----:B----4-:R-:W-:Y:S05]  /*36c0*/  @P0 BRA `(.L_x_719) ;  /* 0x0000001400f40947 */ /* 0x010fea0003800000 */
[----:B------:R-:W0:Y:S01]  /*36d0*/  S2UR UR12, SR_CgaCtaId ;  /* 0x00000000000c79c3 */ /* 0x000e220000008800 */
[----:B------:R-:W-:Y:S01]  /*36e0*/  UMOV UR4, 0x400 ;  /* 0x0000040000047882 */ /* 0x000fe20000000000 */
[----:B-12---:R-:W-:Y:S02]  /*36f0*/  LEA R0, R7, R8, 0x1 ;  /* 0x0000000807007211 */ /* 0x006fe400078e08ff */
[----:B------:R-:W-:Y:S01]  /*3700*/  ISETP.NE.AND P0, PT, RZ, UR13, PT ;  /* 0x0000000dff007c0c */ /* 0x000fe2000bf05270 */
[----:B0-----:R-:W-:-:S06]  /*3710*/  ULEA UR4, UR12, UR4, 0x18 ;  /* 0x000000040c047291 */ /* 0x001fcc000f8ec0ff */
[----:B------:R-:W-:-:S05]  /*3720*/  LEA R0, R0, UR4, 0x2 ;  /* 0x0000000400007c11 */ /* 0x000fca000f8e10ff */
[----:B---3--:R-:W0:Y:S02]  /*3730*/  LDS R6, [R0] ;  /* 0x0000000000067984 */ /* 0x008e240000000800 */
[----:B0-----:R-:W-:-:S13]  /*3740*/  ISETP.EQ.OR P0, PT, R6, RZ, !P0 ;  /* 0x000000ff0600720c */ /* 0x001fda0004702670 */
[----:B------:R-:W-:Y:S05]  /*3750*/  @P0 BRA `(.L_x_719) ;  /* 0x0000001400d00947 */ /* 0x000fea0003800000 */
[----:B------:R-:W-:Y:S01]  /*3760*/  UISETP.GE.U32.AND UP0, UPT, UR7, 0x3, UPT ;  /* 0x000000030700788c */ /* 0x000fe2000bf06070 */
[----:B------:R-:W-:-:S08]  /*3770*/  IMAD.MOV.U32 R3, RZ, RZ, RZ ;  /* 0x000000ffff037224 */ /* 0x000fd000078e00ff */
[----:B------:R-:W-:Y:S05]  /*3780*/  BRA.U !UP0, `(.L_x_720) ;  /* 0x0000000d08c87547 */ /* 0x000fea000b800000 */
[----:B------:R-:W0:Y:S01]  /*3790*/  LDC R0, c[0x0][0x398] ;  /* 0x0000e600ff007b82 */ /* 0x000e220000000800 */
[----:B------:R-:W-:-:S07]  /*37a0*/  HFMA2 R10, -RZ, RZ, 0, 0 ;  /* 0x00000000ff0a7431 */ /* 0x000fce00000001ff */
.L_x_745:
[----:B------:R-:W1:Y:S01]  /*37b0*/  S2UR UR12, SR_CgaCtaId ;  /* 0x00000000000c79c3 */ /* 0x000e620000008800 */
[----:B------:R-:W-:Y:S01]  /*37c0*/  UMOV UR4, 0x400 ;  /* 0x0000040000047882 */ /* 0x000fe20000000000 */
[----:B------:R-:W-:Y:S01]  /*37d0*/  IMAD R22, R8, UR13, R10 ;  /* 0x0000000d08167c24 */ /* 0x000fe2000f8e020a */
[----:B------:R-:W-:Y:S01]  /*37e0*/  BSSY.RECONVERGENT B1, `(.L_x_721) ;  /* 0x000001d000017945 */ /* 0x000fe20003800200 */
[----:B-1----:R-:W-:-:S06]  /*37f0*/  ULEA UR4, UR12, UR4, 0x18 ;  /* 0x000000040c047291 */ /* 0x002fcc000f8ec0ff */
[----:B------:R-:W-:-:S05]  /*3800*/  LEA R22, R22, UR4, 0x2 ;  /* 0x0000000416167c11 */ /* 0x000fca000f8e10ff */
[----:B------:R-:W1:Y:S02]  /*3810*/  LDS.64 R2, [R22] ;  /* 0x0000000016027984 */ /* 0x000e640000000a00 */
[----:B-1----:R-:W-:-:S05]  /*3820*/  IMAD.WIDE.U32 R16, R2, R6, RZ ;  /* 0x0000000602107225 */ /* 0x002fca00078e00ff */
[----:B------:R-:W-:-:S13]  /*3830*/  ISETP.NE.U32.AND P0, PT, R17, RZ, PT ;  /* 0x000000ff1100720c */ /* 0x000fda0003f05070 */
[----:B------:R-:W-:Y:S05]  /*3840*/  @P0 BRA `(.L_x_722) ;  /* 0x00000000004c0947 */ /* 0x000fea0003800000 */
[----:B------:R-:W1:Y:S01]  /*3850*/  I2F.U32.RP R11, UR19 ;  /* 0x00000013000b7d06 */ /* 0x000e620008209000 */
[----:B------:R-:W-:Y:S01]  /*3860*/  ISETP.NE.U32.AND P1, PT, RZ, UR19, PT ;  /* 0x00000013ff007c0c */ /* 0x000fe2000bf25070 */
[----:B------:R-:W-:-:S06]  /*3870*/  IMAD.MOV.U32 R15, RZ, RZ, RZ ;  /* 0x000000ffff0f7224 */ /* 0x000fcc00078e00ff */
[----:B-1----:R-:W1:Y:S02]  /*3880*/  MUFU.RCP R11, R11 ;  /* 0x0000000b000b7308 */ /* 0x002e640000001000 */
[----:B-1----:R-:W-:-:S06]  /*3890*/  VIADD R4, R11, 0xffffffe ;  /* 0x0ffffffe0b047836 */ /* 0x002fcc0000000000 */
[----:B------:R1:W2:Y:S02]  /*38a0*/  F2I.FTZ.U32.TRUNC.NTZ R5, R4 ;  /* 0x0000000400057305 */ /* 0x0002a4000021f000 */
[----:B-1----:R-:W-:Y:S01]  /*38b0*/  IMAD.MOV.U32 R4, RZ, RZ, RZ ;  /* 0x000000ffff047224 */ /* 0x002fe200078e00ff */
[----:B--2---:R-:W-:-:S05]  /*38c0*/  IADD3 R13, PT, PT, RZ, -R5, RZ ;  /* 0x80000005ff0d7210 */ /* 0x004fca0007ffe0ff */
        /* <DEDUP_REMOVED lines=11> */
.L_x_722:
[----:B------:R-:W-:Y:S02]  /*3980*/  MOV R11, R17 ;  /* 0x00000011000b7202 */ /* 0x000fe40000000f00 */
[----:B------:R-:W-:-:S07]  /*3990*/  MOV R18, 0x39b0 ;  /* 0x000039b000127802 */ /* 0x000fce0000000f00 */
[----:B0-----:R-:W-:Y:S05]  /*39a0*/  CALL.REL.NOINC `($__internal_24_$__cuda_sm20_rem_u64) ;  /* 0x0000001c00087944 */ /* 0x001fea0003c00000 */
.L_x_723:
[----:B------:R-:W-:Y:S05]  /*39b0*/  BSYNC.RECONVERGENT B1 ;  /* 0x0000000000017941 */ /* 0x000fea0003800200 */
.L_x_721:
[----:B------:R-:W1:Y:S01]  /*39c0*/  S2UR UR12, SR_CgaCtaId ;  /* 0x00000000000c79c3 */ /* 0x000e620000008800 */
[----:B------:R-:W-:Y:S01]  /*39d0*/  UMOV UR4, 0x400 ;  /* 0x0000040000047882 */ /* 0x000fe20000000000 */
[----:B------:R-:W-:Y:S01]  /*39e0*/  IMAD R17, R7, 0x2, R10 ;  /* 0x0000000207117824 */ /* 0x000fe200078e020a */
[----:B------:R-:W-:Y:S01]  /*39f0*/  BSSY.RECONVERGENT B1, `(.L_x_724) ;  /* 0x000001d000017945 */ /* 0x000fe20003800200 */
[----:B-1----:R-:W-:-:S06]  /*3a00*/  ULEA UR4, UR12, UR4, 0x18 ;  /* 0x000000040c047291 */ /* 0x002fcc000f8ec0ff */
[----:B------:R-:W-:-:S05]  /*3a10*/  LEA R17, R17, UR4, 0x2 ;  /* 0x0000000411117c11 */ /* 0x000fca000f8e10ff */
[----:B------:R-:W0:Y:S02]  /*3a20*/  LDS.64 R4, [R17] ;  /* 0x0000000011047984 */ /* 0x000e240000000a00 */
[----:B0-----:R-:W-:-:S04]  /*3a30*/  IADD3 R16, P0, P1, R4, R0, -R14 ;  /* 0x0000000004107210 */ /* 0x001fc8000791e80e */
[----:B------:R-:W-:-:S04]  /*3a40*/  IADD3.X R11, PT, PT, RZ, RZ, ~R15, P0, P1 ;  /* 0x000000ffff0b7210 */ /* 0x000fc800007e2c0f */
[----:B------:R-:W-:-:S13]  /*3a50*/  ISETP.NE.U32.AND P0, PT, R11, RZ, PT ;  /* 0x000000ff0b00720c */ /* 0x000fda0003f05070 */
[----:B------:R-:W-:Y:S05]  /*3a60*/  @P0 BRA `(.L_x_725) ;  /* 0x0000000000480947 */ /* 0x000fea0003800000 */
[----:B------:R-:W0:Y:S01]  /*3a70*/  I2F.U32.RP R14, R0 ;  /* 0x00000000000e7306 */ /* 0x000e220000209000 */
[----:B------:R-:W-:-:S07]  /*3a80*/  ISETP.NE.U32.AND P1, PT, R0, RZ, PT ;  /* 0x000000ff0000720c */ /* 0x000fce0003f25070 */
[----:B0-----:R-:W0:Y:S02]  /*3a90*/  MUFU.RCP R14, R14 ;  /* 0x0000000e000e7308 */ /* 0x001e240000001000 */
[----:B0-----:R-:W-:-:S06]  /*3aa0*/  IADD3 R12, PT, PT, R14, 0xffffffe, RZ ;  /* 0x0ffffffe0e0c7810 */ /* 0x001fcc0007ffe0ff */
[----:B------:R0:W1:Y:S02]  /*3ab0*/  F2I.FTZ.U32.TRUNC.NTZ R13, R12 ;  /* 0x0000000c000d7305 */ /* 0x000064000021f000 */
[----:B0-----:R-:W-:Y:S02]  /*3ac0*/  HFMA2 R12, -RZ, RZ, 0, 0 ;  /* 0x00000000ff0c7431 */ /* 0x001fe400000001ff */
[----:B-1----:R-:W-:-:S04]  /*3ad0*/  IMAD.MOV R11, RZ, RZ, -R13 ;  /* 0x000000ffff0b7224 */ /* 0x002fc800078e0a0d */
        /* <DEDUP_REMOVED lines=11> */
.L_x_725:
[----:B------:R-:W-:-:S07]  /*3b90*/  MOV R18, 0x3bb0 ;  /* 0x00003bb000127802 */ /* 0x000fce0000000f00 */
[----:B------:R-:W-:Y:S05]  /*3ba0*/  CALL.REL.NOINC `($__internal_24_$__cuda_sm20_rem_u64) ;  /* 0x0000001800887944 */ /* 0x000fea0003c00000 */
[----:B------:R-:W-:-:S07]  /*3bb0*/  MOV R4, R14 ;  /* 0x0000000e00047202 */ /* 0x000fce0000000f00 */
.L_x_726:
[----:B------:R-:W-:Y:S05]  /*3bc0*/  BSYNC.RECONVERGENT B1 ;  /* 0x0000000000017941 */ /* 0x000fea0003800200 */
.L_x_724:
[----:B------:R-:W-:Y:S01]  /*3bd0*/  IMAD.WIDE.U32 R2, R3, R6, RZ ;  /* 0x0000000603027225 */ /* 0x000fe200078e00ff */
[----:B------:R-:W-:Y:S04]  /*3be0*/  BSSY.RECONVERGENT B1, `(.L_x_727) ;  /* 0x000001a000017945 */ /* 0x000fe80003800200 */
[----:B------:R-:W-:-:S13]  /*3bf0*/  ISETP.NE.U32.AND P0, PT, R3, RZ, PT ;  /* 0x000000ff0300720c */ /* 0x000fda0003f05070 */
[----:B------:R-:W-:Y:S05]  /*3c00*/  @P0 BRA `(.L_x_728) ;  /* 0x00000000004c0947 */ /* 0x000fea0003800000 */
[----:B------:R-:W0:Y:S01]  /*3c10*/  I2F.U32.RP R11, UR19 ;  /* 0x00000013000b7d06 */ /* 0x000e220008209000 */
[----:B------:R-:W-:Y:S01]  /*3c20*/  ISETP.NE.U32.AND P1, PT, RZ, UR19, PT ;  /* 0x00000013ff007c0c */ /* 0x000fe2000bf25070 */
[----:B------:R-:W-:-:S06]  /*3c30*/  IMAD.MOV.U32 R15, RZ, RZ, RZ ;  /* 0x000000ffff0f7224 */ /* 0x000fcc00078e00ff */
        /* <DEDUP_REMOVED lines=16> */
.L_x_728:
[----:B------:R-:W-:Y:S01]  /*3d40*/  MOV R16, R2 ;  /* 0x0000000200107202 */ /* 0x000fe20000000f00 */
[----:B------:R-:W-:Y:S01]  /*3d50*/  IMAD.MOV.U32 R11, RZ, RZ, R3 ;  /* 0x000000ffff0b7224 */ /* 0x000fe200078e0003 */
[----:B------:R-:W-:-:S07]  /*3d60*/  MOV R18, 0x3d80 ;  /* 0x00003d8000127802 */ /* 0x000fce0000000f00 */
[----:B------:R-:W-:Y:S05]  /*3d70*/  CALL.REL.NOINC `($__internal_24_$__cuda_sm20_rem_u64) ;  /* 0x0000001800147944 */ /* 0x000fea0003c00000 */
.L_x_729:
[----:B------:R-:W-:Y:S05]  /*3d80*/  BSYNC.RECONVERGENT B1 ;  /* 0x0000000000017941 */ /* 0x000fea0003800200 */
.L_x_727:
[----:B------:R-:W-:Y:S01]  /*3d90*/  IADD3 R16, P0, P1, R5, R0, -R14 ;  /* 0x0000000005107210 */ /* 0x000fe2000791e80e */
[----:B------:R-:W-:Y:S03]  /*3da0*/  BSSY.RECONVERGENT B1, `(.L_x_730) ;  /* 0x0000019000017945 */ /* 0x000fe60003800200 */
[----:B------:R-:W-:-:S04]  /*3db0*/  IADD3.X R11, PT, PT, RZ, RZ, ~R15, P0, P1 ;  /* 0x000000ffff0b7210 */ /* 0x000fc800007e2c0f */
[----:B------:R-:W-:-:S13]  /*3dc0*/  ISETP.NE.U32.AND P0, PT, R11, RZ, PT ;  /* 0x000000ff0b00720c */ /* 0x000fda0003f05070 */
        /* <DEDUP_REMOVED lines=19> */
.L_x_731:
[----:B------:R-:W-:-:S07]  /*3f00*/  MOV R18, 0x3f20 ;  /* 0x00003f2000127802 */ /* 0x000fce0000000f00 */
[----:B------:R-:W-:Y:S05]  /*3f10*/  CALL.REL.NOINC `($__internal_24_$__cuda_sm20_rem_u64) ;  /* 0x0000001400ac7944 */ /* 0x000fea0003c00000 */
[----:B------:R-:W-:-:S07]  /*3f20*/  MOV R5, R14 ;  /* 0x0000000e00057202 */ /* 0x000fce0000000f00 */
.L_x_732:
[----:B------:R-:W-:Y:S05]  /*3f30*/  BSYNC.RECONVERGENT B1 ;  /* 0x0000000000017941 */ /* 0x000fea0003800200 */
.L_x_730:
[----:B------:R-:W-:Y:S01]  /*3f40*/  STS.64 [R17], R4 ;  /* 0x0000000411007388 */ /* 0x000fe20000000a00 */
[----:B------:R-:W-:Y:S03]  /*3f50*/  BSSY.RECONVERGENT B1, `(.L_x_733) ;  /* 0x000001c000017945 */ /* 0x000fe60003800200 */
[----:B------:R-:W0:Y:S02]  /*3f60*/  LDS.64 R2, [R22+0x8] ;  /* 0x0000080016027984 */ /* 0x000e240000000a00 */
[----:B0-----:R-:W-:-:S05]  /*3f70*/  IMAD.WIDE.U32 R12, R2, R6, RZ ;  /* 0x00000006020c7225 */ /* 0x001fca00078e00ff */
        /* <DEDUP_REMOVED lines=21> */
.L_x_734:
[----:B------:R-:W-:Y:S01]  /*40d0*/  MOV R16, R12 ;  /* 0x0000000c00107202 */ /* 0x000fe20000000f00 */
[----:B------:R-:W-:Y:S01]  /*40e0*/  IMAD.MOV.U32 R11, RZ, RZ, R13 ;  /* 0x000000ffff0b7224 */ /* 0x000fe200078e000d */
[----:B------:R-:W-:-:S07]  /*40f0*/  MOV R18, 0x4110 ;  /* 0x0000411000127802 */ /* 0x000fce0000000f00 */
[----:B------:R-:W-:Y:S05]  /*4100*/  CALL.REL.NOINC `($__internal_24_$__cuda_sm20_rem_u64) ;  /* 0x0000001400307944 */ /* 0x000fea0003c00000 */
.L_x_735:
[----:B------:R-:W-:Y:S05]  /*4110*/  BSYNC.RECONVERGENT B1 ;  /* 0x0000000000017941 */ /* 0x000fea0003800200 */
.L_x_733:
[----:B------:R-:W0:Y:S01]  /*4120*/  LDS.64 R4, [R17+0x8] ;  /* 0x0000080011047984 */ /* 0x000e220000000a00 */
[----:B------:R-:W-:Y:S01]  /*4130*/  BSSY.RECONVERGENT B1, `(.L_x_736) ;  /* 0x000001a000017945 */ /* 0x000fe20003800200 */
        /* <DEDUP_REMOVED lines=22> */
.L_x_737:
[----:B------:R-:W-:-:S07]  /*42a0*/  MOV R18, 0x42c0 ;  /* 0x000042c000127802 */ /* 0x000fce0000000f00 */
[----:B------:R-:W-:Y:S05]  /*42b0*/  CALL.REL.NOINC `($__internal_24_$__cuda_sm20_rem_u64) ;  /* 0x0000001000c47944 */ /* 0x000fea0003c00000 */
[----:B------:R-:W-:-:S07]  /*42c0*/  MOV R2, R14 ;  /* 0x0000000e00027202 */ /* 0x000fce0000000f00 */
.L_x_738:
[----:B------:R-:W-:Y:S05]  /*42d0*/  BSYNC.RECONVERGENT B1 ;  /* 0x0000000000017941 */ /* 0x000fea0003800200 */
.L_x_736:
[----:B------:R-:W-:Y:S01]  /*42e0*/  IMAD.WIDE.U32 R12, R3, R6, RZ ;  /* 0x00000006030c7225 */ /* 0x000fe200078e00ff */
[----:B------:R-:W-:Y:S04]  /*42f0*/  BSSY.RECONVERGENT B1, `(.L_x_739) ;  /* 0x000001a000017945 */ /* 0x000fe80003800200 */
        /* <DEDUP_REMOVED lines=10> */
[----:B------:R-:W-:-:S04]  /*43a0*/  IMAD.HI.U32 R3, R15, R3, R14 ;  /* 0x000000030f037227 */ /* 0x000fc800078e000e */
[----:B------:R-:W-:Y:S02]  /*43b0*/  IMAD.MOV.U32 R15, RZ, RZ, RZ ;  /* 0x000000ffff0f7224 */ /* 0x000fe400078e00ff */
        /* <DEDUP_REMOVED lines=9> */
.L_x_740:
[----:B------:R-:W-:Y:S01]  /*4450*/  MOV R16, R12 ;  /* 0x0000000c00107202 */ /* 0x000fe20000000f00 */
[----:B------:R-:W-:Y:S01]  /*4460*/  IMAD.MOV.U32 R11, RZ, RZ, R13 ;  /* 0x000000ffff0b7224 */ /* 0x000fe200078e000d */
[----:B------:R-:W-:-:S07]  /*4470*/  MOV R18, 0x4490 ;  /* 0x0000449000127802 */ /* 0x000fce0000000f00 */
[----:B------:R-:W-:Y:S05]  /*4480*/  CALL.REL.NOINC `($__internal_24_$__cuda_sm20_rem_u64) ;  /* 0x0000001000507944 */ /* 0x000fea0003c00000 */
.L_x_741:
[----:B------:R-:W-:Y:S05]  /*4490*/  BSYNC.RECONVERGENT B1 ;  /* 0x0000000000017941 */ /* 0x000fea0003800200 */
.L_x_739:
[----:B------:R-:W-:Y:S01]  /*44a0*/  IADD3 R16, P0, P1, R5, R0, -R14 ;  /* 0x0000000005107210 */ /* 0x000fe2000791e80e */
[----:B------:R-:W-:Y:S03]  /*44b0*/  BSSY.RECONVERGENT B1, `(.L_x_742) ;  /* 0x0000019000017945 */ /* 0x000fe60003800200 */
        /* <DEDUP_REMOVED lines=21> */
.L_x_743:
[----:B------:R-:W-:-:S07]  /*4610*/  MOV R18, 0x4630 ;  /* 0x0000463000127802 */ /* 0x000fce0000000f00 */
[----:B------:R-:W-:Y:S05]  /*4620*/  CALL.REL.NOINC `($__internal_24_$__cuda_sm20_rem_u64) ;  /* 0x0000000c00e87944 */ /* 0x000fea0003c00000 */
[----:B------:R-:W-:-:S07]  /*4630*/  MOV R3, R14 ;  /* 0x0000000e00037202 */ /* 0x000fce0000000f00 */
.L_x_744:
[----:B------:R-:W-:Y:S05]  /*4640*/  BSYNC.RECONVERGENT B1 ;  /* 0x0000000000017941 */ /* 0x000fea0003800200 */
.L_x_742:
[----:B------:R-:W-:Y:S01]  /*4650*/  ULOP3.LUT UR4, UR13, 0xfffffffc, URZ, 0xc0, !UPT ;  /* 0xfffffffc0d047892 */ /* 0x000fe2000f8ec0ff */
[----:B------:R1:W-:Y:S01]  /*4660*/  STS.64 [R17+0x8], R2 ;  /* 0x0000080211007388 */ /* 0x0003e20000000a00 */
[----:B------:R-:W-:-:S05]  /*4670*/  VIADD R10, R10, 0x4 ;  /* 0x000000040a0a7836 */ /* 0x000fca0000000000 */
[----:B------:R-:W-:-:S13]  /*4680*/  ISETP.NE.AND P0, PT, R10, UR4, PT ;  /* 0x000000040a007c0c */ /* 0x000fda000bf05270 */
[----:B-1----:R-:W-:Y:S05]  /*4690*/  @P0 BRA `(.L_x_745) ;  /* 0xfffffff000440947 */ /* 0x002fea000383ffff */
[----:B------:R-:W-:-:S07]  /*46a0*/  MOV R3, UR4 ;  /* 0x0000000400037c02 */ /* 0x000fce0008000f00 */
.L_x_720:
[----:B------:R-:W-:-:S09]  /*46b0*/  UISETP.NE.AND UP0, UPT, UR17, URZ, UPT ;  /* 0x000000ff1100728c */ /* 0x000fd2000bf05270 */
[----:B------:R-:W-:Y:S05]  /*46c0*/  BRA.U !UP0, `(.L_x_719) ;  /* 0x0000000508f47547 */ /* 0x000fea000b800000 */
[----:B------:R-:W0:Y:S01]  /*46d0*/  S2R R11, SR_CgaCtaId ;  /* 0x00000000000b7919 */ /* 0x000e220000008800 */
[----:B------:R-:W-:Y:S01]  /*46e0*/  MOV R0, 0x400 ;  /* 0x0000040000007802 */ /* 0x000fe20000000f00 */
[----:B------:R-:W-:Y:S01]  /*46f0*/  IMAD R5, R8, UR13, R3 ;  /* 0x0000000d08057c24 */ /* 0x000fe2000f8e0203 */
[----:B------:R-:W-:Y:S02]  /*4700*/  BSSY.RECONVERGENT B1, `(.L_x_746) ;  /* 0x000001e000017945 */ /* 0x000fe40003800200 */
[----:B0-----:R-:W-:-:S05]  /*4710*/  LEA R0, R11, R0, 0x18 ;  /* 0x000000000b007211 */ /* 0x001fca00078ec0ff */
[----:B------:R-:W-:-:S05]  /*4720*/  IMAD R2, R5, 0x4, R0 ;  /* 0x0000000405027824 */ /* 0x000fca00078e0200 */
[----:B------:R-:W0:Y:S02]  /*4730*/  LDS R11, [R2] ;  /* 0x00000000020b7984 */ /* 0x000e240000000800 */
[----:B0-----:R-:W-:-:S05]  /*4740*/  IMAD.WIDE.U32 R10, R11, R6, RZ ;  /* 0x000000060b0a7225 */ /* 0x001fca00078e00ff */
[----:B------:R-:W-:-:S13]  /*4750*/  ISETP.NE.U32.AND P0, PT, R11, RZ, PT ;  /* 0x000000ff0b00720c */ /* 0x000fda0003f05070 */
[----:B------:R-:W-:Y:S05]  /*4760*/  @P0 BRA `(.L_x_747) ;  /* 0x0000000000500947 */ /* 0x000fea0003800000 */
[----:B------:R-:W0:Y:S01]  /*4770*/  LDCU UR4, c[0x0][0x398] ;  /* 0x00007300ff0477ac */ /* 0x000e220008000800 */
[----:B------:R-:W-:Y:S01]  /*4780*/  HFMA2 R4, -RZ, RZ, 0, 0 ;  /* 0x00000000ff047431 */ /* 0x000fe200000001ff */
[----:B------:R-:W-:Y:S01]  /*4790*/  MOV R15, RZ ;  /* 0x000000ff000f7202 */ /* 0x000fe20000000f00 */
        /* <DEDUP_REMOVED lines=17> */
.L_x_747:
[----:B------:R-:W-:Y:S01]  /*48b0*/  IMAD.MOV.U32 R16, RZ, RZ, R10 ;  /* 0x000000ffff107224 */ /* 0x000fe200078e000a */
[----:B------:R-:W-:-:S07]  /*48c0*/  MOV R18, 0x48e0 ;  /* 0x000048e000127802 */ /* 0x000fce0000000f00 */
[----:B------:R-:W-:Y:S05]  /*48d0*/  CALL.REL.NOINC `($__internal_24_$__cuda_sm20_rem_u64) ;  /* 0x0000000c003c7944 */ /* 0x000fea0003c00000 */
.L_x_748:
[----:B------:R-:W-:Y:S05]  /*48e0*/  BSYNC.RECONVERGENT B1 ;  /* 0x0000000000017941 */ /* 0x000fea0003800200 */
.L_x_746:
[----:B------:R-:W-:Y:S01]  /*48f0*/  LEA R3, R7, R3, 0x1 ;  /* 0x0000000307037211 */ /* 0x000fe200078e08ff */
[----:B------:R-:W0:Y:S01]  /*4900*/  LDC R10, c[0x0][0x398] ;  /* 0x0000e600ff0a7b82 */ /* 0x000e220000000800 */
[----:B------:R-:W-:Y:S03]  /*4910*/  BSSY.RECONVERGENT B1, `(.L_x_749) ;  /* 0x000001c000017945 */ /* 0x000fe60003800200 */
[----:B------:R-:W-:-:S05]  /*4920*/  IMAD R0, R3, 0x4, R0 ;  /* 0x0000000403007824 */ /* 0x000fca00078e0200 */
[----:B------:R-:W0:Y:S02]  /*4930*/  LDS R3, [R0] ;  /* 0x0000000000037984 */ /* 0x000e240000000800 */
        /* <DEDUP_REMOVED lines=22> */
.L_x_750:
[----:B------:R-:W-:-:S07]  /*4aa0*/  MOV R18, 0x4ac0 ;  /* 0x00004ac000127802 */ /* 0x000fce0000000f00 */
[----:B------:R-:W-:Y:S05]  /*4ab0*/  CALL.REL.NOINC `($__internal_24_$__cuda_sm20_rem_u64) ;  /* 0x0000000800c47944 */ /* 0x000fea0003c00000 */
[----:B------:R-:W-:-:S07]  /*4ac0*/  MOV R3, R14 ;  /* 0x0000000e00037202 */ /* 0x000fce0000000f00 */
.L_x_751:
[----:B------:R-:W-:Y:S05]  /*4ad0*/  BSYNC.RECONVERGENT B1 ;  /* 0x0000000000017941 */ /* 0x000fea0003800200 */
.L_x_749:
[----:B------:R-:W-:Y:S01]  /*4ae0*/  STS [R0], R3 ;  /* 0x0000000300007388 */ /* 0x000fe20000000800 */
[----:B------:R-:W-:Y:S03]  /*4af0*/  BSSY.RECONVERGENT B1, `(.L_x_752) ;  /* 0x000001c000017945 */ /* 0x000fe60003800200 */
[----:B------:R-:W0:Y:S02]  /*4b00*/  LDS R11, [R2+0x4] ;  /* 0x00000400020b7984 */ /* 0x000e240000000800 */
[----:B0-----:R-:W-:-:S05]  /*4b10*/  IMAD.WIDE.U32 R10, R11, R6, RZ ;  /* 0x000000060b0a7225 */ /* 0x001fca00078e00ff */
[----:B------:R-:W-:-:S13]  /*4b20*/  ISETP.NE.U32.AND P0, PT, R11, RZ, PT ;  /* 0x000000ff0b00720c */ /* 0x000fda0003f05070 */
[----:B------:R-:W-:Y:S05]  /*4b30*/  @P0 BRA `(.L_x_753) ;  /* 0x0000000000500947 */ /* 0x000fea0003800000 */
[----:B------:R-:W0:Y:S01]  /*4b40*/  LDCU UR4, c[0x0][0x398] ;  /* 0x00007300ff0477ac */ /* 0x000e220008000800 */
[----:B------:R-:W-:Y:S02]  /*4b50*/  IMAD.MOV.U32 R2, RZ, RZ, RZ ;  /* 0x000000ffff027224 */ /* 0x000fe400078e00ff */
        /* <DEDUP_REMOVED lines=18> */
.L_x_753:
[----:B------:R-:W-:Y:S02]  /*4c80*/  MOV R16, R10 ;  /* 0x0000000a00107202 */ /* 0x000fe40000000f00 */
[----:B------:R-:W-:-:S07]  /*4c90*/  MOV R18, 0x4cb0 ;  /* 0x00004cb000127802 */ /* 0x000fce0000000f00 */
[----:B------:R-:W-:Y:S05]  /*4ca0*/  CALL.REL.NOINC `($__internal_24_$__cuda_sm20_rem_u64) ;  /* 0x0000000800487944 */ /* 0x000fea0003c00000 */
.L_x_754:
[----:B------:R-:W-:Y:S05]  /*4cb0*/  BSYNC.RECONVERGENT B1 ;  /* 0x0000000000017941 */ /* 0x000fea0003800200 */
.L_x_752:
[----:B------:R-:W0:Y:S01]  /*4cc0*/  LDS R3, [R0+0x4] ;  /* 0x0000040000037984 */ /* 0x000e220000000800 */
[----:B------:R-:W0:Y:S01]  /*4cd0*/  LDC R5, c[0x0][0x398] ;  /* 0x0000e600ff057b82 */ /* 0x000e220000000800 */
        /* <DEDUP_REMOVED lines=23> */
.L_x_756:
[----:B------:R-:W-:-:S07]  /*4e50*/  MOV R18, 0x4e70 ;  /* 0x00004e7000127802 */ /* 0x000fce0000000f00 */
[----:B------:R-:W-:Y:S05]  /*4e60*/  CALL.REL.NOINC `($__internal_24_$__cuda_sm20_rem_u64) ;  /* 0x0000000400d87944 */ /* 0x000fea0003c00000 */
[----:B------:R-:W-:-:S07]  /*4e70*/  IMAD.MOV.U32 R2, RZ, RZ, R14 ;  /* 0x000000ffff027224 */ /* 0x000fce00078e000e */
.L_x_757:
[----:B------:R-:W-:Y:S05]  /*4e80*/  BSYNC.RECONVERGENT B1 ;  /* 0x0000000000017941 */ /* 0x000fea0003800200 */
.L_x_755:
[----:B------:R0:W-:Y:S02]  /*4e90*/  STS [R0+0x4], R2 ;  /* 0x0000040200007388 */ /* 0x0001e40000000800 */
.L_x_719:
[----:B------:R-:W-:Y:S05]  /*4ea0*/  BSYNC.RECONVERGENT B0 ;  /* 0x0000000000007941 */ /* 0x000fea0003800200 */
.L_x_718:
[----:B------:R-:W4:Y:S01]  /*4eb0*/  LDCU UR9, c[0x0][0x39c] ;  /* 0x00007380ff0977ac */ /* 0x000f220008000800 */
[----:B------:R-:W-:Y:S01]  /*4ec0*/  IADD3 R8, PT, PT, R8, 0x1, RZ ;  /* 0x0000000108087810 */ /* 0x000fe20007ffe0ff */
[----:B------:R-:W-:Y:S03]  /*4ed0*/  BAR.SYNC.DEFER_BLOCKING 0x0 ;  /* 0x0000000000007b1d */ /* 0x000fe60000010000 */
[----:B----4-:R-:W-:-:S13]  /*4ee0*/  ISETP.NE.AND P0, PT, R8, UR9, PT ;  /* 0x0000000908007c0c */ /* 0x010fda000bf05270 */
[----:B------:R-:W-:Y:S05]  /*4ef0*/  @P0 BRA `(.L_x_758) ;  /* 0xffffffbc00940947 */ /* 0x000fea000383ffff */
[----:B------:R-:W-:Y:S02]  /*4f00*/  UIADD3 UR7, UPT, UPT, UR7, -UR9, URZ ;  /* 0x8000000907077290 */ /* 0x000fe4000fffe0ff */
[----:B012---:R-:W-:Y:S01]  /*4f10*/  LEA R0, R7, UR9, 0x1 ;  /* 0x0000000907007c11 */ /* 0x007fe2000f8e08ff */
[----:B------:R-:W-:Y:S01]  /*4f20*/  IMAD.MOV.U32 R8, RZ, RZ, RZ ;  /* 0x000000ffff087224 */ /* 0x000fe200078e00ff */
[----:B------:R-:W-:Y:S02]  /*4f30*/  ULOP3.LUT UR6, UR9, 0x7, URZ, 0xc0, !UPT ;  /* 0x0000000709067892 */ /* 0x000fe4000f8ec0ff */
[----:B------:R-:W-:-:S09]  /*4f40*/  UISETP.GE.U32.AND UP0, UPT, UR7, 0x7, UPT ;  /* 0x000000070700788c */ /* 0x000fd2000bf06070 */
[----:B------:R-:W-:Y:S05]  /*4f50*/  BRA.U !UP0, `(.L_x_759) ;  /* 0x0000000108b07547 */ /* 0x000fea000b800000 */
[----:B------:R-:W0:Y:S01]  /*4f60*/  S2UR UR5, SR_CgaCtaId ;  /* 0x00000000000579c3 */ /* 0x000e220000008800 */
[----:B------:R-:W-:Y:S01]  /*4f70*/  ULOP3.LUT UR7, UR9, 0xfffffff8, URZ, 0xc0, !UPT ;  /* 0xfffffff809077892 */ /* 0x000fe2000f8ec0ff */
[----:B------:R-:W-:Y:S01]  /*4f80*/  HFMA2 R17, -RZ, RZ, 0, 0 ;  /* 0x00000000ff117431 */ /* 0x000fe200000001ff */
[----:B------:R-:W-:-:S04]  /*4f90*/  UMOV UR4, 0x400 ;  /* 0x0000040000047882 */ /* 0x000fc80000000000 */
[----:B------:R-:W-:Y:S01]  /*4fa0*/  IMAD.U32 R8, RZ, RZ, UR7 ;  /* 0x00000007ff087e24 */ /* 0x000fe2000f8e00ff */
[----:B------:R-:W1:Y:S01]  /*4fb0*/  LDC.64 R2, c[0x0][0x388] ;  /* 0x0000e200ff027b82 */ /* 0x000e620000000a00 */
[----:B0-----:R-:W-:-:S12]  /*4fc0*/  ULEA UR4, UR5, UR4, 0x18 ;  /* 0x0000000405047291 */ /* 0x001fd8000f8ec0ff */
.L_x_760:
[----:B--2---:R-:W-:Y:S01]  /*4fd0*/  IADD3 R4, PT, PT, R0, R17, RZ ;  /* 0x0000001100047210 */ /* 0x004fe20007ffe0ff */
[----:B------:R-:W-:Y:S01]  /*4fe0*/  IMAD R5, R9, UR9, R17 ;  /* 0x0000000909057c24 */ /* 0x000fe2000f8e0211 */
[----:B------:R-:W-:Y:S02]  /*4ff0*/  IADD3 R17, PT, PT, R17, 0x8, RZ ;  /* 0x0000000811117810 */ /* 0x000fe40007ffe0ff */
[----:B------:R-:W-:Y:S01]  /*5000*/  LEA R4, R4, UR4, 0x2 ;  /* 0x0000000404047c11 */ /* 0x000fe2000f8e10ff */
[C---:B------:R-:W-:Y:S01]  /*5010*/  VIADD R15, R5.reuse, 0x1 ;  /* 0x00000001050f7836 */ /* 0x040fe20000000000 */
[C---:B------:R-:W-:Y:S01]  /*5020*/  IADD3 R27, PT, PT, R5.reuse, 0x2, RZ ;  /* 0x00000002051b7810 */ /* 0x040fe20007ffe0ff */
[C---:B------:R-:W-:Y:S01]  /*5030*/  VIADD R7, R5.reuse, 0x3 ;  /* 0x0000000305077836 */ /* 0x040fe20000000000 */
[C---:B------:R-:W-:Y:S01]  /*5040*/  IADD3 R11, PT, PT, R5.reuse, 0x4, RZ ;  /* 0x00000004050b7810 */ /* 0x040fe20007ffe0ff */
[----:B------:R-:W0:Y:S01]  /*5050*/  LDS R16, [R4] ;  /* 0x0000000004107984 */ /* 0x000e220000000800 */
[C---:B-1----:R-:W-:Y:S01]  /*5060*/  IMAD.WIDE.U32 R12, R5.reuse, 0x4, R2 ;  /* 0x00000004050c7825 */ /* 0x042fe200078e0002 */
[----:B------:R-:W-:-:S02]  /*5070*/  IADD3 R22, PT, PT, R5, 0x6, RZ ;  /* 0x0000000605167810 */ /* 0x000fc40007ffe0ff */
[----:B------:R-:W1:Y:S01]  /*5080*/  LDS R18, [R4+0x4] ;  /* 0x0000040004127984 */ /* 0x000e620000000800 */
[--C-:B---3--:R-:W-:Y:S01]  /*5090*/  IMAD.WIDE.U32 R14, R15, 0x4, R2.reuse ;  /* 0x000000040f0e7825 */ /* 0x108fe200078e0002 */
[----:B------:R-:W-:Y:S02]  /*50a0*/  ISETP.NE.AND P0, PT, R17, R8, PT ;  /* 0x000000081100720c */ /* 0x000fe40003f05270 */
[----:B------:R-:W2:Y:S01]  /*50b0*/  LDS R20, [R4+0x8] ;  /* 0x0000080004147984 */ /* 0x000ea20000000800 */
[----:B------:R-:W-:Y:S02]  /*50c0*/  VIADD R10, R5, 0x5 ;  /* 0x00000005050a7836 */ /* 0x000fe40000000000 */
[--C-:B------:R-:W-:Y:S01]  /*50d0*/  IMAD.WIDE.U32 R26, R27, 0x4, R2.reuse ;  /* 0x000000041b1a7825 */ /* 0x100fe200078e0002 */
[----:B------:R-:W3:Y:S03]  /*50e0*/  LDS R19, [R4+0xc] ;  /* 0x00000c0004137984 */ /* 0x000ee60000000800 */
[----:B------:R-:W-:Y:S01]  /*50f0*/  VIADD R24, R5, 0x7 ;  /* 0x0000000705187836 */ /* 0x000fe20000000000 */
[----:B------:R-:W4:Y:S04]  /*5100*/  LDS R23, [R4+0x10] ;  /* 0x0000100004177984 */ /* 0x000f280000000800 */
[----:B------:R-:W5:Y:S04]  /*5110*/  LDS R25, [R4+0x14] ;  /* 0x0000140004197984 */ /* 0x000f680000000800 */
[----:B------:R-:W5:Y:S04]  /*5120*/  LDS R21, [R4+0x18] ;  /* 0x0000180004157984 */ /* 0x000f680000000800 */
[----:B------:R0:W5:Y:S02]  /*5130*/  LDS R29, [R4+0x1c] ;  /* 0x00001c00041d7984 */ /* 0x0001640000000800 */
[----:B0-----:R-:W-:-:S04]  /*5140*/  IMAD.WIDE.U32 R4, R7, 0x4, R2 ;  /* 0x0000000407047825 */ /* 0x001fc800078e0002 */
[--C-:B------:R-:W-:Y:S01]  /*5150*/  IMAD.WIDE.U32 R6, R11, 0x4, R2.reuse ;  /* 0x000000040b067825 */ /* 0x100fe200078e0002 */
[----:B------:R0:W-:Y:S03]  /*5160*/  STG.E desc[UR14][R12.64], R16 ;  /* 0x000000100c007986 */ /* 0x0001e6000c10190e */
[--C-:B------:R-:W-:Y:S01]  /*5170*/  IMAD.WIDE.U32 R10, R10, 0x4, R2.reuse ;  /* 0x000000040a0a7825 */ /* 0x100fe200078e0002 */
[----:B-1----:R1:W-:Y:S04]  /*5180*/  STG.E desc[UR14][R14.64], R18 ;  /* 0x000000120e007986 */ /* 0x0023e8000c10190e */
[----:B--2---:R2:W-:Y:S01]  /*5190*/  STG.E desc[UR14][R26.64], R20 ;  /* 0x000000141a007986 */ /* 0x0045e2000c10190e */
[----:B0-----:R-:W-:-:S03]  /*51a0*/  IMAD.WIDE.U32 R12, R22, 0x4, R2 ;  /* 0x00000004160c7825 */ /* 0x001fc600078e0002 */
[----:B---3--:R2:W-:Y:S01]  /*51b0*/  STG.E desc[UR14][R4.64], R19 ;  /* 0x0000001304007986 */ /* 0x0085e2000c10190e */
[----:B-1----:R-:W-:-:S03]  /*51c0*/  IMAD.WIDE.U32 R14, R24, 0x4, R2 ;  /* 0x00000004180e7825 */ /* 0x002fc600078e0002 */
[----:B----4-:R2:W-:Y:S04]  /*51d0*/  STG.E desc[UR14][R6.64], R23 ;  /* 0x0000001706007986 */ /* 0x0105e8000c10190e */
[----:B-----5:R2:W-:Y:S04]  /*51e0*/  STG.E desc[UR14][R10.64], R25 ;  /* 0x000000190a007986 */ /* 0x0205e8000c10190e */
[----:B------:R2:W-:Y:S04]  /*51f0*/  STG.E desc[UR14][R12.64], R21 ;  /* 0x000000150c007986 */ /* 0x0005e8000c10190e */
[----:B------:R2:W-:Y:S01]  /*5200*/  STG.E desc[UR14][R14.64], R29 ;  /* 0x0000001d0e007986 */ /* 0x0005e2000c10190e */
[----:B------:R-:W-:Y:S05]  /*5210*/  @P0 BRA `(.L_x_760) ;  /* 0xfffffffc006c0947 */ /* 0x000fea000383ffff */
.L_x_759:
[----:B------:R-:W-:-:S13]  /*5220*/  ISETP.NE.AND P0, PT, RZ, UR6, PT ;  /* 0x00000006ff007c0c */ /* 0x000fda000bf05270 */
[----:B------:R-:W-:Y:S05]  /*5230*/  @!P0 EXIT ;  /* 0x000000000000894d */ /* 0x000fea0003800000 */
[----:B------:R-:W-:Y:S01]  /*5240*/  UISETP.GE.U32.AND UP0, UPT, UR6, 0x4, UPT ;  /* 0x000000040600788c */ /* 0x000fe2000bf06070 */
[----:B------:R-:W-:-:S08]  /*5250*/  ISETP.NE.AND P0, PT, RZ, UR16, PT ;  /* 0x00000010ff007c0c */ /* 0x000fd0000bf05270 */
[----:B------:R-:W-:Y:S05]  /*5260*/  BRA.U !UP0, `(.L_x_761) ;  /* 0x00000001085c7547 */ /* 0x000fea000b800000 */
[----:B------:R-:W0:Y:S01]  /*5270*/  S2UR UR5, SR_CgaCtaId ;  /* 0x00000000000579c3 */ /* 0x000e220000008800 */
[----:B------:R-:W-:Y:S01]  /*5280*/  UMOV UR4, 0x400 ;  /* 0x0000040000047882 */ /* 0x000fe20000000000 */
[--C-:B------:R-:W-:Y:S02]  /*5290*/  IMAD.IADD R2, R0, 0x1, R8.reuse ;  /* 0x0000000100027824 */ /* 0x100fe400078e0208 */
[----:B--2---:R-:W-:Y:S02]  /*52a0*/  IMAD R5, R9, UR9, R8 ;  /* 0x0000000909057c24 */ /* 0x004fe4000f8e0208 */
[----:B------:R-:W-:Y:S02]  /*52b0*/  VIADD R8, R8, 0x4 ;  /* 0x0000000408087836 */ /* 0x000fe40000000000 */
[C---:B------:R-:W-:Y:S01]  /*52c0*/  VIADD R11, R5.reuse, 0x2 ;  /* 0x00000002050b7836 */ /* 0x040fe20000000000 */
[C---:B------:R-:W-:Y:S02]  /*52d0*/  IADD3 R7, PT, PT, R5.reuse, 0x1, RZ ;  /* 0x0000000105077810 */ /* 0x040fe40007ffe0ff */
[----:B------:R-:W-:Y:S01]  /*52e0*/  IADD3 R21, PT, PT, R5, 0x3, RZ ;  /* 0x0000000305157810 */ /* 0x000fe20007ffe0ff */
[----:B0-----:R-:W-:-:S06]  /*52f0*/  ULEA UR4, UR5, UR4, 0x18 ;  /* 0x0000000405047291 */ /* 0x001fcc000f8ec0ff */
[----:B------:R-:W-:Y:S02]  /*5300*/  LEA R12, R2, UR4, 0x2 ;  /* 0x00000004020c7c11 */ /* 0x000fe4000f8e10ff */
[----:B------:R-:W0:Y:S03]  /*5310*/  LDC.64 R2, c[0x0][0x388] ;  /* 0x0000e200ff027b82 */ /* 0x000e260000000a00 */
[----:B------:R-:W1:Y:S04]  /*5320*/  LDS R13, [R12] ;  /* 0x000000000c0d7984 */ /* 0x000e680000000800 */
[----:B------:R-:W2:Y:S04]  /*5330*/  LDS R15, [R12+0x4] ;  /* 0x000004000c0f7984 */ /* 0x000ea80000000800 */
[----:B------:R-:W4:Y:S04]  /*5340*/  LDS R17, [R12+0x8] ;  /* 0x000008000c117984 */ /* 0x000f280000000800 */
[----:B------:R-:W5:Y:S01]  /*5350*/  LDS R19, [R12+0xc] ;  /* 0x00000c000c137984 */ /* 0x000f620000000800 */
[----:B0-----:R-:W-:-:S04]  /*5360*/  IMAD.WIDE.U32 R4, R5, 0x4, R2 ;  /* 0x0000000405047825 */ /* 0x001fc800078e0002 */
[----:B---3--:R-:W-:-:S04]  /*5370*/  IMAD.WIDE.U32 R6, R7, 0x4, R2 ;  /* 0x0000000407067825 */ /* 0x008fc800078e0002 */
[----:B------:R-:W-:-:S04]  /*5380*/  IMAD.WIDE.U32 R10, R11, 0x4, R2 ;  /* 0x000000040b0a7825 */ /* 0x000fc800078e0002 */
[----:B------:R-:W-:Y:S01]  /*5390*/  IMAD.WIDE.U32 R2, R21, 0x4, R2 ;  /* 0x0000000415027825 */ /* 0x000fe200078e0002 */
[----:B-1----:R0:W-:Y:S04]  /*53a0*/  STG.E desc[UR14][R4.64], R13 ;  /* 0x0000000d04007986 */ /* 0x0021e8000c10190e */
[----:B--2---:R0:W-:Y:S04]  /*53b0*/  STG.E desc[UR14][R6.64], R15 ;  /* 0x0000000f06007986 */ /* 0x0041e8000c10190e */
[----:B----4-:R0:W-:Y:S04]  /*53c0*/  STG.E desc[UR14][R10.64], R17 ;  /* 0x000000110a007986 */ /* 0x0101e8000c10190e */
[----:B-----5:R0:W-:Y:S02]  /*53d0*/  STG.E desc[UR14][R2.64], R19 ;  /* 0x0000001302007986 */ /* 0x0201e4000c10190e */
.L_x_761:
[----:B------:R-:W-:Y:S05]  /*53e0*/  @!P0 EXIT ;  /* 0x000000000000894d */ /* 0x000fea0003800000 */
[----:B------:R-:W-:Y:S01]  /*53f0*/  UISETP.NE.AND UP0, UPT, UR16, 0x1, UPT ;  /* 0x000000011000788c */ /* 0x000fe2000bf05270 */
[----:B------:R-:W-:-:S08]  /*5400*/  ISETP.NE.AND P0, PT, RZ, UR17, PT ;  /* 0x00000011ff007c0c */ /* 0x000fd0000bf05270 */
[----:B------:R-:W-:Y:S05]  /*5410*/  BRA.U !UP0, `(.L_x_762) ;  /* 0x00000001083c7547 */ /* 0x000fea000b800000 */
[----:B------:R-:W1:Y:S01]  /*5420*/  S2UR UR5, SR_CgaCtaId ;  /* 0x00000000000579c3 */ /* 0x000e620000008800 */
[----:B------:R-:W-:Y:S01]  /*5430*/  UMOV UR4, 0x400 ;  /* 0x0000040000047882 */ /* 0x000fe20000000000 */
[----:B0-----:R-:W-:Y:S01]  /*5440*/  IADD3 R2, PT, PT, R0, R8, RZ ;  /* 0x0000000800027210 */ /* 0x001fe20007ffe0ff */
[----:B--2---:R-:W-:Y:S01]  /*5450*/  IMAD R5, R9, UR9, R8 ;  /* 0x0000000909057c24 */ /* 0x004fe2000f8e0208 */
[----:B------:R-:W-:-:S03]  /*5460*/  IADD3 R8, PT, PT, R8, 0x2, RZ ;  /* 0x0000000208087810 */ /* 0x000fc60007ffe0ff */
[----:B------:R-:W-:Y:S01]  /*5470*/  VIADD R13, R5, 0x1 ;  /* 0x00000001050d7836 */ /* 0x000fe20000000000 */
[----:B-1----:R-:W-:-:S06]  /*5480*/  ULEA UR4, UR5, UR4, 0x18 ;  /* 0x0000000405047291 */ /* 0x002fcc000f8ec0ff */
[----:B---3--:R-:W-:Y:S02]  /*5490*/  LEA R6, R2, UR4, 0x2 ;  /* 0x0000000402067c11 */ /* 0x008fe4000f8e10ff */
[----:B------:R-:W0:Y:S03]  /*54a0*/  LDC.64 R2, c[0x0][0x388] ;  /* 0x0000e200ff027b82 */ /* 0x000e260000000a00 */
[----:B------:R-:W1:Y:S04]  /*54b0*/  LDS R7, [R6] ;  /* 0x0000000006077984 */ /* 0x000e680000000800 */
[----:B------:R-:W2:Y:S01]  /*54c0*/  LDS R11, [R6+0x4] ;  /* 0x00000400060b7984 */ /* 0x000ea20000000800 */
[----:B0-----:R-:W-:-:S04]  /*54d0*/  IMAD.WIDE.U32 R4, R5, 0x4, R2 ;  /* 0x0000000405047825 */ /* 0x001fc800078e0002 */
[----:B------:R-:W-:Y:S01]  /*54e0*/  IMAD.WIDE.U32 R2, R13, 0x4, R2 ;  /* 0x000000040d027825 */ /* 0x000fe200078e0002 */
[----:B-1----:R1:W-:Y:S04]  /*54f0*/  STG.E desc[UR14][R4.64], R7 ;  /* 0x0000000704007986 */ /* 0x0023e8000c10190e */
[----:B--2---:R1:W-:Y:S02]  /*5500*/  STG.E desc[UR14][R2.64], R11 ;  /* 0x0000000b02007986 */ /* 0x0043e4000c10190e */
.L_x_762:
[----:B------:R-:W-:Y:S05]  /*5510*/  @!P0 EXIT ;  /* 0x000000000000894d */ /* 0x000fea0003800000 */
[----:B------:R-:W4:Y:S01]  /*5520*/  S2UR UR5, SR_CgaCtaId ;  /* 0x00000000000579c3 */ /* 0x000f220000008800 */
[----:B------:R-:W-:Y:S01]  /*5530*/  UMOV UR4, 0x400 ;  /* 0x0000040000047882 */ /* 0x000fe20000000000 */
[--C-:B------:R-:W-:Y:S02]  /*5540*/  IMAD.IADD R0, R0, 0x1, R8.reuse ;  /* 0x0000000100007824 */ /* 0x100fe400078e0208 */
[----:B------:R-:W-:-:S04]  /*5550*/  IMAD R9, R9, UR9, R8 ;  /* 0x0000000909097c24 */ /* 0x000fc8000f8e0208 */
[----:B01----:R-:W0:Y:S01]  /*5560*/  LDC.64 R2, c[0x0][0x388] ;  /* 0x0000e200ff027b82 */ /* 0x003e220000000a00 */
[----:B----4-:R-:W-:-:S06]  /*5570*/  ULEA UR4, UR5, UR4, 0x18 ;  /* 0x0000000405047291 */ /* 0x010fcc000f8ec0ff */
[----:B------:R-:W-:Y:S01]  /*5580*/  LEA R0, R0, UR4, 0x2 ;  /* 0x0000000400007c11 */ /* 0x000fe2000f8e10ff */
[----:B0-----:R-:W-:-:S04]  /*5590*/  IMAD.WIDE.U32 R2, R9, 0x4, R2 ;  /* 0x0000000409027825 */ /* 0x001fc800078e0002 */
[----:B--2---:R-:W0:Y:S04]  /*55a0*/  LDS R5, [R0] ;  /* 0x0000000000057984 */ /* 0x004e280000000800 */
[----:B0-----:R-:W-:Y:S01]  /*55b0*/  STG.E desc[UR14][R2.64], R5 ;  /* 0x0000000502007986 */ /* 0x001fe2000c10190e */
[----:B------:R-:W-:Y:S05]  /*55c0*/  EXIT ;  /* 0x000000000000794d */ /* 0x000fea0003800000 */
        .weak           $__internal_24_$__cuda_sm20_rem_u64
        .type           $__internal_24_$__cuda_sm20_rem_u64,@function
        .size           $__internal_24_$__cuda_sm20_rem_u64,(.L_x_2084 - $__internal_24_$__cuda_sm20_rem_u64)
$__internal_24_$__cuda_sm20_rem_u64:
[----:B------:R-:W-:Y:S02]  /*55d0*/  UMOV UR4, UR9 ;  /* 0x0000000900047c82 */ /* 0x000fe40008000000 */
[----:B------:R-:W0:Y:S08]  /*55e0*/  I2F.U64.RP R24, UR4 ;  /* 0x0000000400187d12 */ /* 0x000e300008309000 */
[----:B0-----:R-:W0:Y:S02]  /*55f0*/  MUFU.RCP R12, R24 ;  /* 0x00000018000c7308 */ /* 0x001e240000001000 */
[----:B0-----:R-:W-:-:S06]  /*5600*/  IADD3 R12, PT, PT, R12, 0x1ffffffe, RZ ;  /* 0x1ffffffe0c0c7810 */ /* 0x001fcc0007ffe0ff */
[----:B------:R-:W0:Y:S02]  /*5610*/  F2I.U64.TRUNC R12, R12 ;  /* 0x0000000c000c7311 */ /* 0x000e24000020d800 */
[----:B0-----:R-:W-:Y:S01]  /*5620*/  IMAD.WIDE.U32 R14, R12, UR9, RZ ;  /* 0x000000090c0e7c25 */ /* 0x001fe2000f8e00ff */
[----:B------:R-:W-:-:S03]  /*5630*/  MOV R21, R12 ;  /* 0x0000000c00157202 */ /* 0x000fc60000000f00 */
        /* <DEDUP_REMOVED lines=14> */
[----:B------:R-:W-:-:S03]  /*5720*/  IADD3 R19, P0, PT, RZ, -R20, RZ ;  /* 0x80000014ff137210 */ /* 0x000fc60007f1e0ff */
[----:B------:R-:W-:Y:S02]  /*5730*/  IMAD R13, R12, UR9, R13 ;  /* 0x000000090c0d7c24 */ /* 0x000fe4000f8e020d */
[----:B------:R-:W-:-:S03]  /*5740*/  IMAD.HI.U32 R14, R15, R19, RZ ;  /* 0x000000130f0e7227 */ /* 0x000fc600078e00ff */
        /* <DEDUP_REMOVED lines=9> */
[----:B------:R-:W-:-:S04]  /*57e0*/  HFMA2 R13, -RZ, RZ, 0, 0 ;  /* 0x00000000ff0d7431 */ /* 0x000fc800000001ff */
[-C--:B------:R-:W-:Y:S02]  /*57f0*/  IMAD R19, R14, R11.reuse, RZ ;  /* 0x0000000b0e137224 */ /* 0x080fe400078e02ff */
[----:B------:R-:W-:-:S04]  /*5800*/  IMAD.WIDE.U32 R12, R21, R11, R12 ;  /* 0x0000000b150c7225 */ /* 0x000fc800078e000c */
[----:B------:R-:W-:-:S04]  /*5810*/  IMAD.HI.U32 R12, P0, R14, R16, R12 ;  /* 0x000000100e0c7227 */ /* 0x000fc8000780000c */
[----:B------:R-:W-:Y:S01]  /*5820*/  IMAD.HI.U32 R13, R14, R11, RZ ;  /* 0x0000000b0e0d7227 */ /* 0x000fe200078e00ff */
[----:B------:R-:W-:-:S03]  /*5830*/  IADD3 R19, P1, PT, R19, R12, RZ ;  /* 0x0000000c13137210 */ /* 0x000fc60007f3e0ff */
[----:B------:R-:W-:Y:S02]  /*5840*/  IMAD.X R13, RZ, RZ, R13, P0 ;  /* 0x000000ffff0d7224 */ /* 0x000fe400000e060d */
[----:B------:R-:W-:-:S03]  /*5850*/  IMAD.WIDE.U32 R14, R19, UR9, RZ ;  /* 0x00000009130e7c25 */ /* 0x000fc6000f8e00ff */
[----:B------:R-:W-:Y:S01]  /*5860*/  IADD3.X R13, PT, PT, RZ, R13, RZ, P1, !PT ;  /* 0x0000000dff0d7210 */ /* 0x000fe20000ffe4ff */
[----:B------:R-:W-:Y:S01]  /*5870*/  IMAD R12, R19, UR5, R15 ;  /* 0x00000005130c7c24 */ /* 0x000fe2000f8e020f */
[----:B------:R-:W-:Y:S02]  /*5880*/  IADD3 R14, P1, PT, -R14, R16, RZ ;  /* 0x000000100e0e7210 */ /* 0x000fe40007f3e1ff */
[----:B------:R-:W-:Y:S01]  /*5890*/  MOV R19, 0x0 ;  /* 0x0000000000137802 */ /* 0x000fe20000000f00 */
        /* <DEDUP_REMOVED lines=10> */
[----:B------:R-:W-:Y:S02]  /*5940*/  ISETP.NE.U32.AND P1, PT, RZ, UR9, PT ;  /* 0x00000009ff007c0c */ /* 0x000fe4000bf25070 */
[C---:B------:R-:W-:Y:S02]  /*5950*/  ISETP.GE.U32.AND.EX P0, PT, R12.reuse, UR5, PT, P0 ;  /* 0x000000050c007c0c */ /* 0x040fe4000bf06100 */
[----:B------:R-:W-:Y:S02]  /*5960*/  IADD3.X R11, PT, PT, R12, ~UR5, RZ, P3, !PT ;  /* 0x800000050c0b7c10 */ /* 0x000fe40009ffe4ff */
[----:B------:R-:W-:Y:S02]  /*5970*/  ISETP.NE.AND.EX P1, PT, RZ, UR5, PT, P1 ;  /* 0x00000005ff007c0c */ /* 0x000fe4000bf25310 */
[----:B------:R-:W-:Y:S02]  /*5980*/  SEL R14, R14, R13, P0 ;  /* 0x0000000d0e0e7207 */ /* 0x000fe40000000000 */
[----:B------:R-:W-:-:S02]  /*5990*/  SEL R11, R11, R12, P0 ;  /* 0x0000000c0b0b7207 */ /* 0x000fc40000000000 */
[----:B------:R-:W-:Y:S02]  /*59a0*/  SEL R14, R14, 0xffffffff, P1 ;  /* 0xffffffff0e0e7807 */ /* 0x000fe40000800000 */
[----:B------:R-:W-:Y:S01]  /*59b0*/  SEL R15, R11, 0xffffffff, P1 ;  /* 0xffffffff0b0f7807 */ /* 0x000fe20000800000 */
[----:B------:R-:W-:Y:S06]  /*59c0*/  RET.REL.NODEC R18 `(hensel_matrix_inverse) ;  /* 0xffffffa4128c7950 */ /* 0x000fec0003c3ffff */
.L_x_763:
        /* <DEDUP_REMOVED lines=11> */
.L_x_2084:


//--------------------- .text.check_lovasz_condition --------------------------
	.section	.text.check_lovasz_condition,"ax",@progbits
	.align	128
        .global         check_lovasz_condition
        .type           check_lovasz_condition,@function
        .size           check_lovasz_condition,(.L_x_2085 - check_lovasz_condition)
        .other          check_lovasz_condition,@"STO_CUDA_ENTRY STV_DEFAULT"
check_lovasz_condition:
.text.check_lovasz_condition:
[----:B------:R-:W-:Y:S01]  /*0000*/  LDC R1, c[0x0][0x37c] ;  /* 0x0000df00ff017b82 */ /* 0x000fe20000000800 */
[----:B------:R-:W0:Y:S07]  /*0010*/  S2R R3, SR_TID.X ;  /* 0x0000000000037919 */ /* 0x000e2e0000002100 */
[----:B------:R-:W0:Y:S01]  /*0020*/  S2UR UR4, SR_CTAID.X ;  /* 0x00000000000479c3 */ /* 0x000e220000002500 */
[----:B------:R-:W1:Y:S07]  /*0030*/  LDCU UR5, c[0x0][0x3b8] ;  /* 0x00007700ff0577ac */ /* 0x000e6e0008000800 */
[----:B------:R-:W0:Y:S02]  /*0040*/  LDC R0, c[0x0][0x360] ;  /* 0x0000d800ff007b82 */ /* 0x000e240000000800 */
[----:B0-----:R-:W-:-:S05]  /*0050*/  IMAD R0, R0, UR4, R3 ;  /* 0x0000000400007c24 */ /* 0x001fca000f8e0203 */
[----:B-1----:R-:W-:-:S13]  /*0060*/  ISETP.GE.U32.AND P0, PT, R0, UR5, PT ;  /* 0x0000000500007c0c */ /* 0x002fda000bf06070 */
[----:B------:R-:W-:Y:S05]  /*0070*/  @P0 EXIT ;  /* 0x000000000000094d */ /* 0x000fea0003800000 */
[----:B------:R-:W0:Y:S01]  /*0080*/  LDC R7, c[0x0][0x3a8] ;  /* 0x0000ea00ff077b82 */ /* 0x000e220000000800 */
[----:B------:R-:W1:Y:S01]  /*0090*/  LDCU UR5, c[0x0][0x3b4] ;  /* 0x00007680ff0577ac */ /* 0x000e620008000800 */
[----:B------:R-:W2:Y:S06]  /*00a0*/  LDCU.64 UR6, c[0x0][0x358] ;  /* 0x00006b00ff0677ac */ /* 0x000eac0008000a00 */
[----:B------:R-:W3:Y:S08]  /*00b0*/  LDC.64 R14, c[0x0][0x390] ;  /* 0x0000e400ff0e7b82 */ /* 0x000ef00000000a00 */
[----:B------:R-:W4:Y:S01]  /*00c0*/  LDC.64 R8, c[0x0][0x380] ;  /* 0x0000e000ff087b82 */ /* 0x000f220000000a00 */
[----:B-1----:R-:W-:-:S04]  /*00d0*/  UIADD3 UR4, UPT, UPT, UR5, -0x1, URZ ;  /* 0xffffffff05047890 */ /* 0x002fc8000fffe0ff */
[----:B------:R-:W-:Y:S01]  /*00e0*/  UIMAD UR4, UR4, UR5, URZ ;  /* 0x00000005040472a4 */ /* 0x000fe2000f8e02ff */
[----:B0-----:R-:W-:Y:S02]  /*00f0*/  VIADD R2, R7, 0xffffffff ;  /* 0xffffffff07027836 */ /* 0x001fe40000000000 */
[----:B------:R-:W0:Y:S01]  /*0100*/  LDC.64 R10, c[0x0][0x388] ;  /* 0x0000e200ff0a7b82 */ /* 0x000e220000000a00 */
[----:B------:R-:W-:Y:S01]  /*0110*/  USHF.R.U32.HI UR4, URZ, 0x1, UR4 ;  /* 0x00000001ff047899 */ /* 0x000fe20008011604 */
[----:B------:R-:W-:-:S05]  /*0120*/  IMAD R3, R2, R7, RZ ;  /* 0x0000000702037224 */ /* 0x000fca00078e02ff */
[----:B------:R-:W-:Y:S02]  /*0130*/  LEA.HI R5, R3, R2, RZ, 0x1f ;  /* 0x0000000203057211 */ /* 0x000fe400078ff8ff */
[----:B------:R-:W1:Y:S03]  /*0140*/  LDC.64 R2, c[0x0][0x3a0] ;  /* 0x0000e800ff027b82 */ /* 0x000e660000000a00 */
[----:B------:R-:W-:-:S04]  /*0150*/  IMAD R13, R0, UR4, R5 ;  /* 0x00000004000d7c24 */ /* 0x000fc8000f8e0205 */
[----:B---3--:R-:W-:-:S06]  /*0160*/  IMAD.WIDE.U32 R14, R13, 0x4, R14 ;  /* 0x000000040d0e7825 */ /* 0x008fcc00078e000e */
[----:B--2---:R-:W2:Y:S01]  /*0170*/  LDG.E.CONSTANT R14, desc[UR6][R14.64] ;  /* 0x000000060e0e7981 */ /* 0x004ea2000c1e9900 */
[----:B------:R-:W-:Y:S02]  /*0180*/  IMAD R7, R0, UR5, R7 ;  /* 0x0000000500077c24 */ /* 0x000fe4000f8e0207 */
[----:B0-----:R-:W-:-:S04]  /*0190*/  IMAD.WIDE.U32 R10, R13, 0x4, R10 ;  /* 0x000000040d0a7825 */ /* 0x001fc800078e000a */
[C---:B------:R-:W-:Y:S02]  /*01a0*/  VIADD R5, R7.reuse, 0xffffffff ;  /* 0xffffffff07057836 */ /* 0x040fe40000000000 */
[----:B----4-:R-:W-:-:S04]  /*01b0*/  IMAD.WIDE.U32 R6, R7, 0x4, R8 ;  /* 0x0000000407067825 */ /* 0x010fc800078e0008 */
[----:B------:R-:W-:Y:S01]  /*01c0*/  IMAD.WIDE.U32 R8, R5, 0x4, R8 ;  /* 0x0000000405087825 */ /* 0x000fe200078e0008 */
[----:B------:R0:W5:Y:S03]  /*01d0*/  LDG.E.CONSTANT R17, desc[UR6][R6.64] ;  /* 0x0000000606117981 */ /* 0x000166000c1e9900 */
[----:B-1----:R-:W-:Y:S01]  /*01e0*/  IMAD.WIDE.U32 R4, R0, 0x4, R2 ;  /* 0x0000000400047825 */ /* 0x002fe200078e0002 */
[----:B------:R0:W5:Y:S04]  /*01f0*/  LDG.E.CONSTANT R13, desc[UR6][R8.64] ;  /* 0x00000006080d7981 */ /* 0x000168000c1e9900 */
[----:B------:R0:W5:Y:S04]  /*0200*/  LDG.E.CONSTANT R2, desc[UR6][R10.64] ;  /* 0x000000060a027981 */ /* 0x000168000c1e9900 */
[----:B------:R0:W5:Y:S01]  /*0210*/  LDG.E.CONSTANT R12, desc[UR6][R4.64] ;  /* 0x00000006040c7981 */ /* 0x000162000c1e9900 */
[----:B------:R-:W-:Y:S01]  /*0220*/  UMOV UR4, URZ ;  /* 0x000000ff00047c82 */ /* 0x000fe20008000000 */
[----:B------:R-:W-:Y:S01]  /*0230*/  BSSY.RECONVERGENT B0, `(.L_x_764) ;  /* 0x000001c000007945 */ /* 0x000fe20003800200 */
[----:B--2---:R-:W-:-:S05]  /*0240*/  IMAD.WIDE.U32 R14, R14, R14, RZ ;  /* 0x0000000e0e0e7225 */ /* 0x004fca00078e00ff */
[----:B------:R-:W-:-:S13]  /*0250*/  ISETP.NE.U32.AND P0, PT, R15, RZ, PT ;  /* 0x000000ff0f00720c */ /* 0x000fda0003f05070 */
[----:B0-----:R-:W-:Y:S05]  /*0260*/  @P0 BRA `(.L_x_765) ;  /* 0x00000000004c0947 */ /* 0x001fea0003800000 */
[----:B-----5:R-:W0:Y:S01]  /*0270*/  I2F.U32.RP R3, R12 ;  /* 0x0000000c00037306 */ /* 0x020e220000209000 */
[----:B------:R-:W-:Y:S01]  /*0280*/  IMAD.MOV R7, RZ, RZ, -R12 ;  /* 0x000000ffff077224 */ /* 0x000fe200078e0a0c */
[----:B------:R-:W-:-:S06]  /*0290*/  ISETP.NE.U32.AND P1, PT, R12, RZ, PT ;  /* 0x000000ff0c00720c */ /* 0x000fcc0003f25070 */
[----:B0-----:R-:W0:Y:S02]  /*02a0*/  MUFU.RCP R3, R3 ;  /* 0x0000000300037308 */ /* 0x001e240000001000 */
[----:B0-----:R-:W-:-:S06]  /*02b0*/  IADD3 R4, PT, PT, R3, 0xffffffe, RZ ;  /* 0x0ffffffe03047810 */ /* 0x001fcc0007ffe0ff */
[----:B------:R0:W1:Y:S02]  /*02c0*/  F2I.FTZ.U32.TRUNC.NTZ R5, R4 ;  /* 0x0000000400057305 */ /* 0x000064000021f000 */
[----:B0-----:R-:W-:Y:S02]  /*02d0*/  HFMA2 R4, -RZ, RZ, 0, 0 ;  /* 0x00000000ff047431 */ /* 0x001fe400000001ff */
[----:B-1----:R-:W-:-:S04]  /*02e0*/  IMAD R7, R7, R5, RZ ;  /* 0x0000000507077224 */ /* 0x002fc800078e02ff */
[----:B------:R-:W-:Y:S01]  /*02f0*/  IMAD.HI.U32 R5, R5, R7, R4 ;  /* 0x0000000705057227 */ /* 0x000fe200078e0004 */
[----:B------:R-:W-:-:S05]  /*0300*/  MOV R7, RZ ;  /* 0x000000ff00077202 */ /* 0x000fca0000000f00 */
        /* <DEDUP_REMOVED lines=9> */
.L_x_765:
[----:B------:R-:W-:Y:S01]  /*03a0*/  IMAD.MOV.U32 R16, RZ, RZ, R14 ;  /* 0x000000ffff107224 */ /* 0x000fe200078e000e */
[----:B------:R-:W-:-:S07]  /*03b0*/  MOV R14, 0x3d0 ;  /* 0x000003d0000e7802 */ /* 0x000fce0000000f00 */
[----:B-----5:R-:W-:Y:S05]  /*03c0*/  CALL.REL.NOINC `($__internal_25_$__cuda_sm20_rem_u64) ;  /* 0x0000000c00747944 */ /* 0x020fea0003c00000 */
[----:B------:R-:W-:Y:S01]  /*03d0*/  MOV R6, R16 ;  /* 0x0000001000067202 */ /* 0x000fe20000000f00 */
[----:B------:R-:W-:-:S07]  /*03e0*/  IMAD.MOV.U32 R7, RZ, RZ, R9 ;  /* 0x000000ffff077224 */ /* 0x000fce00078e0009 */
.L_x_766:
[----:B------:R-:W-:Y:S05]  /*03f0*/  BSYNC.RECONVERGENT B0 ;  /* 0x0000000000007941 */ /* 0x000fea0003800200 */
.L_x_764:
[----:B------:R-:W-:Y:S01]  /*0400*/  IMAD.WIDE.U32 R14, R2, R2, RZ ;  /* 0x00000002020e7225 */ /* 0x000fe200078e00ff */
[----:B------:R-:W-:Y:S04]  /*0410*/  BSSY.RECONVERGENT B0, `(.L_x_767) ;  /* 0x000001b000007945 */ /* 0x000fe80003800200 */
[----:B------:R-:W-:-:S13]  /*0420*/  ISETP.NE.U32.AND P0, PT, R15, RZ, PT ;  /* 0x000000ff0f00720c */ /* 0x000fda0003f05070 */
[----:B------:R-:W-:Y:S05]  /*0430*/  @P0 BRA `(.L_x_768) ;  /* 0x00000000004c0947 */ /* 0x000fea0003800000 */
[----:B------:R-:W0:Y:S01]  /*0440*/  I2F.U32.RP R4, R12 ;  /* 0x0000000c00047306 */ /* 0x000e220000209000 */
[----:B------:R-:W-:Y:S02]  /*0450*/  HFMA2 R2, -RZ, RZ, 0, 0 ;  /* 0x00000000ff027431 */ /* 0x000fe400000001ff */
[----:B------:R-:W-:Y:S01]  /*0460*/  IMAD.MOV R9, RZ, RZ, -R12 ;  /* 0x000000ffff097224 */ /* 0x000fe200078e0a0c */
[----:B------:R-:W-:-:S04]  /*0470*/  ISETP.NE.U32.AND P1, PT, R12, RZ, PT ;  /* 0x000000ff0c00720c */ /* 0x000fc80003f25070 */
[----:B0-----:R-:W0:Y:S02]  /*0480*/  MUFU.RCP R4, R4 ;  /* 0x0000000400047308 */ /* 0x001e240000001000 */
[----:B0-----:R-:W-:-:S06]  /*0490*/  IADD3 R5, PT, PT, R4, 0xffffffe, RZ ;  /* 0x0ffffffe04057810 */ /* 0x001fcc0007ffe0ff */
[----:B------:R-:W0:Y:S02]  /*04a0*/  F2I.FTZ.U32.TRUNC.NTZ R3, R5 ;  /* 0x0000000500037305 */ /* 0x000e24000021f000 */
[----:B0-----:R-:W-:-:S04]  /*04b0*/  IMAD R9, R9, R3, RZ ;  /* 0x0000000309097224 */ /* 0x001fc800078e02ff */
[----:B------:R-:W-:-:S06]  /*04c0*/  IMAD.HI.U32 R9, R3, R9, R2 ;  /* 0x0000000903097227 */ /* 0x000fcc00078e0002 */
[----:B------:R-:W-:-:S04]  /*04d0*/  IMAD.HI.U32 R2, R9, R14, RZ ;  /* 0x0000000e09027227 */ /* 0x000fc800078e00ff */
[----:B------:R-:W-:-:S04]  /*04e0*/  IMAD.MOV R3, RZ, RZ, -R2 ;  /* 0x000000ffff037224 */ /* 0x000fc800078e0a02 */
[----:B------:R-:W-:Y:S01]  /*04f0*/  IMAD R2, R12, R3, R14 ;  /* 0x000000030c027224 */ /* 0x000fe200078e020e */
[----:B------:R-:W-:-:S04]  /*0500*/  MOV R3, RZ ;  /* 0x000000ff00037202 */ /* 0x000fc80000000f00 */
[----:B------:R-:W-:-:S13]  /*0510*/  ISETP.GE.U32.AND P0, PT, R2, R12, PT ;  /* 0x0000000c0200720c */ /* 0x000fda0003f06070 */
[----:B------:R-:W-:-:S04]  /*0520*/  @P0 IADD3 R2, PT, PT, -R12, R2, RZ ;  /* 0x000000020c020210 */ /* 0x000fc80007ffe1ff */
[----:B------:R-:W-:-:S13]  /*0530*/  ISETP.GE.U32.AND P0, PT, R2, R12, PT ;  /* 0x0000000c0200720c */ /* 0x000fda0003f06070 */
[----:B------:R-:W-:Y:S01]  /*0540*/  @P0 IMAD.IADD R2, R2, 0x1, -R12 ;  /* 0x0000000102020824 */ /* 0x000fe200078e0a0c */
[----:B------:R-:W-:Y:S01]  /*0550*/  @!P1 LOP3.LUT R2, RZ, R12, RZ, 0x33, !PT ;  /* 0x0000000cff029212 */ /* 0x000fe200078e33ff */
[----:B------:R-:W-:Y:S06]  /*0560*/  BRA `(.L_x_769) ;  /* 0x0000000000147947 */ /* 0x000fec0003800000 */
.L_x_768:
[----:B------:R-:W-:Y:S01]  /*0570*/  IMAD.MOV.U32 R16, RZ, RZ, R14 ;  /* 0x000000ffff107224 */ /* 0x000fe200078e000e */
[----:B------:R-:W-:-:S07]  /*0580*/  MOV R14, 0x5a0 ;  /* 0x000005a0000e7802 */ /* 0x000fce0000000f00 */
[----:B------:R-:W-:Y:S05]  /*0590*/  CALL.REL.NOINC `($__internal_25_$__cuda_sm20_rem_u64) ;  /* 0x0000000c00007944 */ /* 0x000fea0003c00000 */
[----:B------:R-:W-:Y:S01]  /*05a0*/  MOV R2, R16 ;  /* 0x0000001000027202 */ /* 0x000fe20000000f00 */
[----:B------:R-:W-:-:S07]  /*05b0*/  IMAD.MOV.U32 R3, RZ, RZ, R9 ;  /* 0x000000ffff037224 */ /* 0x000fce00078e0009 */
.L_x_769:
[----:B------:R-:W-:Y:S05]  /*05c0*/  BSYNC.RECONVERGENT B0 ;  /* 0x0000000000007941 */ /* 0x000fea0003800200 */
.L_x_767:
[----:B------:R-:W0:Y:S01]  /*05d0*/  LDCU UR5, c[0x0][0x3ac] ;  /* 0x00007580ff0577ac */ /* 0x000e220008000800 */
[----:B------:R-:W-:Y:S01]  /*05e0*/  BSSY.RECONVERGENT B0, `(.L_x_770) ;  /* 0x000001e000007945 */ /* 0x000fe20003800200 */
[----:B0-----:R-:W-:Y:S02]  /*05f0*/  IMAD R9, R7, UR5, RZ ;  /* 0x0000000507097c24 */ /* 0x001fe4000f8e02ff */
[----:B------:R-:W-:-:S05]  /*0600*/  IMAD.WIDE.U32 R4, R6, UR5, RZ ;  /* 0x0000000506047c25 */ /* 0x000fca000f8e00ff */
[----:B------:R-:W-:-:S04]  /*0610*/  IADD3 R15, PT, PT, R5, R9, RZ ;  /* 0x00000009050f7210 */ /* 0x000fc80007ffe0ff */
        /* <DEDUP_REMOVED lines=21> */
.L_x_771:
[----:B------:R-:W-:Y:S02]  /*0770*/  MOV R16, R4 ;  /* 0x0000000400107202 */ /* 0x000fe40000000f00 */
[----:B------:R-:W-:-:S07]  /*0780*/  MOV R14, 0x7a0 ;  /* 0x000007a0000e7802 */ /* 0x000fce0000000f00 */
[----:B------:R-:W-:Y:S05]  /*0790*/  CALL.REL.NOINC `($__internal_25_$__cuda_sm20_rem_u64) ;  /* 0x0000000800807944 */ /* 0x000fea0003c00000 */
[----:B------:R-:W-:Y:S01]  /*07a0*/  IMAD.MOV.U32 R4, RZ, RZ, R16 ;  /* 0x000000ffff047224 */ /* 0x000fe200078e0010 */
[----:B------:R-:W-:-:S07]  /*07b0*/  MOV R5, R9 ;  /* 0x0000000900057202 */ /* 0x000fce0000000f00 */
.L_x_772:
[----:B------:R-:W-:Y:S05]  /*07c0*/  BSYNC.RECONVERGENT B0 ;  /* 0x0000000000007941 */ /* 0x000fea0003800200 */
.L_x_770:
        /* <DEDUP_REMOVED lines=25> */
.L_x_774:
[----:B------:R-:W-:Y:S01]  /*0960*/  IMAD.MOV.U32 R16, RZ, RZ, R4 ;  /* 0x000000ffff107224 */ /* 0x000fe200078e0004 */
[----:B------:R-:W-:-:S07]  /*0970*/  MOV R14, 0x990 ;  /* 0x00000990000e7802 */ /* 0x000fce0000000f00 */
[----:B------:R-:W-:Y:S05]  /*0980*/  CALL.REL.NOINC `($__internal_25_$__cuda_sm20_rem_u64) ;  /* 0x0000000800047944 */ /* 0x000fea0003c00000 */
[----:B------:R-:W-:Y:S01]  /*0990*/  MOV R4, R16 ;  /* 0x0000001000047202 */ /* 0x000fe20000000f00 */
[----:B------:R-:W-:-:S07]  /*09a0*/  IMAD.MOV.U32 R5, RZ, RZ, R9 ;  /* 0x000000ffff057224 */ /* 0x000fce00078e0009 */
.L_x_775:
[----:B------:R-:W-:Y:S05]  /*09b0*/  BSYNC.RECONVERGENT B0 ;  /* 0x0000000000007941 */ /* 0x000fea0003800200 */
.L_x_773:
[-C--:B------:R-:W-:Y:S01]  /*09c0*/  IMAD R7, R7, R17.reuse, RZ ;  /* 0x0000001107077224 */ /* 0x080fe200078e02ff */
[----:B------:R-:W-:Y:S01]  /*09d0*/  BSSY.RECONVERGENT B0, `(.L_x_776) ;  /* 0x000001c000007945 */ /* 0x000fe20003800200 */
[----:B------:R-:W-:-:S05]  /*09e0*/  IMAD.WIDE.U32 R16, R6, R17, RZ ;  /* 0x0000001106107225 */ /* 0x000fca00078e00ff */
        /* <DEDUP_REMOVED lines=22> */
.L_x_777:
[----:B------:R-:W-:-:S07]  /*0b50*/  MOV R14, 0xb70 ;  /* 0x00000b70000e7802 */ /* 0x000fce0000000f00 */
[----:B------:R-:W-:Y:S05]  /*0b60*/  CALL.REL.NOINC `($__internal_25_$__cuda_sm20_rem_u64) ;  /* 0x00000004008c7944 */ /* 0x000fea0003c00000 */
[----:B------:R-:W-:Y:S01]  /*0b70*/  MOV R6, R16 ;  /* 0x0000001000067202 */ /* 0x000fe20000000f00 */
[----:B------:R-:W-:-:S07]  /*0b80*/  IMAD.MOV.U32 R7, RZ, RZ, R9 ;  /* 0x000000ffff077224 */ /* 0x000fce00078e0009 */
.L_x_778:
[----:B------:R-:W-:Y:S05]  /*0b90*/  BSYNC.RECONVERGENT B0 ;  /* 0x0000000000007941 */ /* 0x000fea0003800200 */
.L_x_776:
        /* <DEDUP_REMOVED lines=25> */
.L_x_780:
[----:B------:R-:W-:-:S07]  /*0d30*/  MOV R14, 0xd50 ;  /* 0x00000d50000e7802 */ /* 0x000fce0000000f00 */
[----:B------:R-:W-:Y:S05]  /*0d40*/  CALL.REL.NOINC `($__internal_25_$__cuda_sm20_rem_u64) ;  /* 0x0000000400147944 */ /* 0x000fea0003c00000 */
[----:B------:R-:W-:Y:S01]  /*0d50*/  MOV R2, R16 ;  /* 0x0000001000027202 */ /* 0x000fe20000000f00 */
[----:B------:R-:W-:-:S07]  /*0d60*/  IMAD.MOV.U32 R3, RZ, RZ, R9 ;  /* 0x000000ffff037224 */ /* 0x000fce00078e0009 */
.L_x_781:
[----:B------:R-:W-:Y:S05]  /*0d70*/  BSYNC.RECONVERGENT B0 ;  /* 0x0000000000007941 */ /* 0x000fea0003800200 */
.L_x_779:
[----:B------:R-:W-:Y:S01]  /*0d80*/  IADD3 R16, P0, PT, R6, R2, RZ ;  /* 0x0000000206107210 */ /* 0x000fe20007f1e0ff */
[----:B------:R-:W-:Y:S03]  /*0d90*/  BSSY.RECONVERGENT B0, `(.L_x_782) ;  /* 0x000001a000007945 */ /* 0x000fe60003800200 */
[----:B------:R-:W-:-:S04]  /*0da0*/  IADD3.X R15, PT, PT, R7, R3, RZ, P0, !PT ;  /* 0x00000003070f7210 */ /* 0x000fc800007fe4ff */
[----:B------:R-:W-:-:S13]  /*0db0*/  LOP3.LUT P0, RZ, R15, 0x1, RZ, 0xc0, !PT ;  /* 0x000000010fff7812 */ /* 0x000fda000780c0ff */
        /* <DEDUP_REMOVED lines=20> */
.L_x_783:
[----:B------:R-:W-:-:S07]  /*0f00*/  MOV R14, 0xf20 ;  /* 0x00000f20000e7802 */ /* 0x000fce0000000f00 */
[----:B------:R-:W-:Y:S05]  /*0f10*/  CALL.REL.NOINC `($__internal_25_$__cuda_sm20_rem_u64) ;  /* 0x0000000000a07944 */ /* 0x000fea0003c00000 */
[----:B------:R-:W-:-:S07]  /*0f20*/  MOV R17, R9 ;  /* 0x0000000900117202 */ /* 0x000fce0000000f00 */
.L_x_784:
[----:B------:R-:W-:Y:S05]  /*0f30*/  BSYNC.RECONVERGENT B0 ;  /* 0x0000000000007941 */ /* 0x000fea0003800200 */
.L_x_782:
[----:B------:R-:W0:Y:S01]  /*0f40*/  LDCU UR5, c[0x0][0x3b0] ;  /* 0x00007600ff0577ac */ /* 0x000e220008000800 */
[----:B------:R-:W-:Y:S01]  /*0f50*/  BSSY.RECONVERGENT B0, `(.L_x_785) ;  /* 0x000001d000007945 */ /* 0x000fe20003800200 */
[----:B0-----:R-:W-:Y:S02]  /*0f60*/  IMAD R3, R17, UR5, RZ ;  /* 0x0000000511037c24 */ /* 0x001fe4000f8e02ff */
[----:B------:R-:W-:-:S04]  /*0f70*/  IMAD.WIDE.U32 R16, R16, UR5, RZ ;  /* 0x0000000510107c25 */ /* 0x000fc8000f8e00ff */
[----:B------:R-:W-:-:S05]  /*0f80*/  IMAD.IADD R15, R17, 0x1, R3 ;  /* 0x00000001110f7824 */ /* 0x000fca00078e0203 */
        /* <DEDUP_REMOVED lines=21> */
.L_x_786:
[----:B------:R-:W-:-:S07]  /*10e0*/  MOV R14, 0x1100 ;  /* 0x00001100000e7802 */ /* 0x000fce0000000f00 */
[----:B------:R-:W-:Y:S05]  /*10f0*/  CALL.REL.NOINC `($__internal_25_$__cuda_sm20_rem_u64) ;  /* 0x0000000000287944 */ /* 0x000fea0003c00000 */
[----:B------:R-:W-:Y:S01]  /*1100*/  IMAD.MOV.U32 R2, RZ, RZ, R16 ;  /* 0x000000ffff027224 */ /* 0x000fe200078e0010 */
[----:B------:R-:W-:-:S07]  /*1110*/  MOV R3, R9 ;  /* 0x0000000900037202 */ /* 0x000fce0000000f00 */
.L_x_787:
[----:B------:R-:W-:Y:S05]  /*1120*/  BSYNC.RECONVERGENT B0 ;  /* 0x0000000000007941 */ /* 0x000fea0003800200 */
.L_x_785:
[----:B------:R-:W0:Y:S01]  /*1130*/  LDC.64 R6, c[0x0][0x398] ;  /* 0x0000e600ff067b82 */ /* 0x000e220000000a00 */
[----:B------:R-:W-:-:S04]  /*1140*/  ISETP.GT.U32.AND P0, PT, R4, R2, PT ;  /* 0x000000020400720c */ /* 0x000fc80003f04070 */
[----:B------:R-:W-:-:S04]  /*1150*/  ISETP.GT.U32.AND.EX P0, PT, R5, R3, PT, P0 ;  /* 0x000000030500720c */ /* 0x000fc80003f04100 */
[----:B------:R-:W-:Y:S01]  /*1160*/  SEL R5, RZ, 0x1, P0 ;  /* 0x00000001ff057807 */ /* 0x000fe20000000000 */
[----:B0-----:R-:W-:-:S05]  /*1170*/  IMAD.WIDE.U32 R2, R0, 0x4, R6 ;  /* 0x0000000400027825 */ /* 0x001fca00078e0006 */
[----:B------:R-:W-:Y:S01]  /*1180*/  STG.E desc[UR6][R2.64], R5 ;  /* 0x0000000502007986 */ /* 0x000fe2000c101906 */
[----:B------:R-:W-:Y:S05]  /*1190*/  EXIT ;  /* 0x000000000000794d */ /* 0x000fea0003800000 */
        .weak           $__internal_25_$__cuda_sm20_rem_u64
        .type           $__internal_25_$__cuda_sm20_rem_u64,@function
        .size           $__internal_25_$__cuda_sm20_rem_u64,(.L_x_2085 - $__internal_25_$__cuda_sm20_rem_u64)
$__internal_25_$__cuda_sm20_rem_u64:
[----:B------:R-:W-:Y:S01]  /*11a0*/  MOV R18, R12 ;  /* 0x0000000c00127202 */ /* 0x000fe20000000f00 */
[----:B------:R-:W-:-:S05]  /*11b0*/  IMAD.U32 R19, RZ, RZ, UR4 ;  /* 0x00000004ff137e24 */ /* 0x000fca000f8e00ff */
[----:B------:R-:W0:Y:S08]  /*11c0*/  I2F.U64.RP R18, R18 ;  /* 0x0000001200127312 */ /* 0x000e300000309000 */
[----:B0-----:R-:W0:Y:S02]  /*11d0*/  MUFU.RCP R8, R18 ;  /* 0x0000001200087308 */ /* 0x001e240000001000 */
[----:B0-----:R-:W-:-:S06]  /*11e0*/  VIADD R8, R8, 0x1ffffffe ;  /* 0x1ffffffe08087836 */ /* 0x001fcc0000000000 */
[----:B------:R-:W0:Y:S02]  /*11f0*/  F2I.U64.TRUNC R8, R8 ;  /* 0x0000000800087311 */ /* 0x000e24000020d800 */
[----:B0-----:R-:W-:-:S04]  /*1200*/  IMAD.WIDE.U32 R10, R8, R12, RZ ;  /* 0x0000000c080a7225 */ /* 0x001fc800078e00ff */
[----:B------:R-:W-:Y:S01]  /*1210*/  IMAD R11, R8, UR4, R11 ;  /* 0x00000004080b7c24 */ /* 0x000fe2000f8e020b */
        /* <DEDUP_REMOVED lines=17> */
[----:B------:R-:W-:Y:S02]  /*1330*/  IMAD.X R8, RZ, RZ, ~R9, P0 ;  /* 0x000000ffff087224 */ /* 0x000fe400000e0e09 */
[----:B------:R-:W-:Y:S02]  /*1340*/  IMAD.MOV.U32 R9, RZ, RZ, RZ ;  /* 0x000000ffff097224 */ /* 0x000fe400078e00ff */
        /* <DEDUP_REMOVED lines=12> */
[----:B------:R-:W-:-:S04]  /*1410*/  IADD3 R11, P1, PT, R11, R8, RZ ;  /* 0x000000080b0b7210 */ /* 0x000fc80007f3e0ff */
[----:B------:R-:W-:Y:S01]  /*1420*/  IADD3.X R10, PT, PT, R10, RZ, RZ, P0, !PT ;  /* 0x000000ff0a0a7210 */ /* 0x000fe200007fe4ff */
[----:B------:R-:W-:-:S04]  /*1430*/  IMAD.WIDE.U32 R8, R11, R12, RZ ;  /* 0x0000000c0b087225 */ /* 0x000fc800078e00ff */
[----:B------:R-:W-:Y:S02]  /*1440*/  IMAD.X R19, RZ, RZ, R10, P1 ;  /* 0x000000ffff137224 */ /* 0x000fe400008e060a */
[----:B------:R-:W-:Y:S01]  /*1450*/  IMAD R11, R11, UR4, R9 ;  /* 0x000000040b0b7c24 */ /* 0x000fe2000f8e0209 */
[----:B------:R-:W-:-:S03]  /*1460*/  IADD3 R9, P1, PT, -R8, R16, RZ ;  /* 0x0000001008097210 */ /* 0x000fc60007f3e1ff */
[-C--:B------:R-:W-:Y:S01]  /*1470*/  IMAD R8, R19, R12.reuse, R11 ;  /* 0x0000000c13087224 */ /* 0x080fe200078e020b */
[----:B------:R-:W-:-:S04]  /*1480*/  ISETP.GE.U32.AND P0, PT, R9, R12, PT ;  /* 0x0000000c0900720c */ /* 0x000fc80003f06070 */
[----:B------:R-:W-:Y:S02]  /*1490*/  IADD3.X R15, PT, PT, ~R8, R15, RZ, P1, !PT ;  /* 0x0000000f080f7210 */ /* 0x000fe40000ffe5ff */
[-C--:B------:R-:W-:Y:S02]  /*14a0*/  IADD3 R11, P1, PT, -R12, R9.reuse, RZ ;  /* 0x000000090c0b7210 */ /* 0x080fe40007f3e1ff */
[C---:B------:R-:W-:Y:S02]  /*14b0*/  ISETP.GE.U32.AND.EX P0, PT, R15.reuse, UR4, PT, P0 ;  /* 0x000000040f007c0c */ /* 0x040fe4000bf06100 */
[----:B------:R-:W-:Y:S02]  /*14c0*/  IADD3.X R8, PT, PT, R15, ~UR4, RZ, P1, !PT ;  /* 0x800000040f087c10 */ /* 0x000fe40008ffe4ff */
[----:B------:R-:W-:Y:S02]  /*14d0*/  SEL R11, R11, R9, P0 ;  /* 0x000000090b0b7207 */ /* 0x000fe40000000000 */
[----:B------:R-:W-:Y:S01]  /*14e0*/  SEL R8, R8, R15, P0 ;  /* 0x0000000f08087207 */ /* 0x000fe20000000000 */
[----:B------:R-:W-:Y:S01]  /*14f0*/  HFMA2 R15, -RZ, RZ, 0, 0 ;  /* 0x00000000ff0f7431 */ /* 0x000fe200000001ff */
        /* <DEDUP_REMOVED lines=10> */
[----:B------:R-:W-:Y:S06]  /*15a0*/  RET.REL.NODEC R14 `(check_lovasz_condition) ;  /* 0xffffffe80e947950 */ /* 0x000fec0003c3ffff */
.L_x_788:
        /* <DEDUP_REMOVED lines=13> */
.L_x_2085:


//--------------------- .text.crt_to_signed_64    --------------------------
	.section	.text.crt_to_signed_64,"ax",@progbits
	.align	128
        .global         crt_to_signed_64
        .type           crt_to_signed_64,@function
        .size           crt_to_signed_64,(.L_x_2125 - crt_to_signed_64)
        .other          crt_to_signed_64,@"STO_CUDA_ENTRY STV_DEFAULT"
crt_to_signed_64:
.text.crt_to_signed_64:
        /* <DEDUP_REMOVED lines=8> */
[----:B------:R-:W0:Y:S01]  /*0080*/  LDC.64 R2, c[0x0][0x380] ;  /* 0x0000e000ff027b82 */ /* 0x000e220000000a00 */
[----:B------:R-:W1:Y:S01]  /*0090*/  LDCU UR6, c[0x0][0x3a4] ;  /* 0x00007480ff0677ac */ /* 0x000e620008000800 */
[----:B------:R-:W-:Y:S01]  /*00a0*/  BSSY.RECONVERGENT B0, `(.L_x_789) ;  /* 0x0000021000007945 */ /* 0x000fe20003800200 */
[----:B------:R-:W2:Y:S05]  /*00b0*/  LDCU UR7, c[0x0][0x3a4] ;  /* 0x00007480ff0777ac */ /* 0x000eaa0008000800 */
[----:B------:R-:W3:Y:S01]  /*00c0*/  LDC R0, c[0x0][0x3a8] ;  /* 0x0000ea00ff007b82 */ /* 0x000ee20000000800 */
[----:B------:R-:W4:Y:S01]  /*00d0*/  LDCU.64 UR4, c[0x0][0x358] ;  /* 0x00006b00ff0477ac */ /* 0x000f220008000a00 */
[----:B-1----:R-:W-:-:S02]  /*00e0*/  IMAD R6, R7, UR6, RZ ;  /* 0x0000000607067c24 */ /* 0x002fc4000f8e02ff */
[----:B--2---:R-:W-:Y:S02]  /*00f0*/  IMAD.U32 R9, RZ, RZ, UR7 ;  /* 0x00000007ff097e24 */ /* 0x004fe4000f8e00ff */
[----:B0---4-:R-:W-:-:S07]  /*0100*/  IMAD.WIDE.U32 R2, R6, 0x4, R2 ;  /* 0x0000000406027825 */ /* 0x011fce00078e0002 */
.L_x_791:
[----:B---3--:R-:W-:-:S13]  /*0110*/  ISETP.GT.AND P0, PT, R9, R0, PT ;  /* 0x000000000900720c */ /* 0x008fda0003f04270 */
[----:B------:R-:W-:Y:S05]  /*0120*/  @!P0 BRA `(.L_x_790) ;  /* 0x0000000000188947 */ /* 0x000fea0003800000 */
[----:B------:R-:W-:-:S06]  /*0130*/  IMAD.WIDE R4, R9, 0x4, R2 ;  /* 0x0000000409047825 */ /* 0x000fcc00078e0202 */
[----:B------:R-:W2:Y:S01]  /*0140*/  LDG.E R4, desc[UR4][R4.64+-0x4] ;  /* 0xfffffc0404047981 */ /* 0x000ea2000c1e1900 */
[----:B------:R-:W-:Y:S01]  /*0150*/  VIADD R9, R9, 0xffffffff ;  /* 0xffffffff09097836 */ /* 0x000fe20000000000 */
[----:B--2---:R-:W-:-:S13]  /*0160*/  ISETP.NE.AND P0, PT, R4, RZ, PT ;  /* 0x000000ff0400720c */ /* 0x004fda0003f05270 */
[----:B------:R-:W-:Y:S05]  /*0170*/  @!P0 BRA `(.L_x_791) ;  /* 0xfffffffc00e48947 */ /* 0x000fea000383ffff */
[----:B------:R-:W-:Y:S05]  /*0180*/  BRA `(.L_x_792) ;  /* 0x0000000000487947 */ /* 0x000fea0003800000 */
.L_x_790:
[----:B------:R-:W0:Y:S02]  /*0190*/  LDCU UR6, c[0x0][0x3a4] ;  /* 0x00007480ff0677ac */ /* 0x000e240008000800 */
[----:B0-----:R-:W-:-:S04]  /*01a0*/  VIMNMX.U32 R0, PT, PT, R0, UR6, PT ;  /* 0x0000000600007c48 */ /* 0x001fc8000bfe0000 */
[----:B------:R-:W-:-:S13]  /*01b0*/  ISETP.GE.AND P0, PT, R0, 0x1, PT ;  /* 0x000000010000780c */ /* 0x000fda0003f06270 */
[----:B------:R-:W-:Y:S05]  /*01c0*/  @!P0 BRA `(.L_x_793) ;  /* 0x0000001800048947 */ /* 0x000fea0003800000 */
[----:B------:R-:W0:Y:S01]  /*01d0*/  LDC.64 R10, c[0x0][0x388] ;  /* 0x0000e200ff0a7b82 */ /* 0x000e220000000a00 */
[----:B------:R-:W-:Y:S01]  /*01e0*/  BSSY.RECONVERGENT B1, `(.L_x_794) ;  /* 0x000000a000017945 */ /* 0x000fe20003800200 */
.L_x_795:
[----:B------:R-:W-:-:S04]  /*01f0*/  VIADD R13, R0, 0xffffffff ;  /* 0xffffffff000d7836 */ /* 0x000fc80000000000 */
[----:B------:R-:W-:-:S04]  /*0200*/  IMAD.WIDE.U32 R4, R13, 0x4, R2 ;  /* 0x000000040d047825 */ /* 0x000fc800078e0002 */
[----:B0-----:R-:W-:Y:S02]  /*0210*/  IMAD.WIDE.U32 R8, R13, 0x4, R10 ;  /* 0x000000040d087825 */ /* 0x001fe400078e000a */
[----:B------:R-:W2:Y:S04]  /*0220*/  LDG.E R4, desc[UR4][R4.64] ;  /* 0x0000000404047981 */ /* 0x000ea8000c1e1900 */
[----:B------:R-:W2:Y:S01]  /*0230*/  LDG.E.CONSTANT R9, desc[UR4][R8.64] ;  /* 0x0000000408097981 */ /* 0x000ea2000c1e9900 */
[----:B------:R-:W-:Y:S01]  /*0240*/  ISETP.GT.U32.AND P1, PT, R0, 0x1, PT ;  /* 0x000000010000780c */ /* 0x000fe20003f24070 */
[----:B------:R-:W-:Y:S01]  /*0250*/  IMAD.MOV.U32 R0, RZ, RZ, R13 ;  /* 0x000000ffff007224 */ /* 0x000fe200078e000d */
[----:B--2---:R-:W-:-:S13]  /*0260*/  ISETP.NE.AND P0, PT, R4, R9, PT ;  /* 0x000000090400720c */ /* 0x004fda0003f05270 */
[----:B------:R-:W-:Y:S05]  /*0270*/  @!P0 BRA P1, `(.L_x_795) ;  /* 0xfffffffc00dc8947 */ /* 0x000fea000083ffff */
[----:B------:R-:W-:Y:S05]  /*0280*/  BSYNC.RECONVERGENT B1 ;  /* 0x0000000000017941 */ /* 0x000fea0003800200 */
.L_x_794:
[----:B------:R-:W-:-:S13]  /*0290*/  ISETP.GT.U32.AND P0, PT, R4, R9, PT ;  /* 0x000000090400720c */ /* 0x000fda0003f04070 */
[----:B------:R-:W-:Y:S05]  /*02a0*/  @!P0 BRA `(.L_x_793) ;  /* 0x0000001400cc8947 */ /* 0x000fea0003800000 */
.L_x_792:
[----:B------:R-:W-:Y:S05]  /*02b0*/  BSYNC.RECONVERGENT B0 ;  /* 0x0000000000007941 */ /* 0x000fea0003800200 */
.L_x_789:
[----:B------:R-:W0:Y:S01]  /*02c0*/  LDC R17, c[0x0][0x3a4] ;  /* 0x0000e900ff117b82 */ /* 0x000e220000000800 */
[----:B------:R-:W-:-:S07]  /*02d0*/  IMAD.MOV.U32 R9, RZ, RZ, 0x1 ;  /* 0x00000001ff097424 */ /* 0x000fce00078e00ff */
[----:B------:R-:W1:Y:S01]  /*02e0*/  LDC.64 R4, c[0x0][0x398] ;  /* 0x0000e600ff047b82 */ /* 0x000e620000000a00 */
[----:B0-----:R-:W-:Y:S01]  /*02f0*/  ISETP.NE.AND P0, PT, R17, RZ, PT ;  /* 0x000000ff1100720c */ /* 0x001fe20003f05270 */
[----:B-1----:R-:W-:-:S05]  /*0300*/  IMAD.WIDE.U32 R4, R7, 0x4, R4 ;  /* 0x0000000407047825 */ /* 0x002fca00078e0004 */
[----:B------:R0:W-:Y:S07]  /*0310*/  STG.E desc[UR4][R4.64], R9 ;  /* 0x0000000904007986 */ /* 0x0001ee000c101904 */
[----:B------:R-:W-:Y:S05]  /*0320*/  @!P0 EXIT ;  /* 0x000000000000894d */ /* 0x000fea0003800000 */
[C---:B------:R-:W-:Y:S01]  /*0330*/  ISETP.GE.U32.AND P0, PT, R17.reuse, 0x8, PT ;  /* 0x000000081100780c */ /* 0x040fe20003f06070 */
[----:B------:R-:W-:Y:S01]  /*0340*/  IMAD.MOV.U32 R27, RZ, RZ, RZ ;  /* 0x000000ffff1b7224 */ /* 0x000fe200078e00ff */
[----:B------:R-:W-:Y:S01]  /*0350*/  LOP3.LUT R16, R17, 0x7, RZ, 0xc0, !PT ;  /* 0x0000000711107812 */ /* 0x000fe200078ec0ff */
[----:B------:R-:W-:Y:S02]  /*0360*/  IMAD.MOV.U32 R0, RZ, RZ, RZ ;  /* 0x000000ffff007224 */ /* 0x000fe400078e00ff */
[----:B------:R-:W-:-:S08]  /*0370*/  IMAD.MOV.U32 R11, RZ, RZ, RZ ;  /* 0x000000ffff0b7224 */ /* 0x000fd000078e00ff */
[----:B------:R-:W-:Y:S05]  /*0380*/  @!P0 BRA `(.L_x_796) ;  /* 0x0000000c00c48947 */ /* 0x000fea0003800000 */
[----:B------:R-:W1:Y:S08]  /*0390*/  LDC R18, c[0x0][0x3ac] ;  /* 0x0000eb00ff127b82 */ /* 0x000e700000000800 */
[----:B0-----:R-:W0:Y:S08]  /*03a0*/  LDC.64 R4, c[0x0][0x390] ;  /* 0x0000e400ff047b82 */ /* 0x001e300000000a00 */
[----:B------:R-:W2:Y:S01]  /*03b0*/  LDC.64 R2, c[0x0][0x380] ;  /* 0x0000e000ff027b82 */ /* 0x000ea20000000a00 */
[----:B-1----:R-:W-:-:S02]  /*03c0*/  ISETP.GT.U32.AND P0, PT, R18, RZ, PT ;  /* 0x000000ff1200720c */ /* 0x002fc40003f04070 */
[----:B0-----:R-:W-:-:S05]  /*03d0*/  IADD3 R4, P1, PT, R4, 0x10, RZ ;  /* 0x0000001004047810 */ /* 0x001fca0007f3e0ff */
[----:B------:R-:W-:Y:S02]  /*03e0*/  IMAD.X R5, RZ, RZ, R5, P1 ;  /* 0x000000ffff057224 */ /* 0x000fe400008e0605 */
[----:B--2---:R-:W-:-:S04]  /*03f0*/  IMAD.WIDE.U32 R2, R6, 0x4, R2 ;  /* 0x0000000406027825 */ /* 0x004fc800078e0002 */
[----:B------:R-:W2:Y:S01]  /*0400*/  @P0 LDG.E.CONSTANT R10, desc[UR4][R4.64+-0x10] ;  /* 0xfffff004040a0981 */ /* 0x000ea2000c1e9900 */
[----:B------:R-:W-:-:S03]  /*0410*/  ISETP.GT.U32.AND P4, PT, R18, 0x1, PT ;  /* 0x000000011200780c */ /* 0x000fc60003f84070 */
[----:B------:R-:W3:Y:S04]  /*0420*/  LDG.E R23, desc[UR4][R2.64] ;  /* 0x0000000402177981 */ /* 0x000ee8000c1e1900 */
[----:B------:R-:W4:Y:S01]  /*0430*/  LDG.E R25, desc[UR4][R2.64+0x4] ;  /* 0x0000040402197981 */ /* 0x000f22000c1e1900 */
[----:B------:R-:W-:-:S03]  /*0440*/  ISETP.GT.U32.AND P3, PT, R18, 0x2, PT ;  /* 0x000000021200780c */ /* 0x000fc60003f64070 */
[----:B------:R-:W5:Y:S04]  /*0450*/  LDG.E R15, desc[UR4][R2.64+0x8] ;  /* 0x00000804020f7981 */ /* 0x000f68000c1e1900 */
[----:B------:R-:W4:Y:S01]  /*0460*/  @P4 LDG.E.CONSTANT R9, desc[UR4][R4.64+-0xc] ;  /* 0xfffff40404094981 */ /* 0x000f22000c1e9900 */
[----:B------:R-:W-:-:S03]  /*0470*/  ISETP.GT.U32.AND P2, PT, R18, 0x3, PT ;  /* 0x000000031200780c */ /* 0x000fc60003f44070 */
[----:B------:R-:W5:Y:S04]  /*0480*/  LDG.E R19, desc[UR4][R2.64+0xc] ;  /* 0x00000c0402137981 */ /* 0x000f68000c1e1900 */
[----:B------:R-:W5:Y:S01]  /*0490*/  @P3 LDG.E.CONSTANT R14, desc[UR4][R4.64+-0x8] ;  /* 0xfffff804040e3981 */ /* 0x000f62000c1e9900 */
[----:B------:R-:W-:-:S03]  /*04a0*/  ISETP.GT.U32.AND P1, PT, R18, 0x4, PT ;  /* 0x000000041200780c */ /* 0x000fc60003f24070 */
[----:B------:R-:W5:Y:S04]  /*04b0*/  LDG.E R21, desc[UR4][R2.64+0x10] ;  /* 0x0000100402157981 */ /* 0x000f68000c1e1900 */
[----:B------:R-:W5:Y:S06]  /*04c0*/  @P2 LDG.E.CONSTANT R8, desc[UR4][R4.64+-0x4] ;  /* 0xfffffc0404082981 */ /* 0x000f6c000c1e9900 */
[----:B------:R-:W5:Y:S01]  /*04d0*/  @P1 LDG.E.CONSTANT R20, desc[UR4][R4.64] ;  /* 0x0000000404141981 */ /* 0x000f62000c1e9900 */
[----:B------:R-:W-:-:S02]  /*04e0*/  CS2R R6, SRZ ;  /* 0x0000000000067805 */ /* 0x000fc4000001ff00 */
[----:B------:R-:W-:Y:S02]  /*04f0*/  @P0 IMAD.MOV.U32 R7, RZ, RZ, RZ ;  /* 0x000000ffff070224 */ /* 0x000fe400078e00ff */
[----:B--2---:R-:W-:-:S05]  /*0500*/  @P0 IMAD.MOV.U32 R6, RZ, RZ, R10 ;  /* 0x000000ffff060224 */ /* 0x004fca00078e000a */
[----:B---3--:R-:W-:-:S04]  /*0510*/  ISETP.GE.U32.AND P0, PT, R6, R23, PT ;  /* 0x000000170600720c */ /* 0x008fc80003f06070 */
[----:B------:R-:W-:Y:S02]  /*0520*/  ISETP.GE.U32.AND.EX P0, PT, R7, RZ, PT, P0 ;  /* 0x000000ff0700720c */ /* 0x000fe40003f06100 */
[----:B------:R-:W-:Y:S02]  /*0530*/  CS2R R10, SRZ ;  /* 0x00000000000a7805 */ /* 0x000fe4000001ff00 */
[----:B------:R-:W-:Y:S01]  /*0540*/  SEL R12, RZ, 0x1, P0 ;  /* 0x00000001ff0c7807 */ /* 0x000fe20000000000 */
[----:B----4-:R-:W-:-:S03]  /*0550*/  @P4 IMAD.MOV.U32 R10, RZ, RZ, R9 ;  /* 0x000000ffff0a4224 */ /* 0x010fc600078e0009 */
[----:B------:R-:W-:Y:S01]  /*0560*/  IADD3 R25, P5, PT, R25, R12, RZ ;  /* 0x0000000c19197210 */ /* 0x000fe20007fbe0ff */
[----:B------:R-:W-:-:S03]  /*0570*/  @P4 IMAD.MOV.U32 R11, RZ, RZ, RZ ;  /* 0x000000ffff0b4224 */ /* 0x000fc600078e00ff */
[----:B------:R-:W-:Y:S01]  /*0580*/  ISETP.GE.U32.AND P0, PT, R10, R25, PT ;  /* 0x000000190a00720c */ /* 0x000fe20003f06070 */
[----:B------:R-:W-:-:S05]  /*0590*/  IMAD.X R7, RZ, RZ, RZ, P5 ;  /* 0x000000ffff077224 */ /* 0x000fca00028e06ff */
[----:B------:R-:W-:Y:S02]  /*05a0*/  ISETP.GE.U32.AND.EX P0, PT, R11, R7, PT, P0 ;  /* 0x000000070b00720c */ /* 0x000fe40003f06100 */
[----:B------:R-:W-:Y:S02]  /*05b0*/  CS2R R12, SRZ ;  /* 0x00000000000c7805 */ /* 0x000fe4000001ff00 */
[----:B------:R-:W-:Y:S01]  /*05c0*/  ISETP.GT.U32.AND P4, PT, R18, 0x5, PT ;  /* 0x000000051200780c */ /* 0x000fe20003f84070 */
[----:B------:R-:W2:Y:S01]  /*05d0*/  LDG.E R11, desc[UR4][R2.64+0x14] ;  /* 0x00001404020b7981 */ /* 0x000ea2000c1e1900 */
[----:B------:R-:W-:Y:S01]  /*05e0*/  SEL R22, RZ, 0x1, P0 ;  /* 0x00000001ff167807 */ /* 0x000fe20000000000 */
[----:B-----5:R-:W-:-:S03]  /*05f0*/  @P3 IMAD.MOV.U32 R12, RZ, RZ, R14 ;  /* 0x000000ffff0c3224 */ /* 0x020fc600078e000e */
[----:B------:R-:W-:Y:S01]  /*0600*/  IADD3 R15, P5, PT, R15, R22, RZ ;  /* 0x000000160f0f7210 */ /* 0x000fe20007fbe0ff */
[----:B------:R-:W-:-:S03]  /*0610*/  @P3 IMAD.MOV.U32 R13, RZ, RZ, RZ ;  /* 0x000000ffff0d3224 */ /* 0x000fc600078e00ff */
[----:B------:R-:W-:Y:S01]  /*0620*/  ISETP.GE.U32.AND P0, PT, R12, R15, PT ;  /* 0x0000000f0c00720c */ /* 0x000fe20003f06070 */
[----:B------:R-:W-:Y:S02]  /*0630*/  IMAD.X R7, RZ, RZ, RZ, P5 ;  /* 0x000000ffff077224 */ /* 0x000fe400028e06ff */
[----:B------:R-:W3:Y:S03]  /*0640*/  @P4 LDG.E.CONSTANT R14, desc[UR4][R4.64+0x4] ;  /* 0x00000404040e4981 */ /* 0x000ee6000c1e9900 */
[----:B------:R-:W-:Y:S01]  /*0650*/  ISETP.GE.U32.AND.EX P0, PT, R13, R7, PT, P0 ;  /* 0x000000070d00720c */ /* 0x000fe20003f06100 */
[----:B------:R-:W-:-:S03]  /*0660*/  IMAD.IADD R23, R6, 0x1, -R23 ;  /* 0x0000000106177824 */ /* 0x000fc600078e0a17 */
[----:B------:R-:W-:Y:S02]  /*0670*/  SEL R22, RZ, 0x1, P0 ;  /* 0x00000001ff167807 */ /* 0x000fe40000000000 */
[----:B------:R-:W-:Y:S02]  /*0680*/  CS2R R6, SRZ ;  /* 0x0000000000067805 */ /* 0x000fe4000001ff00 */
[----:B------:R-:W-:Y:S01]  /*0690*/  ISETP.GT.U32.AND P3, PT, R18, 0x6, PT ;  /* 0x000000061200780c */ /* 0x000fe20003f64070 */
[----:B------:R-:W-:Y:S01]  /*06a0*/  @P2 IMAD.MOV.U32 R6, RZ, RZ, R8 ;  /* 0x000000ffff062224 */ /* 0x000fe200078e0008 */
[----:B------:R-:W-:Y:S01]  /*06b0*/  IADD3 R19, P0, PT, R19, R22, RZ ;  /* 0x0000001613137210 */ /* 0x000fe20007f1e0ff */
[----:B------:R-:W-:-:S03]  /*06c0*/  @P2 IMAD.MOV.U32 R7, RZ, RZ, RZ ;  /* 0x000000ffff072224 */ /* 0x000fc600078e00ff */
[----:B------:R-:W-:Y:S01]  /*06d0*/  ISETP.GE.U32.AND P2, PT, R6, R19, PT ;  /* 0x000000130600720c */ /* 0x000fe20003f46070 */
[----:B------:R-:W-:Y:S01]  /*06e0*/  IMAD.X R9, RZ, RZ, RZ, P0 ;  /* 0x000000ffff097224 */ /* 0x000fe200000e06ff */
[----:B------:R-:W-:Y:S02]  /*06f0*/  ISETP.GT.U32.AND P5, PT, R18, 0x7, PT ;  /* 0x000000071200780c */ /* 0x000fe40003fa4070 */
[----:B------:R-:W4:Y:S02]  /*0700*/  LDG.E R18, desc[UR4][R2.64+0x18] ;  /* 0x0000180402127981 */ /* 0x000f24000c1e1900 */
[----:B------:R-:W-:Y:S02]  /*0710*/  ISETP.GE.U32.AND.EX P0, PT, R7, R9, PT, P2 ;  /* 0x000000090700720c */ /* 0x000fe40003f06120 */
[----:B------:R-:W5:Y:S02]  /*0720*/  @P3 LDG.E.CONSTANT R13, desc[UR4][R4.64+0x8] ;  /* 0x00000804040d3981 */ /* 0x000f64000c1e9900 */
[----:B------:R-:W-:-:S04]  /*0730*/  SEL R8, RZ, 0x1, P0 ;  /* 0x00000001ff087807 */ /* 0x000fc80000000000 */
[----:B------:R-:W-:Y:S02]  /*0740*/  IADD3 R21, P2, PT, R21, R8, RZ ;  /* 0x0000000815157210 */ /* 0x000fe40007f5e0ff */
[----:B------:R-:W-:Y:S01]  /*0750*/  CS2R R8, SRZ ;  /* 0x0000000000087805 */ /* 0x000fe2000001ff00 */
[----:B------:R-:W5:Y:S01]  /*0760*/  @P5 LDG.E.CONSTANT R7, desc[UR4][R4.64+0xc] ;  /* 0x00000c0404075981 */ /* 0x000f62000c1e9900 */
[----:B------:R-:W-:Y:S02]  /*0770*/  @P1 IMAD.MOV.U32 R8, RZ, RZ, R20 ;  /* 0x000000ffff081224 */ /* 0x000fe400078e0014 */
[----:B------:R-:W-:Y:S02]  /*0780*/  @P1 IMAD.MOV.U32 R9, RZ, RZ, RZ ;  /* 0x000000ffff091224 */ /* 0x000fe400078e00ff */
[----:B------:R-:W-:Y:S01]  /*0790*/  IMAD.X R27, RZ, RZ, RZ, P2 ;  /* 0x000000ffff1b7224 */ /* 0x000fe200010e06ff */
[----:B------:R-:W-:-:S04]  /*07a0*/  ISETP.GE.U32.AND P0, PT, R8, R21, PT ;  /* 0x000000150800720c */ /* 0x000fc80003f06070 */
[----:B------:R-:W-:Y:S02]  /*07b0*/  ISETP.GE.U32.AND.EX P0, PT, R9, R27, PT, P0 ;  /* 0x0000001b0900720c */ /* 0x000fe40003f06100 */
[----:B------:R-:W5:Y:S01]  /*07c0*/  LDG.E R9, desc[UR4][R2.64+0x1c] ;  /* 0x00001c0402097981 */ /* 0x000f62000c1e1900 */
[----:B------:R-:W-:Y:S01]  /*07d0*/  IMAD.IADD R27, R10, 0x1, -R25 ;  /* 0x000000010a1b7824 */ /* 0x000fe200078e0a19 */
[----:B------:R-:W-:Y:S01]  /*07e0*/  SEL R10, RZ, 0x1, P0 ;  /* 0x00000001ff0a7807 */ /* 0x000fe20000000000 */
[----:B------:R-:W-:Y:S02]  /*07f0*/  IMAD.IADD R19, R6, 0x1, -R19 ;  /* 0x0000000106137824 */ /* 0x000fe400078e0a13 */
[----:B------:R-:W-:Y:S01]  /*0800*/  IMAD.IADD R21, R8, 0x1, -R21 ;  /* 0x0000000108157824 */ /* 0x000fe200078e0a15 */
[----:B------:R-:W-:Y:S04]  /*0810*/  STG.E desc[UR4][R2.64], R23 ;  /* 0x0000001702007986 */ /* 0x000fe8000c101904 */
[----:B------:R-:W-:Y:S04]  /*0820*/  STG.E desc[UR4][R2.64+0xc], R19 ;  /* 0x00000c1302007986 */ /* 0x000fe8000c101904 */
[----:B------:R-:W-:Y:S01]  /*0830*/  STG.E desc[UR4][R2.64+0x10], R21 ;  /* 0x0000101502007986 */ /* 0x000fe2000c101904 */
[----:B------:R-:W-:Y:S01]  /*0840*/  IADD3 R8, P2, PT, R4, 0x20, RZ ;  /* 0x0000002004087810 */ /* 0x000fe20007f5e0ff */
[----:B------:R-:W-:Y:S02]  /*0850*/  BSSY.RECONVERGENT B0, `(.L_x_796) ;  /* 0x00000a4000007945 */ /* 0x000fe40003800200 */
[----:B------:R0:W-:Y:S01]  /*0860*/  STG.E desc[UR4][R2.64+0x4], R27 ;  /* 0x0000041b02007986 */ /* 0x0001e2000c101904 */
[----:B--2---:R-:W-:-:S02]  /*0870*/  IADD3 R25, P1, PT, R11, R10, RZ ;  /* 0x0000000a0b197210 */ /* 0x004fc40007f3e0ff */
[----:B------:R-:W-:Y:S02]  /*0880*/  CS2R R10, SRZ ;  /* 0x00000000000a7805 */ /* 0x000fe4000001ff00 */
[----:B------:R-:W-:Y:S02]  /*0890*/  @P4 IMAD.MOV.U32 R11, RZ, RZ, RZ ;  /* 0x000000ffff0b4224 */ /* 0x000fe400078e00ff */
[----:B------:R-:W-:Y:S02]  /*08a0*/  IMAD.X R29, RZ, RZ, RZ, P1 ;  /* 0x000000ffff1d7224 */ /* 0x000fe400008e06ff */
[----:B---3--:R-:W-:-:S05]  /*08b0*/  @P4 IMAD.MOV.U32 R10, RZ, RZ, R14 ;  /* 0x000000ffff0a4224 */ /* 0x008fca00078e000e */
[----:B------:R-:W-:-:S04]  /*08c0*/  ISETP.GE.U32.AND P0, PT, R10, R25, PT ;  /* 0x000000190a00720c */ /* 0x000fc80003f06070 */
[----:B------:R-:W-:Y:S01]  /*08d0*/  ISETP.GE.U32.AND.EX P0, PT, R11, R29, PT, P0 ;  /* 0x0000001d0b00720c */ /* 0x000fe20003f06100 */
[----:B------:R-:W-:-:S03]  /*08e0*/  IMAD.IADD R29, R12, 0x1, -R15 ;  /* 0x000000010c1d7824 */ /* 0x000fc600078e0a0f */
[----:B------:R-:W-:Y:S02]  /*08f0*/  SEL R11, RZ, 0x1, P0 ;  /* 0x00000001ff0b7807 */ /* 0x000fe40000000000 */
[----:B------:R-:W-:Y:S02]  /*0900*/  CS2R R14, SRZ ;  /* 0x00000000000e7805 */ /* 0x000fe4000001ff00 */
[----:B----4-:R-:W-:Y:S01]  /*0910*/  IADD3 R11, P1, PT, R18, R11, RZ ;  /* 0x0000000b120b7210 */ /* 0x010fe20007f3e0ff */
[----:B-----5:R-:W-:Y:S02]  /*0920*/  @P3 IMAD.MOV.U32 R14, RZ, RZ, R13 ;  /* 0x000000ffff0e3224 */ /* 0x020fe400078e000d */
[----:B------:R-:W-:Y:S02]  /*0930*/  @P3 IMAD.MOV.U32 R15, RZ, RZ, RZ ;  /* 0x000000ffff0f3224 */ /* 0x000fe400078e00ff */
[----:B------:R-:W-:Y:S01]  /*0940*/  IMAD.X R13, RZ, RZ, RZ, P1 ;  /* 0x000000ffff0d7224 */ /* 0x000fe200008e06ff */
[----:B------:R-:W-:-:S04]  /*0950*/  ISETP.GE.U32.AND P0, PT, R14, R11, PT ;  /* 0x0000000b0e00720c */ /* 0x000fc80003f06070 */
[----:B------:R-:W-:Y:S02]  /*0960*/  ISETP.GE.U32.AND.EX P0, PT, R15, R13, PT, P0 ;  /* 0x0000000d0f00720c */ /* 0x000fe40003f06100 */
[----:B------:R-:W-:Y:S02]  /*0970*/  CS2R R12, SRZ ;  /* 0x00000000000c7805 */ /* 0x000fe4000001ff00 */
[----:B------:R-:W-:Y:S01]  /*0980*/  SEL R18, RZ, 0x1, P0 ;  /* 0x00000001ff127807 */ /* 0x000fe20000000000 */
[----:B------:R-:W-:-:S03]  /*0990*/  @P5 IMAD.MOV.U32 R12, RZ, RZ, R7 ;  /* 0x000000ffff0c5224 */ /* 0x000fc600078e0007 */
[----:B------:R-:W-:Y:S01]  /*09a0*/  IADD3 R9, P1, PT, R9, R18, RZ ;  /* 0x0000001209097210 */ /* 0x000fe20007f3e0ff */
[----:B------:R-:W-:Y:S02]  /*09b0*/  IMAD.IADD R25, R10, 0x1, -R25 ;  /* 0x000000010a197824 */ /* 0x000fe400078e0a19 */
[----:B------:R-:W-:Y:S02]  /*09c0*/  IMAD.IADD R15, R14, 0x1, -R11 ;  /* 0x000000010e0f7824 */ /* 0x000fe400078e0a0b */
[----:B------:R-:W-:Y:S01]  /*09d0*/  IMAD.IADD R7, R12, 0x1, -R9 ;  /* 0x000000010c077824 */ /* 0x000fe200078e0a09 */
[----:B------:R1:W-:Y:S01]  /*09e0*/  STG.E desc[UR4][R2.64+0x8], R29 ;  /* 0x0000081d02007986 */ /* 0x0003e2000c101904 */
[----:B------:R-:W-:-:S03]  /*09f0*/  LOP3.LUT R11, R17, 0xfffffff8, RZ, 0xc0, !PT ;  /* 0xfffffff8110b7812 */ /* 0x000fc600078ec0ff */
[----:B------:R1:W-:Y:S01]  /*0a00*/  STG.E desc[UR4][R2.64+0x14], R25 ;  /* 0x0000141902007986 */ /* 0x0003e2000c101904 */
[----:B------:R-:W-:-:S03]  /*0a10*/  ISETP.GE.U32.AND P0, PT, R12, R9, PT ;  /* 0x000000090c00720c */ /* 0x000fc60003f06070 */
[----:B------:R1:W-:Y:S04]  /*0a20*/  STG.E desc[UR4][R2.64+0x18], R15 ;  /* 0x0000180f02007986 */ /* 0x0003e8000c101904 */
[----:B------:R1:W-:Y:S01]  /*0a30*/  STG.E desc[UR4][R2.64+0x1c], R7 ;  /* 0x00001c0702007986 */ /* 0x0003e2000c101904 */
[----:B------:R-:W-:Y:S01]  /*0a40*/  IMAD.X R9, RZ, RZ, RZ, P1 ;  /* 0x000000ffff097224 */ /* 0x000fe200008e06ff */
[----:B------:R-:W-:Y:S01]  /*0a50*/  ISETP.NE.AND P1, PT, R11, 0x8, PT ;  /* 0x000000080b00780c */ /* 0x000fe20003f25270 */
[----:B------:R-:W-:Y:S01]  /*0a60*/  @P5 IMAD.MOV.U32 R13, RZ, RZ, RZ ;  /* 0x000000ffff0d5224 */ /* 0x000fe200078e00ff */
[----:B------:R-:W-:-:S04]  /*0a70*/  IADD3 R4, P3, PT, R2, 0x30, RZ ;  /* 0x0000003002047810 */ /* 0x000fc80007f7e0ff */
[----:B------:R-:W-:Y:S01]  /*0a80*/  ISETP.GE.U32.AND.EX P0, PT, R13, R9, PT, P0 ;  /* 0x000000090d00720c */ /* 0x000fe20003f06100 */
[----:B------:R-:W-:Y:S02]  /*0a90*/  IMAD.X R9, RZ, RZ, R5, P2 ;  /* 0x000000ffff097224 */ /* 0x000fe400010e0605 */
[----:B------:R-:W-:Y:S01]  /*0aa0*/  IMAD.X R5, RZ, RZ, R3, P3 ;  /* 0x000000ffff057224 */ /* 0x000fe200018e0603 */
[----:B0-----:R-:W-:-:S03]  /*0ab0*/  SEL R27, RZ, 0x1, P0 ;  /* 0x00000001ff1b7807 */ /* 0x001fc60000000000 */
[----:B-1----:R-:W-:Y:S06]  /*0ac0*/  @!P1 BRA `(.L_x_797) ;  /* 0x0000000400f09947 */ /* 0x002fec0003800000 */
[----:B------:R-:W-:-:S07]  /*0ad0*/  IMAD.MOV.U32 R10, RZ, RZ, 0x8 ;  /* 0x00000008ff0a7424 */ /* 0x000fce00078e00ff */
.L_x_798:
[----:B------:R-:W0:Y:S01]  /*0ae0*/  LDCU UR6, c[0x0][0x3ac] ;  /* 0x00007580ff0677ac */ /* 0x000e220008000800 */
[----:B------:R-:W-:Y:S02]  /*0af0*/  IMAD.MOV.U32 R6, RZ, RZ, R4 ;  /* 0x000000ffff067224 */ /* 0x000fe400078e0004 */
[----:B------:R-:W-:Y:S02]  /*0b00*/  IMAD.MOV.U32 R7, RZ, RZ, R5 ;  /* 0x000000ffff077224 */ /* 0x000fe400078e0005 */
[----:B------:R-:W-:Y:S02]  /*0b10*/  IMAD.MOV.U32 R4, RZ, RZ, R8 ;  /* 0x000000ffff047224 */ /* 0x000fe400078e0008 */
[----:B------:R-:W-:Y:S01]  /*0b20*/  IMAD.MOV.U32 R5, RZ, RZ, R9 ;  /* 0x000000ffff057224 */ /* 0x000fe200078e0009 */
[----:B------:R-:W2:Y:S01]  /*0b30*/  LDG.E R14, desc[UR4][R6.64+-0x10] ;  /* 0xfffff004060e7981 */ /* 0x000ea2000c1e1900 */
[C---:B0-----:R-:W-:Y:S01]  /*0b40*/  ISETP.GE.U32.AND P0, PT, R10.reuse, UR6, PT ;  /* 0x000000060a007c0c */ /* 0x041fe2000bf06070 */
[----:B------:R-:W-:-:S02]  /*0b50*/  VIADD R8, R10, 0x1 ;  /* 0x000000010a087836 */ /* 0x000fc40000000000 */
[----:B------:R-:W3:Y:S03]  /*0b60*/  LDG.E R21, desc[UR4][R6.64+-0xc] ;  /* 0xfffff40406157981 */ /* 0x000ee6000c1e1900 */
[----:B------:R-:W-:Y:S01]  /*0b70*/  ISETP.GE.U32.AND P3, PT, R8, UR6, PT ;  /* 0x0000000608007c0c */ /* 0x000fe2000bf66070 */
[----:B------:R-:W4:Y:S04]  /*0b80*/  LDG.E R25, desc[UR4][R6.64+-0x8] ;  /* 0xfffff80406197981 */ /* 0x000f28000c1e1900 */
[----:B------:R-:W5:Y:S04]  /*0b90*/  LDG.E R17, desc[UR4][R6.64+-0x4] ;  /* 0xfffffc0406117981 */ /* 0x000f68000c1e1900 */
[----:B------:R-:W3:Y:S01]  /*0ba0*/  @!P0 LDG.E.CONSTANT R13, desc[UR4][R4.64+-0x10] ;  /* 0xfffff004040d8981 */ /* 0x000ee2000c1e9900 */
[----:B------:R-:W-:-:S03]  /*0bb0*/  VIADD R8, R10, 0x2 ;  /* 0x000000020a087836 */ /* 0x000fc60000000000 */
[----:B------:R-:W4:Y:S02]  /*0bc0*/  @!P3 LDG.E.CONSTANT R12, desc[UR4][R4.64+-0xc] ;  /* 0xfffff404040cb981 */ /* 0x000f24000c1e9900 */
[----:B------:R-:W-:Y:S01]  /*0bd0*/  ISETP.GE.U32.AND P2, PT, R8, UR6, PT ;  /* 0x0000000608007c0c */ /* 0x000fe2000bf46070 */
[----:B------:R-:W-:Y:S01]  /*0be0*/  VIADD R9, R10, 0x3 ;  /* 0x000000030a097836 */ /* 0x000fe20000000000 */
[----:B------:R-:W-:Y:S01]  /*0bf0*/  CS2R R18, SRZ ;  /* 0x0000000000127805 */ /* 0x000fe2000001ff00 */
[----:B------:R-:W5:Y:S03]  /*0c00*/  LDG.E R23, desc[UR4][R6.64] ;  /* 0x0000000406177981 */ /* 0x000f66000c1e1900 */
[----:B------:R-:W-:-:S07]  /*0c10*/  ISETP.GE.U32.AND P1, PT, R9, UR6, PT ;  /* 0x0000000609007c0c */ /* 0x000fce000bf26070 */
[----:B------:R-:W5:Y:S06]  /*0c20*/  @!P2 LDG.E.CONSTANT R8, desc[UR4][R4.64+-0x8] ;  /* 0xfffff8040408a981 */ /* 0x000f6c000c1e9900 */
[----:B------:R-:W5:Y:S01]  /*0c30*/  @!P1 LDG.E.CONSTANT R22, desc[UR4][R4.64+-0x4] ;  /* 0xfffffc0404169981 */ /* 0x000f62000c1e9900 */
[----:B------:R-:W-:Y:S01]  /*0c40*/  @!P0 IMAD.MOV.U32 R19, RZ, RZ, RZ ;  /* 0x000000ffff138224 */ /* 0x000fe200078e00ff */
[----:B--2---:R-:W-:-:S05]  /*0c50*/  IADD3 R27, P4, PT, R14, R27, RZ ;  /* 0x0000001b0e1b7210 */ /* 0x004fca0007f9e0ff */
[----:B------:R-:W-:Y:S01]  /*0c60*/  IMAD.X R9, RZ, RZ, R0, P4 ;  /* 0x000000ffff097224 */ /* 0x000fe200020e0600 */
[----:B------:R-:W-:Y:S01]  /*0c70*/  CS2R R14, SRZ ;  /* 0x00000000000e7805 */ /* 0x000fe2000001ff00 */
[----:B---3--:R-:W-:-:S05]  /*0c80*/  @!P0 IMAD.MOV.U32 R18, RZ, RZ, R13 ;  /* 0x000000ffff128224 */ /* 0x008fca00078e000d */
[----:B------:R-:W-:-:S04]  /*0c90*/  ISETP.GE.U32.AND P0, PT, R18, R27, PT ;  /* 0x0000001b1200720c */ /* 0x000fc80003f06070 */
[----:B------:R-:W-:-:S04]  /*0ca0*/  ISETP.GE.U32.AND.EX P0, PT, R19, R9, PT, P0 ;  /* 0x000000091300720c */ /* 0x000fc80003f06100 */
[----:B------:R-:W-:Y:S01]  /*0cb0*/  SEL R20, RZ, 0x1, P0 ;  /* 0x00000001ff147807 */ /* 0x000fe20000000000 */
[----:B----4-:R-:W-:-:S03]  /*0cc0*/  @!P3 IMAD.MOV.U32 R14, RZ, RZ, R12 ;  /* 0x000000ffff0eb224 */ /* 0x010fc600078e000c */
[----:B------:R-:W-:Y:S01]  /*0cd0*/  IADD3 R21, P4, PT, R21, R20, RZ ;  /* 0x0000001415157210 */ /* 0x000fe20007f9e0ff */
[----:B------:R-:W-:-:S03]  /*0ce0*/  @!P3 IMAD.MOV.U32 R15, RZ, RZ, RZ ;  /* 0x000000ffff0fb224 */ /* 0x000fc600078e00ff */
[----:B------:R-:W-:Y:S01]  /*0cf0*/  ISETP.GE.U32.AND P0, PT, R14, R21, PT ;  /* 0x000000150e00720c */ /* 0x000fe20003f06070 */
[----:B------:R-:W-:-:S05]  /*0d00*/  IMAD.X R9, RZ, RZ, RZ, P4 ;  /* 0x000000ffff097224 */ /* 0x000fca00020e06ff */
[----:B------:R-:W-:Y:S01]  /*0d10*/  ISETP.GE.U32.AND.EX P0, PT, R15, R9, PT, P0 ;  /* 0x000000090f00720c */ /* 0x000fe20003f06100 */
[----:B------:R-:W-:-:S03]  /*0d20*/  VIADD R9, R10, 0x4 ;  /* 0x000000040a097836 */ /* 0x000fc60000000000 */
[----:B------:R-:W-:Y:S02]  /*0d30*/  SEL R20, RZ, 0x1, P0 ;  /* 0x00000001ff147807 */ /* 0x000fe40000000000 */
[----:B------:R-:W-:Y:S02]  /*0d40*/  ISETP.GE.U32.AND P3, PT, R9, UR6, PT ;  /* 0x0000000609007c0c */ /* 0x000fe4000bf66070 */
[----:B------:R-:W-:Y:S02]  /*0d50*/  CS2R R12, SRZ ;  /* 0x00000000000c7805 */ /* 0x000fe4000001ff00 */
[----:B------:R-:W-:Y:S01]  /*0d60*/  IADD3 R25, P4, PT, R25, R20, RZ ;  /* 0x0000001419197210 */ /* 0x000fe20007f9e0ff */
[----:B-----5:R-:W-:Y:S02]  /*0d70*/  @!P2 IMAD.MOV.U32 R12, RZ, RZ, R8 ;  /* 0x000000ffff0ca224 */ /* 0x020fe400078e0008 */
[----:B------:R-:W-:Y:S02]  /*0d80*/  @!P2 IMAD.MOV.U32 R13, RZ, RZ, RZ ;  /* 0x000000ffff0da224 */ /* 0x000fe400078e00ff */
[----:B------:R-:W-:Y:S01]  /*0d90*/  IMAD.X R9, RZ, RZ, RZ, P4 ;  /* 0x000000ffff097224 */ /* 0x000fe200020e06ff */
[----:B------:R-:W-:Y:S01]  /*0da0*/  ISETP.GE.U32.AND P0, PT, R12, R25, PT ;  /* 0x000000190c00720c */ /* 0x000fe20003f06070 */
[----:B------:R-:W-:-:S03]  /*0db0*/  VIADD R8, R10, 0x5 ;  /* 0x000000050a087836 */ /* 0x000fc60000000000 */
[----:B------:R-:W-:Y:S01]  /*0dc0*/  ISETP.GE.U32.AND.EX P0, PT, R13, R9, PT, P0 ;  /* 0x000000090d00720c */ /* 0x000fe20003f06100 */
[----:B------:R-:W2:Y:S01]  /*0dd0*/  @!P3 LDG.E.CONSTANT R20, desc[UR4][R4.64] ;  /* 0x000000040414b981 */ /* 0x000ea2000c1e9900 */
[----:B------:R-:W-:Y:S02]  /*0de0*/  ISETP.GE.U32.AND P2, PT, R8, UR6, PT ;  /* 0x0000000608007c0c */ /* 0x000fe4000bf46070 */
[----:B------:R-:W-:Y:S02]  /*0df0*/  SEL R24, RZ, 0x1, P0 ;  /* 0x00000001ff187807 */ /* 0x000fe40000000000 */
[----:B------:R-:W-:Y:S01]  /*0e00*/  CS2R R8, SRZ ;  /* 0x0000000000087805 */ /* 0x000fe2000001ff00 */
[----:B------:R-:W3:Y:S01]  /*0e10*/  LDG.E R13, desc[UR4][R6.64+0x4] ;  /* 0x00000404060d7981 */ /* 0x000ee2000c1e1900 */
[----:B------:R-:W-:Y:S01]  /*0e20*/  @!P1 IMAD.MOV.U32 R8, RZ, RZ, R22 ;  /* 0x000000ffff089224 */ /* 0x000fe200078e0016 */
[----:B------:R-:W-:Y:S01]  /*0e30*/  IADD3 R17, P4, PT, R17, R24, RZ ;  /* 0x0000001811117210 */ /* 0x000fe20007f9e0ff */
[----:B------:R-:W-:Y:S01]  /*0e40*/  @!P1 IMAD.MOV.U32 R9, RZ, RZ, RZ ;  /* 0x000000ffff099224 */ /* 0x000fe200078e00ff */
[----:B------:R-:W4:Y:S02]  /*0e50*/  LDG.E R22, desc[UR4][R6.64+0x8] ;  /* 0x0000080406167981 */ /* 0x000f24000c1e1900 */
[----:B------:R-:W-:Y:S01]  /*0e60*/  ISETP.GE.U32.AND P0, PT, R8, R17, PT ;  /* 0x000000110800720c */ /* 0x000fe20003f06070 */
[----:B------:R-:W-:-:S05]  /*0e70*/  IMAD.X R15, RZ, RZ, RZ, P4 ;  /* 0x000000ffff0f7224 */ /* 0x000fca00020e06ff */
[----:B------:R-:W-:Y:S02]  /*0e80*/  ISETP.GE.U32.AND.EX P0, PT, R9, R15, PT, P0 ;  /* 0x0000000f0900720c */ /* 0x000fe40003f06100 */
[----:B------:R-:W5:Y:S01]  /*0e90*/  @!P2 LDG.E.CONSTANT R9, desc[UR4][R4.64+0x4] ;  /* 0x000004040409a981 */ /* 0x000f62000c1e9900 */
[----:B------:R-:W-:Y:S01]  /*0ea0*/  IMAD.IADD R19, R18, 0x1, -R27 ;  /* 0x0000000112137824 */ /* 0x000fe200078e0a1b */
[----:B------:R-:W-:Y:S01]  /*0eb0*/  SEL R18, RZ, 0x1, P0 ;  /* 0x00000001ff127807 */ /* 0x000fe20000000000 */
[----:B------:R-:W-:-:S03]  /*0ec0*/  IMAD.IADD R21, R14, 0x1, -R21 ;  /* 0x000000010e157824 */ /* 0x000fc600078e0a15 */
[----:B------:R-:W-:Y:S01]  /*0ed0*/  IADD3 R23, P4, PT, R23, R18, RZ ;  /* 0x0000001217177210 */ /* 0x000fe20007f9e0ff */
[----:B------:R-:W-:Y:S01]  /*0ee0*/  VIADD R18, R10, 0x6 ;  /* 0x000000060a127836 */ /* 0x000fe20000000000 */
[----:B------:R-:W-:-:S04]  /*0ef0*/  CS2R R14, SRZ ;  /* 0x00000000000e7805 */ /* 0x000fc8000001ff00 */
[----:B------:R-:W-:Y:S01]  /*0f00*/  ISETP.GE.U32.AND P1, PT, R18, UR6, PT ;  /* 0x0000000612007c0c */ /* 0x000fe2000bf26070 */
[----:B------:R-:W-:Y:S02]  /*0f10*/  @!P3 IMAD.MOV.U32 R15, RZ, RZ, RZ ;  /* 0x000000ffff0fb224 */ /* 0x000fe400078e00ff */
[----:B------:R-:W-:Y:S02]  /*0f20*/  IMAD.X R27, RZ, RZ, RZ, P4 ;  /* 0x000000ffff1b7224 */ /* 0x000fe400020e06ff */
[----:B------:R-:W-:Y:S02]  /*0f30*/  IMAD.IADD R25, R12, 0x1, -R25 ;  /* 0x000000010c197824 */ /* 0x000fe400078e0a19 */
[----:B------:R-:W-:-:S06]  /*0f40*/  VIADD R12, R10, 0x7 ;  /* 0x000000070a0c7836 */ /* 0x000fcc0000000000 */
[----:B------:R-:W4:Y:S01]  /*0f50*/  @!P1 LDG.E.CONSTANT R18, desc[UR4][R4.64+0x8] ;  /* 0x0000080404129981 */ /* 0x000f22000c1e9900 */
[----:B--2---:R-:W-:-:S05]  /*0f60*/  @!P3 IMAD.MOV.U32 R14, RZ, RZ, R20 ;  /* 0x000000ffff0eb224 */ /* 0x004fca00078e0014 */
[----:B------:R-:W-:-:S04]  /*0f70*/  ISETP.GE.U32.AND P0, PT, R14, R23, PT ;  /* 0x000000170e00720c */ /* 0x000fc80003f06070 */
[----:B------:R-:W-:-:S04]  /*0f80*/  ISETP.GE.U32.AND.EX P0, PT, R15, R27, PT, P0 ;  /* 0x0000001b0f00720c */ /* 0x000fc80003f06100 */
[----:B------:R-:W-:Y:S02]  /*0f90*/  SEL R20, RZ, 0x1, P0 ;  /* 0x00000001ff147807 */ /* 0x000fe40000000000 */
[----:B------:R-:W-:Y:S02]  /*0fa0*/  ISETP.GE.U32.AND P3, PT, R12, UR6, PT ;  /* 0x000000060c007c0c */ /* 0x000fe4000bf66070 */
[----:B---3--:R-:W-:Y:S02]  /*0fb0*/  IADD3 R15, P4, PT, R13, R20, RZ ;  /* 0x000000140d0f7210 */ /* 0x008fe40007f9e0ff */
[----:B------:R-:W-:Y:S02]  /*0fc0*/  CS2R R12, SRZ ;  /* 0x00000000000c7805 */ /* 0x000fe4000001ff00 */
[----:B-----5:R-:W-:Y:S02]  /*0fd0*/  @!P2 IMAD.MOV.U32 R12, RZ, RZ, R9 ;  /* 0x000000ffff0ca224 */ /* 0x020fe400078e0009 */
[----:B------:R-:W-:-:S02]  /*0fe0*/  @!P2 IMAD.MOV.U32 R13, RZ, RZ, RZ ;  /* 0x000000ffff0da224 */ /* 0x000fc400078e00ff */
[----:B------:R-:W-:Y:S01]  /*0ff0*/  IMAD.X R9, RZ, RZ, RZ, P4 ;  /* 0x000000ffff097224 */ /* 0x000fe200020e06ff */
[----:B------:R-:W-:Y:S02]  /*1000*/  ISETP.GE.U32.AND P0, PT, R12, R15, PT ;  /* 0x0000000f0c00720c */ /* 0x000fe40003f06070 */
[----:B------:R-:W2:Y:S02]  /*1010*/  @!P3 LDG.E.CONSTANT R20, desc[UR4][R4.64+0xc] ;  /* 0x00000c040414b981 */ /* 0x000ea4000c1e9900 */
[----:B------:R-:W-:Y:S02]  /*1020*/  ISETP.GE.U32.AND.EX P0, PT, R13, R9, PT, P0 ;  /* 0x000000090d00720c */ /* 0x000fe40003f06100 */
[----:B------:R-:W3:Y:S02]  /*1030*/  LDG.E R13, desc[UR4][R6.64+0xc] ;  /* 0x00000c04060d7981 */ /* 0x000ee4000c1e1900 */
[----:B------:R-:W-:Y:S01]  /*1040*/  SEL R27, RZ, 0x1, P0 ;  /* 0x00000001ff1b7807 */ /* 0x000fe20000000000 */
[----:B------:R-:W-:Y:S01]  /*1050*/  IMAD.IADD R17, R8, 0x1, -R17 ;  /* 0x0000000108117824 */ /* 0x000fe200078e0a11 */
[----:B------:R-:W-:-:S02]  /*1060*/  CS2R R8, SRZ ;  /* 0x0000000000087805 */ /* 0x000fc4000001ff00 */
[----:B----4-:R-:W-:Y:S01]  /*1070*/  IADD3 R27, P2, PT, R22, R27, RZ ;  /* 0x0000001b161b7210 */ /* 0x010fe20007f5e0ff */
[----:B------:R-:W-:Y:S02]  /*1080*/  @!P1 IMAD.MOV.U32 R9, RZ, RZ, RZ ;  /* 0x000000ffff099224 */ /* 0x000fe400078e00ff */
[----:B------:R-:W-:Y:S02]  /*1090*/  @!P1 IMAD.MOV.U32 R8, RZ, RZ, R18 ;  /* 0x000000ffff089224 */ /* 0x000fe400078e0012 */
[----:B------:R-:W-:-:S03]  /*10a0*/  IMAD.X R29, RZ, RZ, RZ, P2 ;  /* 0x000000ffff1d7224 */ /* 0x000fc600010e06ff */
[----:B------:R-:W-:-:S04]  /*10b0*/  ISETP.GE.U32.AND P0, PT, R8, R27, PT ;  /* 0x0000001b0800720c */ /* 0x000fc80003f06070 */
[----:B------:R-:W-:Y:S01]  /*10c0*/  ISETP.GE.U32.AND.EX P0, PT, R9, R29, PT, P0 ;  /* 0x0000001d0900720c */ /* 0x000fe20003f06100 */
[----:B------:R-:W-:-:S03]  /*10d0*/  IMAD.IADD R9, R14, 0x1, -R23 ;  /* 0x000000010e097824 */ /* 0x000fc600078e0a17 */
[----:B------:R-:W-:Y:S02]  /*10e0*/  SEL R18, RZ, 0x1, P0 ;  /* 0x00000001ff127807 */ /* 0x000fe40000000000 */
[----:B------:R-:W-:Y:S01]  /*10f0*/  CS2R R22, SRZ ;  /* 0x0000000000167805 */ /* 0x000fe2000001ff00 */
[----:B------:R-:W-:Y:S01]  /*1100*/  STG.E desc[UR4][R6.64+-0xc], R21 ;  /* 0xfffff41506007986 */ /* 0x000fe2000c101904 */
[----:B------:R-:W-:-:S03]  /*1110*/  VIADD R10, R10, 0x8 ;  /* 0x000000080a0a7836 */ /* 0x000fc60000000000 */
[----:B------:R-:W-:Y:S04]  /*1120*/  STG.E desc[UR4][R6.64+-0x8], R25 ;  /* 0xfffff81906007986 */ /* 0x000fe8000c101904 */
[----:B------:R-:W-:Y:S04]  /*1130*/  STG.E desc[UR4][R6.64+-0x4], R17 ;  /* 0xfffffc1106007986 */ /* 0x000fe8000c101904 */
[----:B------:R-:W-:Y:S01]  /*1140*/  STG.E desc[UR4][R6.64+-0x10], R19 ;  /* 0xfffff01306007986 */ /* 0x000fe2000c101904 */
[----:B------:R-:W-:Y:S02]  /*1150*/  @!P3 IMAD.MOV.U32 R23, RZ, RZ, RZ ;  /* 0x000000ffff17b224 */ /* 0x000fe400078e00ff */
[----:B------:R-:W-:Y:S01]  /*1160*/  IMAD.IADD R27, R8, 0x1, -R27 ;  /* 0x00000001081b7824 */ /* 0x000fe200078e0a1b */
[----:B------:R-:W-:Y:S01]  /*1170*/  IADD3 R8, P2, PT, R4, 0x20, RZ ;  /* 0x0000002004087810 */ /* 0x000fe20007f5e0ff */
[----:B------:R0:W-:Y:S04]  /*1180*/  STG.E desc[UR4][R6.64], R9 ;  /* 0x0000000906007986 */ /* 0x0001e8000c101904 */
[----:B------:R1:W-:Y:S01]  /*1190*/  STG.E desc[UR4][R6.64+0x8], R27 ;  /* 0x0000081b06007986 */ /* 0x0003e2000c101904 */
[----:B0-----:R-:W-:-:S02]  /*11a0*/  IMAD.X R9, RZ, RZ, R5, P2 ;  /* 0x000000ffff097224 */ /* 0x001fc400010e0605 */
[----:B--2---:R-:W-:Y:S01]  /*11b0*/  @!P3 IMAD.MOV.U32 R22, RZ, RZ, R20 ;  /* 0x000000ffff16b224 */ /* 0x004fe200078e0014 */
[----:B---3--:R-:W-:Y:S01]  /*11c0*/  IADD3 R29, P1, PT, R13, R18, RZ ;  /* 0x000000120d1d7210 */ /* 0x008fe20007f3e0ff */
[----:B------:R-:W-:-:S04]  /*11d0*/  IMAD.IADD R13, R12, 0x1, -R15 ;  /* 0x000000010c0d7824 */ /* 0x000fc800078e0a0f */
[----:B------:R-:W-:Y:S01]  /*11e0*/  IMAD.IADD R15, R22, 0x1, -R29 ;  /* 0x00000001160f7824 */ /* 0x000fe200078e0a1d */
[----:B------:R0:W-:Y:S04]  /*11f0*/  STG.E desc[UR4][R6.64+0x4], R13 ;  /* 0x0000040d06007986 */ /* 0x0001e8000c101904 */
[----:B------:R0:W-:Y:S01]  /*1200*/  STG.E desc[UR4][R6.64+0xc], R15 ;  /* 0x00000c0f06007986 */ /* 0x0001e2000c101904 */
[----:B------:R-:W-:Y:S01]  /*1210*/  IMAD.X R19, RZ, RZ, RZ, P1 ;  /* 0x000000ffff137224 */ /* 0x000fe200008e06ff */
[----:B------:R-:W-:Y:S02]  /*1220*/  ISETP.NE.AND P1, PT, R10, R11, PT ;  /* 0x0000000b0a00720c */ /* 0x000fe40003f25270 */
[----:B------:R-:W-:Y:S02]  /*1230*/  ISETP.GE.U32.AND P0, PT, R22, R29, PT ;  /* 0x0000001d1600720c */ /* 0x000fe40003f06070 */
[----:B------:R-:W-:-:S02]  /*1240*/  IADD3 R4, P3, PT, R6, 0x20, RZ ;  /* 0x0000002006047810 */ /* 0x000fc40007f7e0ff */
[----:B------:R-:W-:-:S03]  /*1250*/  ISETP.GE.U32.AND.EX P0, PT, R23, R19, PT, P0 ;  /* 0x000000131700720c */ /* 0x000fc60003f06100 */
[----:B------:R-:W-:Y:S01]  /*1260*/  IMAD.X R5, RZ, RZ, R7, P3 ;  /* 0x000000ffff057224 */ /* 0x000fe200018e0607 */
[----:B-1----:R-:W-:-:S03]  /*1270*/  SEL R27, RZ, 0x1, P0 ;  /* 0x00000001ff1b7807 */ /* 0x002fc60000000000 */
[----:B0-----:R-:W-:Y:S06]  /*1280*/  @P1 BRA `(.L_x_798) ;  /* 0xfffffff800141947 */ /* 0x001fec000383ffff */
.L_x_797:
[----:B------:R-:W-:Y:S05]  /*1290*/  BSYNC.RECONVERGENT B0 ;  /* 0x0000000000007941 */ /* 0x000fea0003800200 */
.L_x_796:
[----:B------:R-:W-:-:S13]  /*12a0*/  ISETP.NE.AND P0, PT, R16, RZ, PT ;  /* 0x000000ff1000720c */ /* 0x000fda0003f05270 */
[----:B------:R-:W-:Y:S05]  /*12b0*/  @!P0 EXIT ;  /* 0x000000000000894d */ /* 0x000fea0003800000 */
[----:B------:R-:W1:Y:S01]  /*12c0*/  LDC R10, c[0x0][0x3a4] ;  /* 0x0000e900ff0a7b82 */ /* 0x000e620000000800 */
[----:B------:R-:W-:Y:S02]  /*12d0*/  ISETP.GE.U32.AND P0, PT, R16, 0x4, PT ;  /* 0x000000041000780c */ /* 0x000fe40003f06070 */
[----:B-1----:R-:W-:-:S04]  /*12e0*/  LOP3.LUT R18, R10, 0x3, RZ, 0xc0, !PT ;  /* 0x000000030a127812 */ /* 0x002fc800078ec0ff */
[----:B------:R-:W-:-:S07]  /*12f0*/  ISETP.NE.AND P1, PT, R18, RZ, PT ;  /* 0x000000ff1200720c */ /* 0x000fce0003f25270 */
[----:B------:R-:W-:Y:S06]  /*1300*/  @!P0 BRA `(.L_x_799) ;  /* 0x0000000000f08947 */ /* 0x000fec0003800000 */
[----:B------:R-:W1:Y:S01]  /*1310*/  LDCU UR6, c[0x0][0x3ac] ;  /* 0x00007580ff0677ac */ /* 0x000e620008000800 */
[----:B------:R-:W2:Y:S01]  /*1320*/  LDC.64 R12, c[0x0][0x390] ;  /* 0x0000e400ff0c7b82 */ /* 0x000ea20000000a00 */
[----:B0-----:R-:W-:-:S04]  /*1330*/  IMAD.WIDE.U32 R4, R11, 0x4, R2 ;  /* 0x000000040b047825 */ /* 0x001fc800078e0002 */
[C---:B------:R-:W-:Y:S01]  /*1340*/  VIADD R6, R11.reuse, 0x1 ;  /* 0x000000010b067836 */ /* 0x040fe20000000000 */
[----:B------:R-:W3:Y:S04]  /*1350*/  LDG.E R20, desc[UR4][R4.64] ;  /* 0x0000000404147981 */ /* 0x000ee8000c1e1900 */
[----:B------:R-:W4:Y:S04]  /*1360*/  LDG.E R21, desc[UR4][R4.64+0x4] ;  /* 0x0000040404157981 */ /* 0x000f28000c1e1900 */
[----:B------:R-:W5:Y:S01]  /*1370*/  LDG.E R15, desc[UR4][R4.64+0x8] ;  /* 0x00000804040f7981 */ /* 0x000f62000c1e1900 */
[----:B-1----:R-:W-:-:S03]  /*1380*/  ISETP.GE.U32.AND P0, PT, R11, UR6, PT ;  /* 0x000000060b007c0c */ /* 0x002fc6000bf06070 */
[----:B------:R-:W5:Y:S01]  /*1390*/  LDG.E R17, desc[UR4][R4.64+0xc] ;  /* 0x00000c0404117981 */ /* 0x000f62000c1e1900 */
[----:B--2---:R-:W-:Y:S01]  /*13a0*/  IMAD.WIDE.U32 R12, R11, 0x4, R12 ;  /* 0x000000040b0c7825 */ /* 0x004fe200078e000c */
[----:B------:R-:W-:-:S08]  /*13b0*/  ISETP.GE.U32.AND P4, PT, R6, UR6, PT ;  /* 0x0000000606007c0c */ /* 0x000fd0000bf86070 */
[----:B------:R-:W2:Y:S01]  /*13c0*/  @!P0 LDG.E.CONSTANT R8, desc[UR4][R12.64] ;  /* 0x000000040c088981 */ /* 0x000ea2000c1e9900 */
[----:B------:R-:W-:-:S04]  /*13d0*/  VIADD R6, R11, 0x2 ;  /* 0x000000020b067836 */ /* 0x000fc80000000000 */
[----:B------:R-:W4:Y:S01]  /*13e0*/  @!P4 LDG.E.CONSTANT R19, desc[UR4][R12.64+0x4] ;  /* 0x000004040c13c981 */ /* 0x000f22000c1e9900 */
[----:B------:R-:W-:Y:S01]  /*13f0*/  ISETP.GE.U32.AND P3, PT, R6, UR6, PT ;  /* 0x0000000606007c0c */ /* 0x000fe2000bf66070 */
[----:B------:R-:W-:-:S05]  /*1400*/  VIADD R6, R11, 0x3 ;  /* 0x000000030b067836 */ /* 0x000fca0000000000 */
[----:B------:R-:W-:-:S07]  /*1410*/  ISETP.GE.U32.AND P2, PT, R6, UR6, PT ;  /* 0x0000000606007c0c */ /* 0x000fce000bf46070 */
[----:B------:R-:W5:Y:S06]  /*1420*/  @!P3 LDG.E.CONSTANT R14, desc[UR4][R12.64+0x8] ;  /* 0x000008040c0eb981 */ /* 0x000f6c000c1e9900 */
[----:B------:R0:W5:Y:S01]  /*1430*/  @!P2 LDG.E.CONSTANT R16, desc[UR4][R12.64+0xc] ;  /* 0x00000c040c10a981 */ /* 0x000162000c1e9900 */
[----:B------:R-:W-:Y:S02]  /*1440*/  CS2R R6, SRZ ;  /* 0x0000000000067805 */ /* 0x000fe4000001ff00 */
[----:B------:R-:W-:Y:S02]  /*1450*/  @!P0 IMAD.MOV.U32 R7, RZ, RZ, RZ ;  /* 0x000000ffff078224 */ /* 0x000fe400078e00ff */
[----:B------:R-:W-:Y:S01]  /*1460*/  VIADD R11, R11, 0x4 ;  /* 0x000000040b0b7836 */ /* 0x000fe20000000000 */
[----:B---3--:R-:W-:-:S05]  /*1470*/  IADD3 R27, P5, PT, R20, R27, RZ ;  /* 0x0000001b141b7210 */ /* 0x008fca0007fbe0ff */
[----:B------:R-:W-:Y:S02]  /*1480*/  IMAD.X R9, RZ, RZ, R0, P5 ;  /* 0x000000ffff097224 */ /* 0x000fe400028e0600 */
[----:B--2---:R-:W-:-:S05]  /*1490*/  @!P0 IMAD.MOV.U32 R6, RZ, RZ, R8 ;  /* 0x000000ffff068224 */ /* 0x004fca00078e0008 */
[----:B------:R-:W-:-:S04]  /*14a0*/  ISETP.GE.U32.AND P0, PT, R6, R27, PT ;  /* 0x0000001b0600720c */ /* 0x000fc80003f06070 */
[----:B------:R-:W-:Y:S02]  /*14b0*/  ISETP.GE.U32.AND.EX P0, PT, R7, R9, PT, P0 ;  /* 0x000000090700720c */ /* 0x000fe40003f06100 */
[----:B------:R-:W-:Y:S02]  /*14c0*/  CS2R R8, SRZ ;  /* 0x0000000000087805 */ /* 0x000fe4000001ff00 */
[----:B------:R-:W-:Y:S01]  /*14d0*/  SEL R20, RZ, 0x1, P0 ;  /* 0x00000001ff147807 */ /* 0x000fe20000000000 */
[----:B----4-:R-:W-:-:S03]  /*14e0*/  @!P4 IMAD.MOV.U32 R8, RZ, RZ, R19 ;  /* 0x000000ffff08c224 */ /* 0x010fc600078e0013 */
[----:B------:R-:W-:Y:S01]  /*14f0*/  IADD3 R7, P5, PT, R21, R20, RZ ;  /* 0x0000001415077210 */ /* 0x000fe20007fbe0ff */
[----:B------:R-:W-:-:S03]  /*1500*/  @!P4 IMAD.MOV.U32 R9, RZ, RZ, RZ ;  /* 0x000000ffff09c224 */ /* 0x000fc600078e00ff */
[----:B------:R-:W-:Y:S01]  /*1510*/  ISETP.GE.U32.AND P0, PT, R8, R7, PT ;  /* 0x000000070800720c */ /* 0x000fe20003f06070 */
[----:B0-----:R-:W-:-:S05]  /*1520*/  IMAD.X R13, RZ, RZ, RZ, P5 ;  /* 0x000000ffff0d7224 */ /* 0x001fca00028e06ff */
[----:B------:R-:W-:Y:S02]  /*1530*/  ISETP.GE.U32.AND.EX P0, PT, R9, R13, PT, P0 ;  /* 0x0000000d0900720c */ /* 0x000fe40003f06100 */
[----:B------:R-:W-:Y:S02]  /*1540*/  CS2R R12, SRZ ;  /* 0x00000000000c7805 */ /* 0x000fe4000001ff00 */
[----:B------:R-:W-:Y:S01]  /*1550*/  SEL R20, RZ, 0x1, P0 ;  /* 0x00000001ff147807 */ /* 0x000fe20000000000 */
[----:B-----5:R-:W-:-:S03]  /*1560*/  @!P3 IMAD.MOV.U32 R12, RZ, RZ, R14 ;  /* 0x000000ffff0cb224 */ /* 0x020fc600078e000e */
[----:B------:R-:W-:Y:S01]  /*1570*/  IADD3 R9, P4, PT, R15, R20, RZ ;  /* 0x000000140f097210 */ /* 0x000fe20007f9e0ff */
[----:B------:R-:W-:-:S03]  /*1580*/  @!P3 IMAD.MOV.U32 R13, RZ, RZ, RZ ;  /* 0x000000ffff0db224 */ /* 0x000fc600078e00ff */
[----:B------:R-:W-:Y:S01]  /*1590*/  ISETP.GE.U32.AND P0, PT, R12, R9, PT ;  /* 0x000000090c00720c */ /* 0x000fe20003f06070 */
[----:B------:R-:W-:-:S05]  /*15a0*/  IMAD.X R15, RZ, RZ, RZ, P4 ;  /* 0x000000ffff0f7224 */ /* 0x000fca00020e06ff */
[----:B------:R-:W-:Y:S02]  /*15b0*/  ISETP.GE.U32.AND.EX P0, PT, R13, R15, PT, P0 ;  /* 0x0000000f0d00720c */ /* 0x000fe40003f06100 */
[----:B------:R-:W-:Y:S02]  /*15c0*/  CS2R R14, SRZ ;  /* 0x00000000000e7805 */ /* 0x000fe4000001ff00 */
[----:B------:R-:W-:Y:S01]  /*15d0*/  SEL R20, RZ, 0x1, P0 ;  /* 0x00000001ff147807 */ /* 0x000fe20000000000 */
[----:B------:R-:W-:-:S03]  /*15e0*/  @!P2 IMAD.MOV.U32 R14, RZ, RZ, R16 ;  /* 0x000000ffff0ea224 */ /* 0x000fc600078e0010 */
[----:B------:R-:W-:Y:S01]  /*15f0*/  IADD3 R17, P3, PT, R17, R20, RZ ;  /* 0x0000001411117210 */ /* 0x000fe20007f7e0ff */
[----:B------:R-:W-:Y:S02]  /*1600*/  IMAD.IADD R19, R8, 0x1, -R7 ;  /* 0x0000000108137824 */ /* 0x000fe400078e0a07 */
[----:B------:R-:W-:Y:S02]  /*1610*/  IMAD.IADD R21, R6, 0x1, -R27 ;  /* 0x0000000106157824 */ /* 0x000fe400078e0a1b */
[----:B------:R-:W-:Y:S02]  /*1620*/  IMAD.IADD R13, R12, 0x1, -R9 ;  /* 0x000000010c0d7824 */ /* 0x000fe400078e0a09 */
[C---:B------:R-:W-:Y:S01]  /*1630*/  IMAD.IADD R7, R14.reuse, 0x1, -R17 ;  /* 0x000000010e077824 */ /* 0x040fe200078e0a11 */
[----:B------:R1:W-:Y:S04]  /*1640*/  STG.E desc[UR4][R4.64], R21 ;  /* 0x0000001504007986 */ /* 0x0003e8000c101904 */
[----:B------:R1:W-:Y:S04]  /*1650*/  STG.E desc[UR4][R4.64+0x4], R19 ;  /* 0x0000041304007986 */ /* 0x0003e8000c101904 */
[----:B------:R1:W-:Y:S04]  /*1660*/  STG.E desc[UR4][R4.64+0x8], R13 ;  /* 0x0000080d04007986 */ /* 0x0003e8000c101904 */
[----:B------:R1:W-:Y:S01]  /*1670*/  STG.E desc[UR4][R4.64+0xc], R7 ;  /* 0x00000c0704007986 */ /* 0x0003e2000c101904 */
[----:B------:R-:W-:Y:S01]  /*1680*/  @!P2 IMAD.MOV.U32 R15, RZ, RZ, RZ ;  /* 0x000000ffff0fa224 */ /* 0x000fe200078e00ff */
[----:B------:R-:W-:Y:S01]  /*1690*/  ISETP.GE.U32.AND P0, PT, R14, R17, PT ;  /* 0x000000110e00720c */ /* 0x000fe20003f06070 */
[----:B------:R-:W-:-:S05]  /*16a0*/  IMAD.X R9, RZ, RZ, RZ, P3 ;  /* 0x000000ffff097224 */ /* 0x000fca00018e06ff */
[----:B------:R-:W-:-:S04]  /*16b0*/  ISETP.GE.U32.AND.EX P0, PT, R15, R9, PT, P0 ;  /* 0x000000090f00720c */ /* 0x000fc80003f06100 */
[----:B-1----:R-:W-:-:S09]  /*16c0*/  SEL R27, RZ, 0x1, P0 ;  /* 0x00000001ff1b7807 */ /* 0x002fd20000000000 */
.L_x_799:
[----:B------:R-:W-:Y:S05]  /*16d0*/  @!P1 EXIT ;  /* 0x000000000000994d */ /* 0x000fea0003800000 */
[----:B------:R-:W-:Y:S02]  /*16e0*/  ISETP.NE.AND P0, PT, R18, 0x1, PT ;  /* 0x000000011200780c */ /* 0x000fe40003f05270 */
[----:B------:R-:W-:-:S04]  /*16f0*/  LOP3.LUT R10, R10, 0x1, RZ, 0xc0, !PT ;  /* 0x000000010a0a7812 */ /* 0x000fc800078ec0ff */
[----:B------:R-:W-:-:S07]  /*1700*/  ISETP.NE.U32.AND P1, PT, R10, 0x1, PT ;  /* 0x000000010a00780c */ /* 0x000fce0003f25070 */
[----:B------:R-:W-:Y:S06]  /*1710*/  @!P0 BRA `(.L_x_800) ;  /* 0x0000000000808947 */ /* 0x000fec0003800000 */
[----:B------:R-:W1:Y:S01]  /*1720*/  LDCU UR6, c[0x0][0x3ac] ;  /* 0x00007580ff0677ac */ /* 0x000e620008000800 */
[----:B------:R-:W2:Y:S01]  /*1730*/  LDC.64 R6, c[0x0][0x390] ;  /* 0x0000e400ff067b82 */ /* 0x000ea20000000a00 */
[----:B0-----:R-:W-:-:S05]  /*1740*/  IMAD.WIDE.U32 R4, R11, 0x4, R2 ;  /* 0x000000040b047825 */ /* 0x001fca00078e0002 */
[----:B------:R-:W3:Y:S04]  /*1750*/  LDG.E R10, desc[UR4][R4.64] ;  /* 0x00000004040a7981 */ /* 0x000ee8000c1e1900 */
[----:B------:R-:W4:Y:S01]  /*1760*/  LDG.E R15, desc[UR4][R4.64+0x4] ;  /* 0x00000404040f7981 */ /* 0x000f22000c1e1900 */
[C---:B-1----:R-:W-:Y:S01]  /*1770*/  ISETP.GE.U32.AND P3, PT, R11.reuse, UR6, PT ;  /* 0x000000060b007c0c */ /* 0x042fe2000bf66070 */
[----:B--2---:R-:W-:-:S04]  /*1780*/  IMAD.WIDE.U32 R12, R11, 0x4, R6 ;  /* 0x000000040b0c7825 */ /* 0x004fc800078e0006 */
[----:B------:R-:W-:-:S08]  /*1790*/  VIADD R6, R11, 0x1 ;  /* 0x000000010b067836 */ /* 0x000fd00000000000 */
[----:B------:R-:W2:Y:S01]  /*17a0*/  @!P3 LDG.E.CONSTANT R8, desc[UR4][R12.64] ;  /* 0x000000040c08b981 */ /* 0x000ea2000c1e9900 */
[----:B------:R-:W-:-:S13]  /*17b0*/  ISETP.GE.U32.AND P2, PT, R6, UR6, PT ;  /* 0x0000000606007c0c */ /* 0x000fda000bf46070 */
[----:B------:R-:W5:Y:S01]  /*17c0*/  @!P2 LDG.E.CONSTANT R14, desc[UR4][R12.64+0x4] ;  /* 0x000004040c0ea981 */ /* 0x000f62000c1e9900 */
        /* <DEDUP_REMOVED lines=10> */
[----:B-----5:R-:W-:-:S03]  /*1870*/  @!P2 IMAD.MOV.U32 R8, RZ, RZ, R14 ;  /* 0x000000ffff08a224 */ /* 0x020fc600078e000e */
[----:B----4-:R-:W-:Y:S01]  /*1880*/  IADD3 R15, P3, PT, R15, R0, RZ ;  /* 0x000000000f0f7210 */ /* 0x010fe20007f7e0ff */
[----:B------:R-:W-:-:S04]  /*1890*/  IMAD.IADD R13, R6, 0x1, -R27 ;  /* 0x00000001060d7824 */ /* 0x000fc800078e0a1b */
[C---:B------:R-:W-:Y:S01]  /*18a0*/  IMAD.IADD R7, R8.reuse, 0x1, -R15 ;  /* 0x0000000108077824 */ /* 0x040fe200078e0a0f */
[----:B------:R1:W-:Y:S04]  /*18b0*/  STG.E desc[UR4][R4.64], R13 ;  /* 0x0000000d04007986 */ /* 0x0003e8000c101904 */
[----:B------:R1:W-:Y:S01]  /*18c0*/  STG.E desc[UR4][R4.64+0x4], R7 ;  /* 0x0000040704007986 */ /* 0x0003e2000c101904 */
[----:B------:R-:W-:Y:S01]  /*18d0*/  ISETP.GE.U32.AND P0, PT, R8, R15, PT ;  /* 0x0000000f0800720c */ /* 0x000fe20003f06070 */
[----:B------:R-:W-:Y:S02]  /*18e0*/  @!P2 IMAD.MOV.U32 R9, RZ, RZ, RZ ;  /* 0x000000ffff09a224 */ /* 0x000fe400078e00ff */
[----:B------:R-:W-:-:S05]  /*18f0*/  IMAD.X R8, RZ, RZ, RZ, P3 ;  /* 0x000000ffff087224 */ /* 0x000fca00018e06ff */
[----:B------:R-:W-:-:S04]  /*1900*/  ISETP.GE.U32.AND.EX P0, PT, R9, R8, PT, P0 ;  /* 0x000000080900720c */ /* 0x000fc80003f06100 */
[----:B-1----:R-:W-:-:S09]  /*1910*/  SEL R27, RZ, 0x1, P0 ;  /* 0x00000001ff1b7807 */ /* 0x002fd20000000000 */
.L_x_800:
[----:B------:R-:W-:Y:S05]  /*1920*/  @P1 EXIT ;  /* 0x000000000000194d */ /* 0x000fea0003800000 */
[----:B------:R-:W1:Y:S01]  /*1930*/  LDCU UR6, c[0x0][0x3ac] ;  /* 0x00007580ff0677ac */ /* 0x000e620008000800 */
[----:B0-----:R-:W-:-:S04]  /*1940*/  IMAD.WIDE.U32 R4, R11, 0x4, R2 ;  /* 0x000000040b047825 */ /* 0x001fc800078e0002 */
[----:B------:R-:W-:Y:S01]  /*1950*/  IMAD.MOV.U32 R0, RZ, RZ, RZ ;  /* 0x000000ffff007224 */ /* 0x000fe200078e00ff */
[----:B-1----:R-:W-:-:S13]  /*1960*/  ISETP.GE.U32.AND P0, PT, R11, UR6, PT ;  /* 0x000000060b007c0c */ /* 0x002fda000bf06070 */
[----:B------:R-:W0:Y:S02]  /*1970*/  @!P0 LDC.64 R6, c[0x0][0x390] ;  /* 0x0000e400ff068b82 */ /* 0x000e240000000a00 */
[----:B0-----:R-:W-:Y:S02]  /*1980*/  @!P0 IMAD.WIDE.U32 R2, R11, 0x4, R6 ;  /* 0x000000040b028825 */ /* 0x001fe400078e0006 */
[----:B------:R-:W2:Y:S04]  /*1990*/  LDG.E R6, desc[UR4][R4.64] ;  /* 0x0000000404067981 */ /* 0x000ea8000c1e1900 */
[----:B------:R-:W2:Y:S02]  /*19a0*/  @!P0 LDG.E.CONSTANT R0, desc[UR4][R2.64] ;  /* 0x0000000402008981 */ /* 0x000ea4000c1e9900 */
[----:B--2---:R-:W-:-:S05]  /*19b0*/  IADD3 R27, PT, PT, R0, -R27, -R6 ;  /* 0x8000001b001b7210 */ /* 0x004fca0007ffe806 */
[----:B------:R-:W-:Y:S01]  /*19c0*/  STG.E desc[UR4][R4.64], R27 ;  /* 0x0000001b04007986 */ /* 0x000fe2000c101904 */
[----:B------:R-:W-:Y:S05]  /*19d0*/  EXIT ;  /* 0x000000000000794d */ /* 0x000fea0003800000 */
.L_x_793:
[----:B------:R-:W0:Y:S02]  /*19e0*/  LDC.64 R2, c[0x0][0x398] ;  /* 0x0000e600ff027b82 */ /* 0x000e240000000a00 */
[----:B0-----:R-:W-:-:S05]  /*19f0*/  IMAD.WIDE.U32 R2, R7, 0x4, R2 ;  /* 0x0000000407027825 */ /* 0x001fca00078e0002 */
[----:B------:R-:W-:Y:S01]  /*1a00*/  STG.E desc[UR4][R2.64], RZ ;  /* 0x000000ff02007986 */ /* 0x000fe2000c101904 */
[----:B------:R-:W-:Y:S05]  /*1a10*/  EXIT ;  /* 0x000000000000794d */ /* 0x000fea0003800000 */
.L_x_801:
        /* <DEDUP_REMOVED lines=14> */
.L_x_2125:


//--------------------- .text.crt_reconstruct_full_64 --------------------------
	.section	.text.crt_reconstruct_full_64,"ax",@progbits
	.align	128
        .global         crt_reconstruct_full_64
        .type           crt_reconstruct_full_64,@function
        .size           crt_reconstruct_full_64,(.L_x_2087 - crt_reconstruct_full_64)
        .other          crt_reconstruct_full_64,@"STO_CUDA_ENTRY STV_DEFAULT"
crt_reconstruct_full_64:
.text.crt_reconstruct_full_64:
[----:B------:R-:W0:Y:S01]  /*0000*/  LDC R1, c[0x0][0x37c] ;  /* 0x0000df00ff017b82 */ /* 0x000e220000000800 */
[----:B------:R-:W1:Y:S07]  /*0010*/  S2R R3, SR_TID.X ;  /* 0x0000000000037919 */ /* 0x000e6e0000002100 */
[----:B------:R-:W1:Y:S01]  /*0020*/  S2UR UR4, SR_CTAID.X ;  /* 0x00000000000479c3 */ /* 0x000e620000002500 */
[----:B------:R-:W2:Y:S07]  /*0030*/  LDCU UR5, c[0x0][0x3c8] ;  /* 0x00007900ff0577ac */ /* 0x000eae0008000800 */
[----:B------:R-:W1:Y:S02]  /*0040*/  LDC R26, c[0x0][0x360] ;  /* 0x0000d800ff1a7b82 */ /* 0x000e640000000800 */
[----:B-1----:R-:W-:-:S05]  /*0050*/  IMAD R26, R26, UR4, R3 ;  /* 0x000000041a1a7c24 */ /* 0x002fca000f8e0203 */
[----:B--2---:R-:W-:-:S13]  /*0060*/  ISETP.GE.U32.AND P0, PT, R26, UR5, PT ;  /* 0x000000051a007c0c */ /* 0x004fda000bf06070 */
[----:B0-----:R-:W-:Y:S05]  /*0070*/  @P0 EXIT ;  /* 0x000000000000094d */ /* 0x001fea0003800000 */
[----:B------:R-:W0:Y:S01]  /*0080*/  LDC.64 R2, c[0x0][0x380] ;  /* 0x0000e000ff027b82 */ /* 0x000e220000000a00 */
[----:B------:R-:W1:Y:S01]  /*0090*/  LDCU UR38, c[0x0][0x3cc] ;  /* 0x00007980ff2677ac */ /* 0x000e620008000800 */
[----:B------:R-:W2:Y:S06]  /*00a0*/  LDCU.64 UR36, c[0x0][0x358] ;  /* 0x00006b00ff2477ac */ /* 0x000eac0008000a00 */
[----:B------:R-:W3:Y:S08]  /*00b0*/  LDC R23, c[0x0][0x3d0] ;  /* 0x0000f400ff177b82 */ /* 0x000ef00000000800 */
[----:B------:R-:W4:Y:S01]  /*00c0*/  LDC.64 R46, c[0x0][0x3b8] ;  /* 0x0000ee00ff2e7b82 */ /* 0x000f220000000a00 */
[----:B-1----:R-:W-:-:S04]  /*00d0*/  IMAD R25, R26, UR38, RZ ;  /* 0x000000261a197c24 */ /* 0x002fc8000f8e02ff */
[----:B0-----:R-:W-:-:S06]  /*00e0*/  IMAD.WIDE.U32 R2, R25, 0x8, R2 ;  /* 0x0000000819027825 */ /* 0x001fcc00078e0002 */
[----:B--2---:R-:W2:Y:S01]  /*00f0*/  LDG.E.64.CONSTANT R2, desc[UR36][R2.64] ;  /* 0x0000002402027981 */ /* 0x004ea2000c1e9b00 */
[----:B---3--:R-:W-:Y:S01]  /*0100*/  IMAD R5, R26, R23, RZ ;  /* 0x000000171a057224 */ /* 0x008fe200078e02ff */
[----:B------:R-:W-:-:S03]  /*0110*/  ISETP.GE.U32.AND P0, PT, R23, 0x3, PT ;  /* 0x000000031700780c */ /* 0x000fc60003f06070 */
[----:B----4-:R-:W-:-:S05]  /*0120*/  IMAD.WIDE.U32 R46, R5, 0x4, R46 ;  /* 0x00000004052e7825 */ /* 0x010fca00078e002e */
[----:B--2---:R0:W-:Y:S04]  /*0130*/  STG.E desc[UR36][R46.64], R2 ;  /* 0x000000022e007986 */ /* 0x0041e8000c101924 */
[----:B------:R0:W-:Y:S01]  /*0140*/  STG.E desc[UR36][R46.64+0x4], R3 ;  /* 0x000004032e007986 */ /* 0x0001e2000c101924 */
[----:B------:R-:W-:Y:S05]  /*0150*/  @!P0 BRA `(.L_x_802) ;  /* 0x0000000000fc8947 */ /* 0x000fea0003800000 */
[----:B------:R-:W-:Y:S02]  /*0160*/  VIADD R0, R23, 0xfffffffd ;  /* 0xfffffffd17007836 */ /* 0x000fe40000000000 */
[----:B------:R-:W-:-:S03]  /*0170*/  HFMA2 R7, -RZ, RZ, 0, 1.1920928955078125e-07 ;  /* 0x00000002ff077431 */ /* 0x000fc600000001ff */
[----:B------:R-:W-:Y:S01]  /*0180*/  ISETP.GE.U32.AND P0, PT, R0, 0xf, PT ;  /* 0x0000000f0000780c */ /* 0x000fe20003f06070 */
[----:B------:R-:W-:-:S05]  /*0190*/  VIADD R0, R23, 0xfffffffe ;  /* 0xfffffffe17007836 */ /* 0x000fca0000000000 */
[----:B------:R-:W-:-:S07]  /*01a0*/  LOP3.LUT R8, R0, 0xf, RZ, 0xc0, !PT ;  /* 0x0000000f00087812 */ /* 0x000fce00078ec0ff */
[----:B------:R-:W-:Y:S05]  /*01b0*/  @!P0 BRA `(.L_x_803) ;  /* 0x00000000005c8947 */ /* 0x000fea0003800000 */
[----:B------:R-:W-:Y:S01]  /*01c0*/  LOP3.LUT R6, R0, 0xfffffff0, RZ, 0xc0, !PT ;  /* 0xfffffff000067812 */ /* 0x000fe200078ec0ff */
[----:B------:R-:W-:-:S07]  /*01d0*/  IMAD.MOV.U32 R7, RZ, RZ, 0x2 ;  /* 0x00000002ff077424 */ /* 0x000fce00078e00ff */
.L_x_804:
[----:B-1----:R-:W-:-:S04]  /*01e0*/  IMAD.WIDE.U32 R4, R7, 0x4, R46 ;  /* 0x0000000407047825 */ /* 0x002fc800078e002e */
[C---:B------:R-:W-:Y:S01]  /*01f0*/  VIADD R9, R7.reuse, 0xe ;  /* 0x0000000e07097836 */ /* 0x040fe20000000000 */
[----:B------:R1:W-:Y:S01]  /*0200*/  STG.E desc[UR36][R4.64], RZ ;  /* 0x000000ff04007986 */ /* 0x0003e2000c101924 */
[----:B------:R-:W-:-:S03]  /*0210*/  IADD3 R7, PT, PT, R7, 0x10, RZ ;  /* 0x0000001007077810 */ /* 0x000fc60007ffe0ff */
[----:B------:R1:W-:Y:S01]  /*0220*/  STG.E desc[UR36][R4.64+0x4], RZ ;  /* 0x000004ff04007986 */ /* 0x0003e2000c101924 */
[----:B------:R-:W-:-:S03]  /*0230*/  ISETP.NE.AND P0, PT, R9, R6, PT ;  /* 0x000000060900720c */ /* 0x000fc60003f05270 */
[----:B------:R1:W-:Y:S04]  /*0240*/  STG.E desc[UR36][R4.64+0x8], RZ ;  /* 0x000008ff04007986 */ /* 0x0003e8000c101924 */
        /* <DEDUP_REMOVED lines=12> */
[----:B------:R1:W-:Y:S01]  /*0310*/  STG.E desc[UR36][R4.64+0x3c], RZ ;  /* 0x00003cff04007986 */ /* 0x0003e2000c101924 */
[----:B------:R-:W-:Y:S05]  /*0320*/  @P0 BRA `(.L_x_804) ;  /* 0xfffffffc00ac0947 */ /* 0x000fea000383ffff */
.L_x_803:
[----:B------:R-:W-:-:S13]  /*0330*/  ISETP.NE.AND P0, PT, R8, RZ, PT ;  /* 0x000000ff0800720c */ /* 0x000fda0003f05270 */
[----:B------:R-:W-:Y:S05]  /*0340*/  @!P0 BRA `(.L_x_802) ;  /* 0x0000000000808947 */ /* 0x000fea0003800000 */
[----:B------:R-:W-:Y:S02]  /*0350*/  ISETP.GE.U32.AND P0, PT, R8, 0x8, PT ;  /* 0x000000080800780c */ /* 0x000fe40003f06070 */
[----:B------:R-:W-:-:S04]  /*0360*/  LOP3.LUT R6, R0, 0x7, RZ, 0xc0, !PT ;  /* 0x0000000700067812 */ /* 0x000fc800078ec0ff */
[----:B------:R-:W-:-:S07]  /*0370*/  ISETP.NE.AND P1, PT, R6, RZ, PT ;  /* 0x000000ff0600720c */ /* 0x000fce0003f25270 */
[----:B------:R-:W-:Y:S06]  /*0380*/  @!P0 BRA `(.L_x_805) ;  /* 0x0000000000288947 */ /* 0x000fec0003800000 */
[----:B-1----:R-:W-:-:S04]  /*0390*/  IMAD.WIDE.U32 R4, R7, 0x4, R46 ;  /* 0x0000000407047825 */ /* 0x002fc800078e002e */
[----:B------:R-:W-:Y:S01]  /*03a0*/  VIADD R7, R7, 0x8 ;  /* 0x0000000807077836 */ /* 0x000fe20000000000 */
[----:B------:R2:W-:Y:S04]  /*03b0*/  STG.E desc[UR36][R4.64], RZ ;  /* 0x000000ff04007986 */ /* 0x0005e8000c101924 */
[----:B------:R2:W-:Y:S04]  /*03c0*/  STG.E desc[UR36][R4.64+0x4], RZ ;  /* 0x000004ff04007986 */ /* 0x0005e8000c101924 */
[----:B------:R2:W-:Y:S04]  /*03d0*/  STG.E desc[UR36][R4.64+0x8], RZ ;  /* 0x000008ff04007986 */ /* 0x0005e8000c101924 */
[----:B------:R2:W-:Y:S04]  /*03e0*/  STG.E desc[UR36][R4.64+0xc], RZ ;  /* 0x00000cff04007986 */ /* 0x0005e8000c101924 */
[----:B------:R2:W-:Y:S04]  /*03f0*/  STG.E desc[UR36][R4.64+0x10], RZ ;  /* 0x000010ff04007986 */ /* 0x0005e8000c101924 */
[----:B------:R2:W-:Y:S04]  /*0400*/  STG.E desc[UR36][R4.64+0x14], RZ ;  /* 0x000014ff04007986 */ /* 0x0005e8000c101924 */
[----:B------:R2:W-:Y:S04]  /*0410*/  STG.E desc[UR36][R4.64+0x18], RZ ;  /* 0x000018ff04007986 */ /* 0x0005e8000c101924 */
[----:B------:R2:W-:Y:S02]  /*0420*/  STG.E desc[UR36][R4.64+0x1c], RZ ;  /* 0x00001cff04007986 */ /* 0x0005e4000c101924 */
.L_x_805:
[----:B------:R-:W-:Y:S05]  /*0430*/  @!P1 BRA `(.L_x_802) ;  /* 0x0000000000449947 */ /* 0x000fea0003800000 */
[----:B------:R-:W-:Y:S02]  /*0440*/  ISETP.GE.U32.AND P0, PT, R6, 0x4, PT ;  /* 0x000000040600780c */ /* 0x000fe40003f06070 */
[----:B------:R-:W-:-:S04]  /*0450*/  LOP3.LUT R0, R0, 0x3, RZ, 0xc0, !PT ;  /* 0x0000000300007812 */ /* 0x000fc800078ec0ff */
[----:B------:R-:W-:-:S07]  /*0460*/  ISETP.NE.AND P1, PT, R0, RZ, PT ;  /* 0x000000ff0000720c */ /* 0x000fce0003f25270 */
[----:B-12---:R-:W-:-:S04]  /*0470*/  @P0 IMAD.WIDE.U32 R4, R7, 0x4, R46 ;  /* 0x0000000407040825 */ /* 0x006fc800078e002e */
[----:B------:R-:W-:Y:S01]  /*0480*/  @P0 VIADD R7, R7, 0x4 ;  /* 0x0000000407070836 */ /* 0x000fe20000000000 */
[----:B------:R3:W-:Y:S04]  /*0490*/  @P0 STG.E desc[UR36][R4.64], RZ ;  /* 0x000000ff04000986 */ /* 0x0007e8000c101924 */
[----:B------:R3:W-:Y:S04]  /*04a0*/  @P0 STG.E desc[UR36][R4.64+0x4], RZ ;  /* 0x000004ff04000986 */ /* 0x0007e8000c101924 */
[----:B------:R3:W-:Y:S04]  /*04b0*/  @P0 STG.E desc[UR36][R4.64+0x8], RZ ;  /* 0x000008ff04000986 */ /* 0x0007e8000c101924 */
[----:B------:R3:W-:Y:S01]  /*04c0*/  @P0 STG.E desc[UR36][R4.64+0xc], RZ ;  /* 0x00000cff04000986 */ /* 0x0007e2000c101924 */
[----:B------:R-:W-:Y:S05]  /*04d0*/  @!P1 BRA `(.L_x_802) ;  /* 0x00000000001c9947 */ /* 0x000fea0003800000 */
[----:B------:R-:W-:-:S05]  /*04e0*/  UMOV UR4, URZ ;  /* 0x000000ff00047c82 */ /* 0x000fca0008000000 */
.L_x_806:
[C---:B---3--:R-:W-:Y:S01]  /*04f0*/  IMAD.WIDE.U32 R4, R7.reuse, 0x4, R46 ;  /* 0x0000000407047825 */ /* 0x048fe200078e002e */
[----:B------:R-:W-:Y:S01]  /*0500*/  UIADD3 UR4, UPT, UPT, UR4, 0x1, URZ ;  /* 0x0000000104047890 */ /* 0x000fe2000fffe0ff */
[----:B------:R-:W-:-:S03]  /*0510*/  IADD3 R7, PT, PT, R7, 0x1, RZ ;  /* 0x0000000107077810 */ /* 0x000fc60007ffe0ff */
[----:B------:R4:W-:Y:S02]  /*0520*/  STG.E desc[UR36][R4.64], RZ ;  /* 0x000000ff04007986 */ /* 0x0009e4000c101924 */
[----:B------:R-:W-:-:S13]  /*0530*/  ISETP.NE.AND P0, PT, R0, UR4, PT ;  /* 0x0000000400007c0c */ /* 0x000fda000bf05270 */
[----:B----4-:R-:W-:Y:S05]  /*0540*/  @P0 BRA `(.L_x_806) ;  /* 0xfffffffc00e80947 */ /* 0x010fea000383ffff */
.L_x_802:
[----:B------:R-:W-:Y:S01]  /*0550*/  UISETP.GE.U32.AND UP0, UPT, UR38, 0x2, UPT ;  /* 0x000000022600788c */ /* 0x000fe2000bf06070 */
[----:B------:R-:W-:Y:S01]  /*0560*/  ISETP.GT.U32.AND P0, PT, R2, -0x1, PT ;  /* 0xffffffff0200780c */ /* 0x000fe20003f04070 */
[----:B------:R-:W-:-:S03]  /*0570*/  IMAD.MOV.U32 R24, RZ, RZ, 0x2 ;  /* 0x00000002ff187424 */ /* 0x000fc600078e00ff */
[----:B------:R-:W-:-:S04]  /*0580*/  ISETP.GT.U32.AND.EX P0, PT, R3, RZ, PT, P0 ;  /* 0x000000ff0300720c */ /* 0x000fc80003f04100 */
[----:B------:R-:W-:Y:S01]  /*0590*/  SEL R24, R24, 0x1, P0 ;  /* 0x0000000118187807 */ /* 0x000fe20000000000 */
[----:B------:R-:W-:Y:S08]  /*05a0*/  BRA.U !UP0, `(.L_x_807) ;  /* 0x0000003d08707547 */ /* 0x000ff0000b800000 */
[----:B------:R-:W-:-:S13]  /*05b0*/  ISETP.NE.AND P0, PT, R23, RZ, PT ;  /* 0x000000ff1700720c */ /* 0x000fda0003f05270 */
[----:B------:R-:W-:Y:S05]  /*05c0*/  @P0 BRA `(.L_x_808) ;  /* 0x0000000800680947 */ /* 0x000fea0003800000 */
[----:B------:R-:W4:Y:S01]  /*05d0*/  LDCU.64 UR4, c[0x0][0x390] ;  /* 0x00007200ff0477ac */ /* 0x000f220008000a00 */
[----:B------:R-:W5:Y:S01]  /*05e0*/  LDCU.64 UR6, c[0x0][0x388] ;  /* 0x00007100ff0677ac */ /* 0x000f620008000a00 */
[----:B------:R-:W0:Y:S01]  /*05f0*/  LDCU.64 UR44, c[0x0][0x3b0] ;  /* 0x00007600ff2c77ac */ /* 0x000e220008000a00 */
[----:B------:R-:W-:Y:S02]  /*0600*/  UIADD3 UR38, UPT, UPT, -UR38, URZ, URZ ;  /* 0x000000ff26267290 */ /* 0x000fe4000fffe1ff */
[----:B----4-:R-:W-:Y:S02]  /*0610*/  UIADD3 UR41, UP0, UPT, UR4, 0x8, URZ ;  /* 0x0000000804297890 */ /* 0x010fe4000ff1e0ff */
[----:B-----5:R-:W-:Y:S02]  /*0620*/  UIADD3 UR39, UP1, UPT, UR6, 0x8, URZ ;  /* 0x0000000806277890 */ /* 0x020fe4000ff3e0ff */
[----:B------:R-:W-:Y:S02]  /*0630*/  UIADD3.X UR42, UPT, UPT, URZ, UR5, URZ, UP0, !UPT ;  /* 0x00000005ff2a7290 */ /* 0x000fe400087fe4ff */
[----:B0-----:R-:W-:-:S12]  /*0640*/  UIADD3.X UR40, UPT, UPT, URZ, UR7, URZ, UP1, !UPT ;  /* 0x00000007ff287290 */ /* 0x001fd80008ffe4ff */
.L_x_816:
[----:B------:R-:W0:Y:S01]  /*0650*/  LDC.64 R22, c[0x0][0x380] ;  /* 0x0000e000ff167b82 */ /* 0x000e220000000a00 */
[----:B------:R-:W-:Y:S01]  /*0660*/  VIADD R25, R25, 0x1 ;  /* 0x0000000119197836 */ /* 0x000fe20000000000 */
[----:B------:R-:W-:Y:S01]  /*0670*/  MOV R30, UR39 ;  /* 0x00000027001e7c02 */ /* 0x000fe20008000f00 */
[----:B------:R-:W-:Y:S01]  /*0680*/  IMAD.U32 R31, RZ, RZ, UR40 ;  /* 0x00000028ff1f7e24 */ /* 0x000fe2000f8e00ff */
[----:B------:R-:W-:Y:S01]  /*0690*/  MOV R29, UR42 ;  /* 0x0000002a001d7c02 */ /* 0x000fe20008000f00 */
[----:B------:R-:W-:-:S04]  /*06a0*/  IMAD.U32 R28, RZ, RZ, UR41 ;  /* 0x00000029ff1c7e24 */ /* 0x000fc8000f8e00ff */
[----:B------:R-:W5:Y:S04]  /*06b0*/  LDG.E.64.CONSTANT R30, desc[UR36][R30.64] ;  /* 0x000000241e1e7981 */ /* 0x000f68000c1e9b00 */
[----:B------:R-:W5:Y:S01]  /*06c0*/  LDG.E.64.CONSTANT R28, desc[UR36][R28.64] ;  /* 0x000000241c1c7981 */ /* 0x000f62000c1e9b00 */
[----:B0-----:R-:W-:-:S06]  /*06d0*/  IMAD.WIDE.U32 R22, R25, 0x8, R22 ;  /* 0x0000000819167825 */ /* 0x001fcc00078e0016 */
[----:B------:R-:W5:Y:S01]  /*06e0*/  LDG.E.64.CONSTANT R22, desc[UR36][R22.64] ;  /* 0x0000002416167981 */ /* 0x000f62000c1e9b00 */
[----:B------:R-:W-:Y:S01]  /*06f0*/  ISETP.NE.AND P0, PT, R24, RZ, PT ;  /* 0x000000ff1800720c */ /* 0x000fe20003f05270 */
[----:B------:R-:W-:Y:S01]  /*0700*/  BSSY.RECONVERGENT B7, `(.L_x_809) ;  /* 0x0000046000077945 */ /* 0x000fe20003800200 */
[----:B------:R-:W-:Y:S02]  /*0710*/  IMAD.MOV.U32 R17, RZ, RZ, RZ ;  /* 0x000000ffff117224 */ /* 0x000fe400078e00ff */
[----:B------:R-:W-:-:S09]  /*0720*/  IMAD.MOV.U32 R2, RZ, RZ, RZ ;  /* 0x000000ffff027224 */ /* 0x000fd200078e00ff */
[----:B------:R-:W-:Y:S05]  /*0730*/  @!P0 BRA `(.L_x_810) ;  /* 0x0000000400088947 */ /* 0x000fea0003800000 */
[----:B------:R-:W-:Y:S01]  /*0740*/  ISETP.NE.AND P0, PT, R24, 0x1, PT ;  /* 0x000000011800780c */ /* 0x000fe20003f05270 */
[----:B------:R-:W-:Y:S01]  /*0750*/  BSSY.RECONVERGENT B6, `(.L_x_811) ;  /* 0x000002a000067945 */ /* 0x000fe20003800200 */
[----:B------:R-:W-:Y:S02]  /*0760*/  HFMA2 R0, -RZ, RZ, 0, 0 ;  /* 0x00000000ff007431 */ /* 0x000fe400000001ff */
[----:B------:R-:W-:Y:S01]  /*0770*/  IMAD.MOV.U32 R19, RZ, RZ, RZ ;  /* 0x000000ffff137224 */ /* 0x000fe200078e00ff */
[----:B------:R-:W-:Y:S01]  /*0780*/  MOV R2, RZ ;  /* 0x000000ff00027202 */ /* 0x000fe20000000f00 */
[----:B------:R-:W-:-:S07]  /*0790*/  IMAD.MOV.U32 R17, RZ, RZ, RZ ;  /* 0x000000ffff117224 */ /* 0x000fce00078e00ff */
[----:B------:R-:W-:Y:S05]  /*07a0*/  @!P0 BRA `(.L_x_812) ;  /* 0x0000000000908947 */ /* 0x000fea0003800000 */
[----:B------:R-:W0:Y:S01]  /*07b0*/  LDC.64 R2, c[0x0][0x3b0] ;  /* 0x0000ec00ff027b82 */ /* 0x000e220000000a00 */
[----:B-123--:R-:W2:Y:S04]  /*07c0*/  LDG.E R5, desc[UR36][R46.64] ;  /* 0x000000242e057981 */ /* 0x00eea8000c1e1900 */
[----:B0-----:R-:W2:Y:S01]  /*07d0*/  LDG.E.64.CONSTANT R2, desc[UR36][R2.64] ;  /* 0x0000002402027981 */ /* 0x001ea2000c1e9b00 */
[----:B------:R-:W-:Y:S01]  /*07e0*/  MOV R20, 0x890 ;  /* 0x0000089000147802 */ /* 0x000fe20000000f00 */
[----:B------:R-:W-:Y:S02]  /*07f0*/  IMAD.MOV.U32 R21, RZ, RZ, 0x0 ;  /* 0x00000000ff157424 */ /* 0x000fe400078e00ff */
[----:B--2---:R-:W-:-:S04]  /*0800*/  IMAD.WIDE.U32 R6, P0, R5, R3, RZ ;  /* 0x0000000305067225 */ /* 0x004fc800078000ff */
[----:B------:R-:W-:-:S04]  /*0810*/  IMAD.WIDE.U32 R4, R5, R2, RZ ;  /* 0x0000000205047225 */ /* 0x000fc800078e00ff */
[----:B------:R-:W-:Y:S01]  /*0820*/  IMAD.X R9, RZ, RZ, RZ, P0 ;  /* 0x000000ffff097224 */ /* 0x000fe200000e06ff */
[----:B------:R-:W-:Y:S01]  /*0830*/  IADD3 R5, P0, PT, R5, R6, RZ ;  /* 0x0000000605057210 */ /* 0x000fe20007f1e0ff */
[----:B------:R-:W-:-:S04]  /*0840*/  IMAD.MOV.U32 R8, RZ, RZ, R7 ;  /* 0x000000ffff087224 */ /* 0x000fc800078e0007 */
[----:B------:R-:W-:Y:S01]  /*0850*/  IMAD.WIDE.U32.X R6, RZ, R3, R8, P0 ;  /* 0x00000003ff067225 */ /* 0x000fe200000e0408 */
[----:B-----5:R-:W-:-:S03]  /*0860*/  MOV R8, R30 ;  /* 0x0000001e00087202 */ /* 0x020fc60000000f00 */
[----:B------:R-:W-:-:S07]  /*0870*/  IMAD.MOV.U32 R9, RZ, RZ, R31 ;  /* 0x000000ffff097224 */ /* 0x000fce00078e001f */
[----:B------:R-:W-:Y:S05]  /*0880*/  CALL.REL.NOINC `($crt_reconstruct_full_64$_Z6mod1289uint128_tm) ;  /* 0x0000003800fc7944 */ /* 0x000fea0003c00000 */
[----:B------:R-:W0:Y:S01]  /*0890*/  LDC.64 R10, c[0x0][0x3b0] ;  /* 0x0000ec00ff0a7b82 */ /* 0x000e220000000a00 */
[----:B------:R-:W2:Y:S04]  /*08a0*/  LDG.E R7, desc[UR36][R46.64+0x4] ;  /* 0x000004242e077981 */ /* 0x000ea8000c1e1900 */
[----:B0-----:R-:W2:Y:S01]  /*08b0*/  LDG.E.64.CONSTANT R10, desc[UR36][R10.64+0x8] ;  /* 0x000008240a0a7981 */ /* 0x001ea2000c1e9b00 */
[----:B------:R-:W-:Y:S01]  /*08c0*/  MOV R2, R5 ;  /* 0x0000000500027202 */ /* 0x000fe20000000f00 */
[----:B------:R-:W-:Y:S01]  /*08d0*/  HFMA2 R21, -RZ, RZ, 0, 0 ;  /* 0x00000000ff157431 */ /* 0x000fe200000001ff */
[----:B------:R-:W-:Y:S02]  /*08e0*/  MOV R17, R4 ;  /* 0x0000000400117202 */ /* 0x000fe40000000f00 */
[----:B------:R-:W-:Y:S01]  /*08f0*/  MOV R20, 0x9c0 ;  /* 0x000009c000147802 */ /* 0x000fe20000000f00 */
[----:B--2---:R-:W-:-:S04]  /*0900*/  IMAD.WIDE.U32 R8, P0, R7, R11, RZ ;  /* 0x0000000b07087225 */ /* 0x004fc800078000ff */
[----:B------:R-:W-:-:S04]  /*0910*/  IMAD.WIDE.U32 R6, R7, R10, RZ ;  /* 0x0000000a07067225 */ /* 0x000fc800078e00ff */
[----:B------:R-:W-:Y:S01]  /*0920*/  IMAD.X R13, RZ, RZ, RZ, P0 ;  /* 0x000000ffff0d7224 */ /* 0x000fe200000e06ff */
[----:B------:R-:W-:Y:S01]  /*0930*/  IADD3 R5, P0, PT, R7, R8, RZ ;  /* 0x0000000807057210 */ /* 0x000fe20007f1e0ff */
[----:B------:R-:W-:Y:S02]  /*0940*/  IMAD.MOV.U32 R12, RZ, RZ, R9 ;  /* 0x000000ffff0c7224 */ /* 0x000fe400078e0009 */
[----:B------:R-:W-:Y:S02]  /*0950*/  IMAD.MOV.U32 R4, RZ, RZ, R6 ;  /* 0x000000ffff047224 */ /* 0x000fe400078e0006 */
[----:B------:R-:W-:-:S04]  /*0960*/  IMAD.WIDE.U32.X R8, RZ, R11, R12, P0 ;  /* 0x0000000bff087225 */ /* 0x000fc800000e040c */
[----:B------:R-:W-:Y:S01]  /*0970*/  IMAD.MOV.U32 R6, RZ, RZ, R8 ;  /* 0x000000ffff067224 */ /* 0x000fe200078e0008 */
[----:B------:R-:W-:Y:S01]  /*0980*/  MOV R7, R9 ;  /* 0x0000000900077202 */ /* 0x000fe20000000f00 */
[----:B------:R-:W-:Y:S02]  /*0990*/  IMAD.MOV.U32 R8, RZ, RZ, R30 ;  /* 0x000000ffff087224 */ /* 0x000fe400078e001e */
[----:B------:R-:W-:-:S07]  /*09a0*/  IMAD.MOV.U32 R9, RZ, RZ, R31 ;  /* 0x000000ffff097224 */ /* 0x000fce00078e001f */
[----:B------:R-:W-:Y:S05]  /*09b0*/  CALL.REL.NOINC `($crt_reconstruct_full_64$_Z6mod1289uint128_tm) ;  /* 0x0000003800b07944 */ /* 0x000fea0003c00000 */
[----:B------:R-:W-:Y:S01]  /*09c0*/  IADD3 R17, P0, PT, R4, R17, RZ ;  /* 0x0000001104117210 */ /* 0x000fe20007f1e0ff */
[----:B------:R-:W-:-:S04]  /*09d0*/  IMAD.MOV.U32 R0, RZ, RZ, 0x2 ;  /* 0x00000002ff007424 */ /* 0x000fc800078e00ff */
[----:B------:R-:W-:-:S08]  /*09e0*/  IMAD.X R2, R5, 0x1, R2, P0 ;  /* 0x0000000105027824 */ /* 0x000fd000000e0602 */
.L_x_812:
[----:B------:R-:W-:Y:S05]  /*09f0*/  BSYNC.RECONVERGENT B6 ;  /* 0x0000000000067941 */ /* 0x000fea0003800200 */
.L_x_811:
[----:B------:R-:W-:-:S04]  /*0a00*/  LOP3.LUT R3, R24, 0x1, RZ, 0xc0, !PT ;  /* 0x0000000118037812 */ /* 0x000fc800078ec0ff */
[----:B------:R-:W-:-:S13]  /*0a10*/  ISETP.NE.U32.AND P0, PT, R3, 0x1, PT ;  /* 0x000000010300780c */ /* 0x000fda0003f05070 */
[----:B------:R-:W-:Y:S05]  /*0a20*/  @P0 BRA `(.L_x_810) ;  /* 0x00000000004c0947 */ /* 0x000fea0003800000 */
[C---:B------:R-:W-:Y:S02]  /*0a30*/  LEA R8, P0, R0.reuse, R46, 0x2 ;  /* 0x0000002e00087211 */ /* 0x040fe400078010ff */
[C---:B------:R-:W-:Y:S02]  /*0a40*/  LEA R10, P1, R0.reuse, UR44, 0x3 ;  /* 0x0000002c000a7c11 */ /* 0x040fe4000f8218ff */
[C-C-:B------:R-:W-:Y:S02]  /*0a50*/  LEA.HI.X R9, R0.reuse, R47, R19.reuse, 0x2, P0 ;  /* 0x0000002f00097211 */ /* 0x140fe400000f1413 */
[----:B------:R-:W-:-:S04]  /*0a60*/  LEA.HI.X R11, R0, UR45, R19, 0x3, P1 ;  /* 0x0000002d000b7c11 */ /* 0x000fc800088f1c13 */
[----:B------:R0:W4:Y:S04]  /*0a70*/  LDG.E R9, desc[UR36][R8.64] ;  /* 0x0000002408097981 */ /* 0x000128000c1e1900 */
[----:B------:R-:W4:Y:S01]  /*0a80*/  LDG.E.64.CONSTANT R10, desc[UR36][R10.64] ;  /* 0x000000240a0a7981 */ /* 0x000f22000c1e9b00 */
[----:B------:R-:W-:Y:S01]  /*0a90*/  MOV R20, 0xb40 ;  /* 0x00000b4000147802 */ /* 0x000fe20000000f00 */
[----:B------:R-:W-:Y:S02]  /*0aa0*/  IMAD.MOV.U32 R21, RZ, RZ, 0x0 ;  /* 0x00000000ff157424 */ /* 0x000fe400078e00ff */
[----:B0----5:R-:W-:Y:S02]  /*0ab0*/  IMAD.MOV.U32 R8, RZ, RZ, R30 ;  /* 0x000000ffff087224 */ /* 0x021fe400078e001e */
[----:B----4-:R-:W-:-:S04]  /*0ac0*/  IMAD.WIDE.U32 R6, P0, R9, R11, RZ ;  /* 0x0000000b09067225 */ /* 0x010fc800078000ff */
[----:B-123--:R-:W-:Y:S01]  /*0ad0*/  IMAD.WIDE.U32 R4, R9, R10, RZ ;  /* 0x0000000a09047225 */ /* 0x00efe200078e00ff */
[----:B------:R-:W-:Y:S02]  /*0ae0*/  IADD3.X R13, PT, PT, RZ, RZ, RZ, P0, !PT ;  /* 0x000000ffff0d7210 */ /* 0x000fe400007fe4ff */
[----:B------:R-:W-:Y:S01]  /*0af0*/  MOV R9, R31 ;  /* 0x0000001f00097202 */ /* 0x000fe20000000f00 */
[----:B------:R-:W-:Y:S01]  /*0b00*/  IMAD.MOV.U32 R12, RZ, RZ, R7 ;  /* 0x000000ffff0c7224 */ /* 0x000fe200078e0007 */
[----:B------:R-:W-:-:S05]  /*0b10*/  IADD3 R5, P0, PT, R5, R6, RZ ;  /* 0x0000000605057210 */ /* 0x000fca0007f1e0ff */
[----:B------:R-:W-:-:S08]  /*0b20*/  IMAD.WIDE.U32.X R6, RZ, R11, R12, P0 ;  /* 0x0000000bff067225 */ /* 0x000fd000000e040c */
[----:B------:R-:W-:Y:S05]  /*0b30*/  CALL.REL.NOINC `($crt_reconstruct_full_64$_Z6mod1289uint128_tm) ;  /* 0x0000003800507944 */ /* 0x000fea0003c00000 */
[----:B------:R-:W-:-:S05]  /*0b40*/  IADD3 R17, P0, PT, R4, R17, RZ ;  /* 0x0000001104117210 */ /* 0x000fca0007f1e0ff */
[----:B------:R-:W-:-:S08]  /*0b50*/  IMAD.X R2, R5, 0x1, R2, P0 ;  /* 0x0000000105027824 */ /* 0x000fd000000e0602 */
.L_x_810:
[----:B------:R-:W-:Y:S05]  /*0b60*/  BSYNC.RECONVERGENT B7 ;  /* 0x0000000000077941 */ /* 0x000fea0003800200 */
.L_x_809:
[----:B-----5:R-:W-:Y:S01]  /*0b70*/  LOP3.LUT R0, R2, R31, RZ, 0xfc, !PT ;  /* 0x0000001f02007212 */ /* 0x020fe200078efcff */
[----:B------:R-:W-:Y:S03]  /*0b80*/  BSSY.RECONVERGENT B6, `(.L_x_813) ;  /* 0x000001d000067945 */ /* 0x000fe60003800200 */
[----:B------:R-:W-:-:S13]  /*0b90*/  ISETP.NE.U32.AND P0, PT, R0, RZ, PT ;  /* 0x000000ff0000720c */ /* 0x000fda0003f05070 */
[----:B------:R-:W-:Y:S05]  /*0ba0*/  @P0 BRA `(.L_x_814) ;  /* 0x00000000004c0947 */ /* 0x000fea0003800000 */
[----:B------:R-:W0:Y:S01]  /*0bb0*/  I2F.U32.RP R0, R30 ;  /* 0x0000001e00007306 */ /* 0x000e220000209000 */
[----:B-123--:R-:W-:Y:S01]  /*0bc0*/  IMAD.MOV R5, RZ, RZ, -R30 ;  /* 0x000000ffff057224 */ /* 0x00efe200078e0a1e */
[----:B------:R-:W-:-:S06]  /*0bd0*/  ISETP.NE.U32.AND P1, PT, R30, RZ, PT ;  /* 0x000000ff1e00720c */ /* 0x000fcc0003f25070 */
[----:B0-----:R-:W0:Y:S02]  /*0be0*/  MUFU.RCP R0, R0 ;  /* 0x0000000000007308 */ /* 0x001e240000001000 */
[----:B0-----:R-:W-:-:S06]  /*0bf0*/  IADD3 R2, PT, PT, R0, 0xffffffe, RZ ;  /* 0x0ffffffe00027810 */ /* 0x001fcc0007ffe0ff */
[----:B------:R0:W1:Y:S02]  /*0c00*/  F2I.FTZ.U32.TRUNC.NTZ R3, R2 ;  /* 0x0000000200037305 */ /* 0x000064000021f000 */
[----:B0-----:R-:W-:Y:S02]  /*0c10*/  IMAD.MOV.U32 R2, RZ, RZ, RZ ;  /* 0x000000ffff027224 */ /* 0x001fe400078e00ff */
[----:B-1----:R-:W-:-:S04]  /*0c20*/  IMAD R5, R5, R3, RZ ;  /* 0x0000000305057224 */ /* 0x002fc800078e02ff */
        /* <DEDUP_REMOVED lines=11> */
.L_x_814:
[----:B-123--:R-:W-:Y:S01]  /*0ce0*/  IMAD.MOV.U32 R4, RZ, RZ, R17 ;  /* 0x000000ffff047224 */ /* 0x00efe200078e0011 */
[----:B------:R-:W-:Y:S01]  /*0cf0*/  MOV R6, R30 ;  /* 0x0000001e00067202 */ /* 0x000fe20000000f00 */
[----:B------:R-:W-:Y:S01]  /*0d00*/  IMAD.MOV.U32 R5, RZ, RZ, R2 ;  /* 0x000000ffff057224 */ /* 0x000fe200078e0002 */
[----:B------:R-:W-:Y:S01]  /*0d10*/  MOV R20, 0xd50 ;  /* 0x00000d5000147802 */ /* 0x000fe20000000f00 */
[----:B------:R-:W-:Y:S02]  /*0d20*/  IMAD.MOV.U32 R7, RZ, RZ, R31 ;  /* 0x000000ffff077224 */ /* 0x000fe400078e001f */
[----:B------:R-:W-:-:S07]  /*0d30*/  IMAD.MOV.U32 R21, RZ, RZ, 0x0 ;  /* 0x00000000ff157424 */ /* 0x000fce00078e00ff */
[----:B------:R-:W-:Y:S05]  /*0d40*/  CALL.REL.NOINC `($__internal_26_$__cuda_sm20_rem_u64) ;  /* 0x0000004400707944 */ /* 0x000fea0003c00000 */
.L_x_815:
[----:B------:R-:W-:Y:S05]  /*0d50*/  BSYNC.RECONVERGENT B6 ;  /* 0x0000000000067941 */ /* 0x000fea0003800200 */
.L_x_813:
[----:B------:R-:W-:Y:S01]  /*0d60*/  ISETP.GE.U32.AND P0, PT, R22, R4, PT ;  /* 0x000000041600720c */ /* 0x000fe20003f06070 */
[----:B------:R-:W-:Y:S01]  /*0d70*/  IMAD.MOV.U32 R8, RZ, RZ, R30 ;  /* 0x000000ffff087224 */ /* 0x000fe200078e001e */
[----:B------:R-:W-:Y:S01]  /*0d80*/  MOV R9, R31 ;  /* 0x0000001f00097202 */ /* 0x000fe20000000f00 */
[----:B------:R-:W-:Y:S01]  /*0d90*/  IMAD.MOV.U32 R21, RZ, RZ, 0x0 ;  /* 0x00000000ff157424 */ /* 0x000fe200078e00ff */
[----:B------:R-:W-:Y:S02]  /*0da0*/  ISETP.GE.U32.AND.EX P0, PT, R23, R5, PT, P0 ;  /* 0x000000051700720c */ /* 0x000fe40003f06100 */
[----:B------:R-:W-:Y:S02]  /*0db0*/  MOV R20, 0xe80 ;  /* 0x00000e8000147802 */ /* 0x000fe40000000f00 */
[----:B------:R-:W-:Y:S02]  /*0dc0*/  SEL R7, R30, RZ, !P0 ;  /* 0x000000ff1e077207 */ /* 0x000fe40004000000 */
[----:B------:R-:W-:-:S02]  /*0dd0*/  SEL R3, R31, RZ, !P0 ;  /* 0x000000ff1f037207 */ /* 0x000fc40004000000 */
[----:B------:R-:W-:-:S04]  /*0de0*/  IADD3 R7, P0, P1, R7, R22, -R4 ;  /* 0x0000001607077210 */ /* 0x000fc8000791e804 */
[----:B------:R-:W-:Y:S01]  /*0df0*/  IADD3.X R23, PT, PT, R3, R23, ~R5, P0, P1 ;  /* 0x0000001703177210 */ /* 0x000fe200007e2c05 */
[----:B------:R-:W-:-:S04]  /*0e00*/  IMAD.WIDE.U32 R4, R7, R28, RZ ;  /* 0x0000001c07047225 */ /* 0x000fc800078e00ff */
[----:B------:R-:W-:-:S04]  /*0e10*/  IMAD.WIDE.U32 R2, R23, R28, RZ ;  /* 0x0000001c17027225 */ /* 0x000fc800078e00ff */
[----:B------:R-:W-:-:S04]  /*0e20*/  IMAD.WIDE.U32 R2, P0, R29, R7, R2 ;  /* 0x000000071d027225 */ /* 0x000fc80007800002 */
[----:B------:R-:W-:Y:S01]  /*0e30*/  IMAD.MOV.U32 R6, RZ, RZ, R3 ;  /* 0x000000ffff067224 */ /* 0x000fe200078e0003 */
[----:B------:R-:W-:Y:S02]  /*0e40*/  IADD3.X R7, PT, PT, RZ, RZ, RZ, P0, !PT ;  /* 0x000000ffff077210 */ /* 0x000fe400007fe4ff */
[----:B------:R-:W-:-:S05]  /*0e50*/  IADD3 R5, P0, PT, R5, R2, RZ ;  /* 0x0000000205057210 */ /* 0x000fca0007f1e0ff */
[----:B------:R-:W-:-:S08]  /*0e60*/  IMAD.WIDE.U32.X R6, R29, R23, R6, P0 ;  /* 0x000000171d067225 */ /* 0x000fd000000e0406 */
[----:B------:R-:W-:Y:S05]  /*0e70*/  CALL.REL.NOINC `($crt_reconstruct_full_64$_Z6mod1289uint128_tm) ;  /* 0x0000003400807944 */ /* 0x000fea0003c00000 */
[----:B------:R-:W-:Y:S01]  /*0e80*/  UIADD3 UR6, UP0, UPT, UR41, 0x8, URZ ;  /* 0x0000000829067890 */ /* 0x000fe2000ff1e0ff */
[----:B------:R-:W-:Y:S01]  /*0e90*/  ISETP.NE.U32.AND P0, PT, R4, RZ, PT ;  /* 0x000000ff0400720c */ /* 0x000fe20003f05070 */
[----:B------:R-:W-:Y:S02]  /*0ea0*/  UIADD3 UR38, UPT, UPT, UR38, 0x1, URZ ;  /* 0x0000000126267890 */ /* 0x000fe4000fffe0ff */
[----:B------:R-:W-:Y:S01]  /*0eb0*/  UIADD3.X UR7, UPT, UPT, URZ, UR42, URZ, UP0, !UPT ;  /* 0x0000002aff077290 */ /* 0x000fe200087fe4ff */
[----:B------:R-:W-:Y:S01]  /*0ec0*/  ISETP.NE.AND.EX P0, PT, R5, RZ, PT, P0 ;  /* 0x000000ff0500720c */ /* 0x000fe20003f05300 */
[----:B------:R-:W-:Y:S02]  /*0ed0*/  UISETP.NE.AND UP0, UPT, UR38, -0x1, UPT ;  /* 0xffffffff2600788c */ /* 0x000fe4000bf05270 */
[----:B------:R-:W-:Y:S01]  /*0ee0*/  UIADD3 UR4, UP1, UPT, UR39, 0x8, URZ ;  /* 0x0000000827047890 */ /* 0x000fe2000ff3e0ff */
[----:B------:R-:W-:-:S03]  /*0ef0*/  SEL R24, R24, RZ, !P0 ;  /* 0x000000ff18187207 */ /* 0x000fc60004000000 */
[----:B------:R-:W-:-:S03]  /*0f00*/  UIADD3.X UR5, UPT, UPT, URZ, UR40, URZ, UP1, !UPT ;  /* 0x00000028ff057290 */ /* 0x000fc60008ffe4ff */
[----:B------:R-:W-:Y:S09]  /*0f10*/  BRA.U !UP0, `(.L_x_807) ;  /* 0x0000003508147547 */ /* 0x000ff2000b800000 */
[----:B------:R-:W-:Y:S01]  /*0f20*/  UMOV UR41, UR6 ;  /* 0x0000000600297c82 */ /* 0x000fe20008000000 */
[----:B------:R-:W-:Y:S01]  /*0f30*/  UMOV UR42, UR7 ;  /* 0x00000007002a7c82 */ /* 0x000fe20008000000 */
[----:B------:R-:W-:Y:S01]  /*0f40*/  UMOV UR39, UR4 ;  /* 0x0000000400277c82 */ /* 0x000fe20008000000 */
[----:B------:R-:W-:Y:S01]  /*0f50*/  UMOV UR40, UR5 ;  /* 0x0000000500287c82 */ /* 0x000fe20008000000 */
[----:B------:R-:W-:Y:S05]  /*0f60*/  BRA `(.L_x_816) ;  /* 0xfffffff400b87947 */ /* 0x000fea000383ffff */
.L_x_808:
[----:B------:R-:W-:Y:S01]  /*0f70*/  LOP3.LUT R23, R23, 0xfffffff8, RZ, 0xc0, !PT ;  /* 0xfffffff817177812 */ /* 0x000fe200078ec0ff */
[----:B------:R-:W-:-:S07]  /*0f80*/  IMAD.MOV.U32 R22, RZ, RZ, 0x1 ;  /* 0x00000001ff167424 */ /* 0x000fce00078e00ff */
.L_x_847:
[----:B------:R-:W4:Y:S01]  /*0f90*/  LDC.64 R28, c[0x0][0x380] ;  /* 0x0000e000ff1c7b82 */ /* 0x000f220000000a00 */
[----:B0-----:R-:W-:-:S07]  /*0fa0*/  IADD3 R3, PT, PT, R25, R22, RZ ;  /* 0x0000001619037210 */ /* 0x001fce0007ffe0ff */
[----:B------:R-:W0:Y:S08]  /*0fb0*/  LDC.64 R36, c[0x0][0x388] ;  /* 0x0000e200ff247b82 */ /* 0x000e300000000a00 */
[----:B-1----:R-:W1:Y:S01]  /*0fc0*/  LDC.64 R30, c[0x0][0x390] ;  /* 0x0000e400ff1e7b82 */ /* 0x002e620000000a00 */
[----:B----4-:R-:W-:-:S06]  /*0fd0*/  IMAD.WIDE.U32 R28, R3, 0x8, R28 ;  /* 0x00000008031c7825 */ /* 0x010fcc00078e001c */
[----:B------:R-:W5:Y:S01]  /*0fe0*/  LDG.E.64.CONSTANT R28, desc[UR36][R28.64] ;  /* 0x000000241c1c7981 */ /* 0x000f62000c1e9b00 */
[----:B0-----:R-:W-:-:S06]  /*0ff0*/  IMAD.WIDE.U32 R36, R22, 0x8, R36 ;  /* 0x0000000816247825 */ /* 0x001fcc00078e0024 */
[----:B------:R-:W5:Y:S01]  /*1000*/  LDG.E.64.CONSTANT R36, desc[UR36][R36.64] ;  /* 0x0000002424247981 */ /* 0x000f62000c1e9b00 */
[----:B-1----:R-:W-:-:S06]  /*1010*/  IMAD.WIDE.U32 R30, R22, 0x8, R30 ;  /* 0x00000008161e7825 */ /* 0x002fcc00078e001e */
[----:B------:R-:W5:Y:S01]  /*1020*/  LDG.E.64.CONSTANT R30, desc[UR36][R30.64] ;  /* 0x000000241e1e7981 */ /* 0x000f62000c1e9b00 */
[----:B------:R-:W-:Y:S01]  /*1030*/  ISETP.NE.AND P0, PT, R24, RZ, PT ;  /* 0x000000ff1800720c */ /* 0x000fe20003f05270 */
[----:B------:R-:W-:Y:S01]  /*1040*/  BSSY.RECONVERGENT B9, `(.L_x_817) ;  /* 0x00001bc000097945 */ /* 0x000fe20003800200 */
[----:B------:R-:W-:Y:S02]  /*1050*/  IMAD.MOV.U32 R17, RZ, RZ, RZ ;  /* 0x000000ffff117224 */ /* 0x000fe400078e00ff */
[----:B------:R-:W-:-:S09]  /*1060*/  IMAD.MOV.U32 R2, RZ, RZ, RZ ;  /* 0x000000ffff027224 */ /* 0x000fd200078e00ff */
[----:B------:R-:W-:Y:S05]  /*1070*/  @!P0 BRA `(.L_x_818) ;  /* 0x0000001800e08947 */ /* 0x000fea0003800000 */
[----:B------:R-:W0:Y:S01]  /*1080*/  LDCU UR4, c[0x0][0x3d0] ;  /* 0x00007a00ff0477ac */ /* 0x000e220008000800 */
[----:B------:R-:W-:Y:S01]  /*1090*/  ISETP.GE.U32.AND P0, PT, R24, 0x8, PT ;  /* 0x000000081800780c */ /* 0x000fe20003f06070 */
[----:B------:R-:W-:Y:S01]  /*10a0*/  BSSY.RECONVERGENT B8, `(.L_x_819) ;  /* 0x00000b7000087945 */ /* 0x000fe20003800200 */
[----:B------:R-:W-:Y:S02]  /*10b0*/  HFMA2 R17, -RZ, RZ, 0, 0 ;  /* 0x00000000ff117431 */ /* 0x000fe400000001ff */
[----:B------:R-:W-:Y:S02]  /*10c0*/  IMAD.MOV.U32 R2, RZ, RZ, RZ ;  /* 0x000000ffff027224 */ /* 0x000fe400078e00ff */
[----:B------:R-:W-:Y:S02]  /*10d0*/  IMAD.MOV.U32 R19, RZ, RZ, RZ ;  /* 0x000000ffff137224 */ /* 0x000fe400078e00ff */
[----:B0-----:R-:W-:-:S05]  /*10e0*/  IMAD R45, R22, UR4, RZ ;  /* 0x00000004162d7c24 */ /* 0x001fca000f8e02ff */
[----:B------:R-:W-:Y:S05]  /*10f0*/  @!P0 BRA `(.L_x_820) ;  /* 0x0000000800c48947 */ /* 0x000fea0003800000 */
[----:B------:R-:W0:Y:S01]  /*1100*/  LDCU.64 UR4, c[0x0][0x3b0] ;  /* 0x00007600ff0477ac */ /* 0x000e220008000a00 */
[----:B------:R-:W-:Y:S01]  /*1110*/  LOP3.LUT R19, R24, 0xfffffff8, RZ, 0xc0, !PT ;  /* 0xfffffff818137812 */ /* 0x000fe200078ec0ff */
[----:B------:R-:W-:Y:S01]  /*1120*/  BSSY.RECONVERGENT B7, `(.L_x_821) ;  /* 0x00000ad000077945 */ /* 0x000fe20003800200 */
[----:B------:R-:W-:Y:S01]  /*1130*/  IADD3 R38, P2, PT, R46, 0x10, RZ ;  /* 0x000000102e267810 */ /* 0x000fe20007f5e0ff */
[----:B------:R-:W-:Y:S01]  /*1140*/  IMAD.MOV.U32 R2, RZ, RZ, RZ ;  /* 0x000000ffff027224 */ /* 0x000fe200078e00ff */
[----:B------:R-:W-:Y:S01]  /*1150*/  MOV R17, RZ ;  /* 0x000000ff00117202 */ /* 0x000fe20000000f00 */
[----:B------:R-:W-:Y:S01]  /*1160*/  IMAD.MOV R19, RZ, RZ, -R19 ;  /* 0x000000ffff137224 */ /* 0x000fe200078e0a13 */
[----:B------:R-:W-:Y:S02]  /*1170*/  IADD3.X R39, PT, PT, RZ, R47, RZ, P2, !PT ;  /* 0x0000002fff277210 */ /* 0x000fe400017fe4ff */
[----:B0-----:R-:W-:-:S04]  /*1180*/  LEA R44, P0, R45, UR4, 0x3 ;  /* 0x000000042d2c7c11 */ /* 0x001fc8000f8018ff */
[----:B------:R-:W-:Y:S02]  /*1190*/  IADD3 R44, P1, PT, R44, 0x20, RZ ;  /* 0x000000202c2c7810 */ /* 0x000fe40007f3e0ff */
[----:B------:R-:W-:-:S05]  /*11a0*/  LEA.HI.X R45, R45, UR5, RZ, 0x3, P0 ;  /* 0x000000052d2d7c11 */ /* 0x000fca00080f1cff */
[----:B------:R-:W-:-:S07]  /*11b0*/  IMAD.X R45, RZ, RZ, R45, P1 ;  /* 0x000000ffff2d7224 */ /* 0x000fce00008e062d */
.L_x_825:
[----:B------:R-:W2:Y:S04]  /*11c0*/  LDG.E R9, desc[UR36][R38.64+-0x10] ;  /* 0xfffff02426097981 */ /* 0x000ea8000c1e1900 */
[----:B------:R-:W2:Y:S01]  /*11d0*/  LDG.E.64.CONSTANT R6, desc[UR36][R44.64+-0x20] ;  /* 0xffffe0242c067981 */ /* 0x000ea2000c1e9b00 */
[----:B------:R-:W-:Y:S01]  /*11e0*/  VIADD R19, R19, 0x8 ;  /* 0x0000000813137836 */ /* 0x000fe20000000000 */
[----:B------:R-:W-:Y:S01]  /*11f0*/  MOV R20, 0x12c0 ;  /* 0x000012c000147802 */ /* 0x000fe20000000f00 */
[----:B------:R-:W-:Y:S02]  /*1200*/  IMAD.MOV.U32 R21, RZ, RZ, 0x0 ;  /* 0x00000000ff157424 */ /* 0x000fe400078e00ff */
[----:B--23--:R-:W-:-:S04]  /*1210*/  IMAD.WIDE.U32 R4, R9, R6, RZ ;  /* 0x0000000609047225 */ /* 0x00cfc800078e00ff */
[----:B------:R-:W-:-:S04]  /*1220*/  IMAD.WIDE.U32 R8, P0, R9, R7, RZ ;  /* 0x0000000709087225 */ /* 0x000fc800078000ff */
[----:B------:R-:W-:Y:S01]  /*1230*/  IMAD.X R11, RZ, RZ, RZ, P0 ;  /* 0x000000ffff0b7224 */ /* 0x000fe200000e06ff */
[----:B------:R-:W-:Y:S01]  /*1240*/  IADD3 R5, P1, PT, R5, R8, RZ ;  /* 0x0000000805057210 */ /* 0x000fe20007f3e0ff */
[----:B-----5:R-:W-:Y:S01]  /*1250*/  IMAD.MOV.U32 R8, RZ, RZ, R36 ;  /* 0x000000ffff087224 */ /* 0x020fe200078e0024 */
[----:B------:R-:W-:Y:S02]  /*1260*/  MOV R10, R9 ;  /* 0x00000009000a7202 */ /* 0x000fe40000000f00 */
[----:B------:R-:W-:Y:S02]  /*1270*/  ISETP.NE.AND P0, PT, R19, RZ, PT ;  /* 0x000000ff1300720c */ /* 0x000fe40003f05270 */
[----:B------:R-:W-:Y:S01]  /*1280*/  MOV R9, R37 ;  /* 0x0000002500097202 */ /* 0x000fe20000000f00 */
[----:B------:R-:W-:Y:S01]  /*1290*/  IMAD.WIDE.U32.X R6, RZ, R7, R10, P1 ;  /* 0x00000007ff067225 */ /* 0x000fe200008e040a */
[----:B------:R-:W-:-:S09]  /*12a0*/  P2R R27, PR, RZ, 0x1 ;  /* 0x00000001ff1b7803 */ /* 0x000fd20000000000 */
[----:B------:R-:W-:Y:S05]  /*12b0*/  CALL.REL.NOINC `($crt_reconstruct_full_64$_Z6mod1289uint128_tm) ;  /* 0x0000003000707944 */ /* 0x000fea0003c00000 */
[----:B------:R-:W2:Y:S04]  /*12c0*/  LDG.E R11, desc[UR36][R38.64+-0xc] ;  /* 0xfffff424260b7981 */ /* 0x000ea8000c1e1900 */
[----:B------:R-:W2:Y:S01]  /*12d0*/  LDG.E.64.CONSTANT R8, desc[UR36][R44.64+-0x18] ;  /* 0xffffe8242c087981 */ /* 0x000ea2000c1e9b00 */
[----:B------:R-:W-:Y:S01]  /*12e0*/  IMAD.MOV.U32 R18, RZ, RZ, R4 ;  /* 0x000000ffff127224 */ /* 0x000fe200078e0004 */
[----:B------:R-:W-:Y:S01]  /*12f0*/  MOV R16, R5 ;  /* 0x0000000500107202 */ /* 0x000fe20000000f00 */
[----:B------:R-:W-:Y:S01]  /*1300*/  HFMA2 R21, -RZ, RZ, 0, 0 ;  /* 0x00000000ff157431 */ /* 0x000fe200000001ff */
[----:B------:R-:W-:Y:S01]  /*1310*/  MOV R20, 0x13c0 ;  /* 0x000013c000147802 */ /* 0x000fe20000000f00 */
[----:B--2---:R-:W-:-:S04]  /*1320*/  IMAD.WIDE.U32 R6, R11, R8, RZ ;  /* 0x000000080b067225 */ /* 0x004fc800078e00ff */
[----:B------:R-:W-:-:S04]  /*1330*/  IMAD.WIDE.U32 R10, P0, R11, R9, RZ ;  /* 0x000000090b0a7225 */ /* 0x000fc800078000ff */
[----:B------:R-:W-:Y:S01]  /*1340*/  IMAD.MOV.U32 R4, RZ, RZ, R6 ;  /* 0x000000ffff047224 */ /* 0x000fe200078e0006 */
[----:B------:R-:W-:Y:S01]  /*1350*/  IADD3 R5, P1, PT, R7, R10, RZ ;  /* 0x0000000a07057210 */ /* 0x000fe20007f3e0ff */
[----:B------:R-:W-:Y:S01]  /*1360*/  IMAD.X R7, RZ, RZ, RZ, P0 ;  /* 0x000000ffff077224 */ /* 0x000fe200000e06ff */
[----:B------:R-:W-:Y:S01]  /*1370*/  MOV R6, R11 ;  /* 0x0000000b00067202 */ /* 0x000fe20000000f00 */
[----:B------:R-:W-:-:S04]  /*1380*/  IMAD.MOV.U32 R8, RZ, RZ, R36 ;  /* 0x000000ffff087224 */ /* 0x000fc800078e0024 */
[----:B------:R-:W-:-:S04]  /*1390*/  IMAD.WIDE.U32.X R6, RZ, R9, R6, P1 ;  /* 0x00000009ff067225 */ /* 0x000fc800008e0406 */
[----:B------:R-:W-:-:S07]  /*13a0*/  IMAD.MOV.U32 R9, RZ, RZ, R37 ;  /* 0x000000ffff097224 */ /* 0x000fce00078e0025 */
[----:B------:R-:W-:Y:S05]  /*13b0*/  CALL.REL.NOINC `($crt_reconstruct_full_64$_Z6mod1289uint128_tm) ;  /* 0x0000003000307944 */ /* 0x000fea0003c00000 */
[----:B------:R-:W2:Y:S01]  /*13c0*/  LDG.E R9, desc[UR36][R38.64+-0x8] ;  /* 0xfffff82426097981 */ /* 0x000ea2000c1e1900 */
[----:B------:R-:W-:-:S03]  /*13d0*/  IADD3 R17, P0, P1, R4, R18, R17 ;  /* 0x0000001204117210 */ /* 0x000fc6000791e011 */
[----:B------:R-:W2:Y:S01]  /*13e0*/  LDG.E.64.CONSTANT R6, desc[UR36][R44.64+-0x10] ;  /* 0xfffff0242c067981 */ /* 0x000ea2000c1e9b00 */
[----:B------:R-:W-:Y:S01]  /*13f0*/  IADD3.X R2, PT, PT, R5, R16, R2, P0, P1 ;  /* 0x0000001005027210 */ /* 0x000fe200007e2402 */
[----:B------:R-:W-:Y:S01]  /*1400*/  IMAD.MOV.U32 R21, RZ, RZ, 0x0 ;  /* 0x00000000ff157424 */ /* 0x000fe200078e00ff */
[----:B------:R-:W-:Y:S01]  /*1410*/  MOV R20, 0x14b0 ;  /* 0x000014b000147802 */ /* 0x000fe20000000f00 */
[----:B--2---:R-:W-:-:S04]  /*1420*/  IMAD.WIDE.U32 R4, R9, R6, RZ ;  /* 0x0000000609047225 */ /* 0x004fc800078e00ff */
[----:B------:R-:W-:-:S04]  /*1430*/  IMAD.WIDE.U32 R8, P0, R9, R7, RZ ;  /* 0x0000000709087225 */ /* 0x000fc800078000ff */
[----:B------:R-:W-:Y:S01]  /*1440*/  IMAD.X R11, RZ, RZ, RZ, P0 ;  /* 0x000000ffff0b7224 */ /* 0x000fe200000e06ff */
[----:B------:R-:W-:Y:S01]  /*1450*/  IADD3 R5, P1, PT, R5, R8, RZ ;  /* 0x0000000805057210 */ /* 0x000fe20007f3e0ff */
[----:B------:R-:W-:Y:S01]  /*1460*/  IMAD.MOV.U32 R10, RZ, RZ, R9 ;  /* 0x000000ffff0a7224 */ /* 0x000fe200078e0009 */
[----:B------:R-:W-:Y:S01]  /*1470*/  MOV R8, R36 ;  /* 0x0000002400087202 */ /* 0x000fe20000000f00 */
[----:B------:R-:W-:Y:S02]  /*1480*/  IMAD.MOV.U32 R9, RZ, RZ, R37 ;  /* 0x000000ffff097224 */ /* 0x000fe400078e0025 */
[----:B------:R-:W-:-:S08]  /*1490*/  IMAD.WIDE.U32.X R6, RZ, R7, R10, P1 ;  /* 0x00000007ff067225 */ /* 0x000fd000008e040a */
[----:B------:R-:W-:Y:S05]  /*14a0*/  CALL.REL.NOINC `($crt_reconstruct_full_64$_Z6mod1289uint128_tm) ;  /* 0x0000002c00f47944 */ /* 0x000fea0003c00000 */
[----:B------:R-:W2:Y:S04]  /*14b0*/  LDG.E R11, desc[UR36][R38.64+-0x4] ;  /* 0xfffffc24260b7981 */ /* 0x000ea8000c1e1900 */
[----:B------:R-:W2:Y:S01]  /*14c0*/  LDG.E.64.CONSTANT R8, desc[UR36][R44.64+-0x8] ;  /* 0xfffff8242c087981 */ /* 0x000ea2000c1e9b00 */
[----:B------:R-:W-:Y:S01]  /*14d0*/  IMAD.MOV.U32 R16, RZ, RZ, R5 ;  /* 0x000000ffff107224 */ /* 0x000fe200078e0005 */
[----:B------:R-:W-:Y:S01]  /*14e0*/  MOV R18, R4 ;  /* 0x0000000400127202 */ /* 0x000fe20000000f00 */
[----:B------:R-:W-:Y:S01]  /*14f0*/  IMAD.MOV.U32 R21, RZ, RZ, 0x0 ;  /* 0x00000000ff157424 */ /* 0x000fe200078e00ff */
[----:B------:R-:W-:Y:S01]  /*1500*/  MOV R20, 0x15b0 ;  /* 0x000015b000147802 */ /* 0x000fe20000000f00 */
[----:B--2---:R-:W-:-:S04]  /*1510*/  IMAD.WIDE.U32 R6, R11, R8, RZ ;  /* 0x000000080b067225 */ /* 0x004fc800078e00ff */
[----:B------:R-:W-:-:S04]  /*1520*/  IMAD.WIDE.U32 R10, P0, R11, R9, RZ ;  /* 0x000000090b0a7225 */ /* 0x000fc800078000ff */
[----:B------:R-:W-:Y:S01]  /*1530*/  IMAD.MOV.U32 R4, RZ, RZ, R6 ;  /* 0x000000ffff047224 */ /* 0x000fe200078e0006 */
[----:B------:R-:W-:Y:S01]  /*1540*/  IADD3 R5, P1, PT, R7, R10, RZ ;  /* 0x0000000a07057210 */ /* 0x000fe20007f3e0ff */
[----:B------:R-:W-:Y:S01]  /*1550*/  IMAD.MOV.U32 R6, RZ, RZ, R11 ;  /* 0x000000ffff067224 */ /* 0x000fe200078e000b */
[----:B------:R-:W-:Y:S01]  /*1560*/  IADD3.X R7, PT, PT, RZ, RZ, RZ, P0, !PT ;  /* 0x000000ffff077210 */ /* 0x000fe200007fe4ff */
[----:B------:R-:W-:Y:S02]  /*1570*/  IMAD.MOV.U32 R8, RZ, RZ, R36 ;  /* 0x000000ffff087224 */ /* 0x000fe400078e0024 */
[----:B------:R-:W-:Y:S01]  /*1580*/  IMAD.WIDE.U32.X R6, RZ, R9, R6, P1 ;  /* 0x00000009ff067225 */ /* 0x000fe200008e0406 */
[----:B------:R-:W-:-:S07]  /*1590*/  MOV R9, R37 ;  /* 0x0000002500097202 */ /* 0x000fce0000000f00 */
[----:B------:R-:W-:Y:S05]  /*15a0*/  CALL.REL.NOINC `($crt_reconstruct_full_64$_Z6mod1289uint128_tm) ;  /* 0x0000002c00b47944 */ /* 0x000fea0003c00000 */
[----:B------:R-:W2:Y:S01]  /*15b0*/  LDG.E R9, desc[UR36][R38.64] ;  /* 0x0000002426097981 */ /* 0x000ea2000c1e1900 */
[----:B------:R-:W-:-:S03]  /*15c0*/  IADD3 R17, P0, P1, R4, R18, R17 ;  /* 0x0000001204117210 */ /* 0x000fc6000791e011 */
[----:B------:R-:W2:Y:S01]  /*15d0*/  LDG.E.64.CONSTANT R6, desc[UR36][R44.64] ;  /* 0x000000242c067981 */ /* 0x000ea2000c1e9b00 */
[----:B------:R-:W-:Y:S01]  /*15e0*/  IADD3.X R2, PT, PT, R5, R16, R2, P0, P1 ;  /* 0x0000001005027210 */ /* 0x000fe200007e2402 */
[----:B------:R-:W-:Y:S01]  /*15f0*/  HFMA2 R21, -RZ, RZ, 0, 0 ;  /* 0x00000000ff157431 */ /* 0x000fe200000001ff */
[----:B------:R-:W-:Y:S01]  /*1600*/  MOV R20, 0x16a0 ;  /* 0x000016a000147802 */ /* 0x000fe20000000f00 */
[----:B--2---:R-:W-:-:S04]  /*1610*/  IMAD.WIDE.U32 R4, R9, R6, RZ ;  /* 0x0000000609047225 */ /* 0x004fc800078e00ff */
[----:B------:R-:W-:-:S04]  /*1620*/  IMAD.WIDE.U32 R8, P0, R9, R7, RZ ;  /* 0x0000000709087225 */ /* 0x000fc800078000ff */
[----:B------:R-:W-:Y:S01]  /*1630*/  IMAD.X R11, RZ, RZ, RZ, P0 ;  /* 0x000000ffff0b7224 */ /* 0x000fe200000e06ff */
[----:B------:R-:W-:Y:S02]  /*1640*/  IADD3 R5, P1, PT, R5, R8, RZ ;  /* 0x0000000805057210 */ /* 0x000fe40007f3e0ff */
[----:B------:R-:W-:Y:S01]  /*1650*/  MOV R10, R9 ;  /* 0x00000009000a7202 */ /* 0x000fe20000000f00 */
[----:B------:R-:W-:Y:S02]  /*1660*/  IMAD.MOV.U32 R8, RZ, RZ, R36 ;  /* 0x000000ffff087224 */ /* 0x000fe400078e0024 */
[----:B------:R-:W-:Y:S02]  /*1670*/  IMAD.MOV.U32 R9, RZ, RZ, R37 ;  /* 0x000000ffff097224 */ /* 0x000fe400078e0025 */
[----:B------:R-:W-:-:S07]  /*1680*/  IMAD.WIDE.U32.X R6, RZ, R7, R10, P1 ;  /* 0x00000007ff067225 */ /* 0x000fce00008e040a */
[----:B------:R-:W-:Y:S05]  /*1690*/  CALL.REL.NOINC `($crt_reconstruct_full_64$_Z6mod1289uint128_tm) ;  /* 0x0000002c00787944 */ /* 0x000fea0003c00000 */
[----:B------:R-:W2:Y:S04]  /*16a0*/  LDG.E R11, desc[UR36][R38.64+0x4] ;  /* 0x00000424260b7981 */ /* 0x000ea8000c1e1900 */
[----:B------:R-:W2:Y:S01]  /*16b0*/  LDG.E.64.CONSTANT R8, desc[UR36][R44.64+0x8] ;  /* 0x000008242c087981 */ /* 0x000ea2000c1e9b00 */
[----:B------:R-:W-:Y:S01]  /*16c0*/  IMAD.MOV.U32 R18, RZ, RZ, R4 ;  /* 0x000000ffff127224 */ /* 0x000fe200078e0004 */
[----:B------:R-:W-:Y:S01]  /*16d0*/  MOV R20, 0x17a0 ;  /* 0x000017a000147802 */ /* 0x000fe20000000f00 */
[----:B------:R-:W-:Y:S02]  /*16e0*/  IMAD.MOV.U32 R16, RZ, RZ, R5 ;  /* 0x000000ffff107224 */ /* 0x000fe400078e0005 */
[----:B------:R-:W-:Y:S02]  /*16f0*/  IMAD.MOV.U32 R21, RZ, RZ, 0x0 ;  /* 0x00000000ff157424 */ /* 0x000fe400078e00ff */
[----:B--2---:R-:W-:Y:S01]  /*1700*/  IMAD.WIDE.U32 R6, R11, R8, RZ ;  /* 0x000000080b067225 */ /* 0x004fe200078e00ff */
[----:B------:R-:W-:-:S03]  /*1710*/  MOV R8, R36 ;  /* 0x0000002400087202 */ /* 0x000fc60000000f00 */
[----:B------:R-:W-:Y:S01]  /*1720*/  IMAD.WIDE.U32 R10, P0, R11, R9, RZ ;  /* 0x000000090b0a7225 */ /* 0x000fe200078000ff */
[----:B------:R-:W-:-:S03]  /*1730*/  MOV R4, R6 ;  /* 0x0000000600047202 */ /* 0x000fc60000000f00 */
[----:B------:R-:W-:Y:S01]  /*1740*/  IMAD.MOV.U32 R6, RZ, RZ, R11 ;  /* 0x000000ffff067224 */ /* 0x000fe200078e000b */
[----:B------:R-:W-:Y:S01]  /*1750*/  IADD3 R5, P1, PT, R7, R10, RZ ;  /* 0x0000000a07057210 */ /* 0x000fe20007f3e0ff */
[----:B------:R-:W-:-:S04]  /*1760*/  IMAD.X R7, RZ, RZ, RZ, P0 ;  /* 0x000000ffff077224 */ /* 0x000fc800000e06ff */
        /* <DEDUP_REMOVED lines=11> */
[----:B------:R-:W-:Y:S01]  /*1820*/  IMAD.MOV.U32 R10, RZ, RZ, R9 ;  /* 0x000000ffff0a7224 */ /* 0x000fe200078e0009 */
[----:B------:R-:W-:Y:S02]  /*1830*/  IADD3 R5, P1, PT, R5, R8, RZ ;  /* 0x0000000805057210 */ /* 0x000fe40007f3e0ff */
[----:B------:R-:W-:Y:S01]  /*1840*/  IADD3.X R11, PT, PT, RZ, RZ, RZ, P0, !PT ;  /* 0x000000ffff0b7210 */ /* 0x000fe200007fe4ff */
[----:B------:R-:W-:Y:S01]  /*1850*/  IMAD.MOV.U32 R8, RZ, RZ, R36 ;  /* 0x000000ffff087224 */ /* 0x000fe200078e0024 */
[----:B------:R-:W-:Y:S01]  /*1860*/  MOV R9, R37 ;  /* 0x0000002500097202 */ /* 0x000fe20000000f00 */
[----:B------:R-:W-:-:S08]  /*1870*/  IMAD.WIDE.U32.X R6, RZ, R7, R10, P1 ;  /* 0x00000007ff067225 */ /* 0x000fd000008e040a */
        /* <DEDUP_REMOVED lines=17> */
[----:B------:R-:W-:Y:S01]  /*1990*/  IADD3 R4, P0, P1, R4, R18, R17 ;  /* 0x0000001204047210 */ /* 0x000fe2000791e011 */
[----:B------:R-:W-:Y:S03]  /*19a0*/  BSSY.RECONVERGENT B6, `(.L_x_822) ;  /* 0x000001e000067945 */ /* 0x000fe60003800200 */
[----:B------:R-:W-:-:S04]  /*19b0*/  IADD3.X R5, PT, PT, R5, R16, R2, P0, P1 ;  /* 0x0000001005057210 */ /* 0x000fc800007e2402 */
        /* <DEDUP_REMOVED lines=21> */
.L_x_823:
[----:B------:R-:W-:Y:S02]  /*1b10*/  HFMA2 R21, -RZ, RZ, 0, 0 ;  /* 0x00000000ff157431 */ /* 0x000fe400000001ff */
[----:B------:R-:W-:Y:S01]  /*1b20*/  IMAD.MOV.U32 R6, RZ, RZ, R36 ;  /* 0x000000ffff067224 */ /* 0x000fe200078e0024 */
[----:B------:R-:W-:Y:S01]  /*1b30*/  MOV R20, 0x1b60 ;  /* 0x00001b6000147802 */ /* 0x000fe20000000f00 */
[----:B------:R-:W-:-:S07]  /*1b40*/  IMAD.MOV.U32 R7, RZ, RZ, R37 ;  /* 0x000000ffff077224 */ /* 0x000fce00078e0025 */
[----:B------:R-:W-:Y:S05]  /*1b50*/  CALL.REL.NOINC `($__internal_26_$__cuda_sm20_rem_u64) ;  /* 0x0000003400ec7944 */ /* 0x000fea0003c00000 */
[----:B------:R-:W-:Y:S02]  /*1b60*/  IMAD.MOV.U32 R17, RZ, RZ, R4 ;  /* 0x000000ffff117224 */ /* 0x000fe400078e0004 */
[----:B------:R-:W-:-:S07]  /*1b70*/  IMAD.MOV.U32 R2, RZ, RZ, R5 ;  /* 0x000000ffff027224 */ /* 0x000fce00078e0005 */
.L_x_824:
[----:B------:R-:W-:Y:S05]  /*1b80*/  BSYNC.RECONVERGENT B6 ;  /* 0x0000000000067941 */ /* 0x000fea0003800200 */
.L_x_822:
[----:B------:R-:W-:Y:S02]  /*1b90*/  ISETP.NE.AND P2, PT, R27, RZ, PT ;  /* 0x000000ff1b00720c */ /* 0x000fe40003f45270 */
[----:B------:R-:W-:Y:S02]  /*1ba0*/  IADD3 R44, P1, PT, R44, 0x40, RZ ;  /* 0x000000402c2c7810 */ /* 0x000fe40007f3e0ff */
[----:B------:R-:W-:-:S03]  /*1bb0*/  IADD3 R38, P0, PT, R38, 0x20, RZ ;  /* 0x0000002026267810 */ /* 0x000fc60007f1e0ff */
[----:B------:R-:W-:Y:S01]  /*1bc0*/  IMAD.X R45, RZ, RZ, R45, P1 ;  /* 0x000000ffff2d7224 */ /* 0x000fe200008e062d */
[----:B------:R-:W-:-:S05]  /*1bd0*/  IADD3.X R39, PT, PT, RZ, R39, RZ, P0, !PT ;  /* 0x00000027ff277210 */ /* 0x000fca00007fe4ff */
[----:B------:R-:W-:Y:S05]  /*1be0*/  @P2 BRA `(.L_x_825) ;  /* 0xfffffff400742947 */ /* 0x000fea000383ffff */
[----:B------:R-:W-:Y:S05]  /*1bf0*/  BSYNC.RECONVERGENT B7 ;  /* 0x0000000000077941 */ /* 0x000fea0003800200 */
.L_x_821:
[----:B------:R-:W-:-:S07]  /*1c00*/  LOP3.LUT R19, R24, 0xfffffff8, RZ, 0xc0, !PT ;  /* 0xfffffff818137812 */ /* 0x000fce00078ec0ff */
.L_x_820:
[----:B------:R-:W-:Y:S05]  /*1c10*/  BSYNC.RECONVERGENT B8 ;  /* 0x0000000000087941 */ /* 0x000fea0003800200 */
.L_x_819:
[----:B------:R-:W-:-:S13]  /*1c20*/  LOP3.LUT P0, R0, R24, 0x7, RZ, 0xc0, !PT ;  /* 0x0000000718007812 */ /* 0x000fda000780c0ff */
[----:B------:R-:W-:Y:S05]  /*1c30*/  @!P0 BRA `(.L_x_818) ;  /* 0x0000000c00f08947 */ /* 0x000fea0003800000 */
[----:B------:R-:W-:Y:S01]  /*1c40*/  ISETP.GE.U32.AND P0, PT, R0, 0x4, PT ;  /* 0x000000040000780c */ /* 0x000fe20003f06070 */
[----:B------:R-:W-:-:S12]  /*1c50*/  BSSY.RECONVERGENT B6, `(.L_x_826) ;  /* 0x000004b000067945 */ /* 0x000fd80003800200 */
[----:B------:R-:W-:Y:S05]  /*1c60*/  @!P0 BRA `(.L_x_827) ;  /* 0x0000000400248947 */ /* 0x000fea0003800000 */
[----:B------:R-:W0:Y:S01]  /*1c70*/  LDCU UR6, c[0x0][0x3d0] ;  /* 0x00007a00ff0677ac */ /* 0x000e220008000800 */
[----:B------:R-:W-:Y:S01]  /*1c80*/  IMAD.WIDE.U32 R44, R19, 0x4, R46 ;  /* 0x00000004132c7825 */ /* 0x000fe200078e002e */
[----:B------:R-:W1:Y:S04]  /*1c90*/  LDCU.64 UR4, c[0x0][0x3b0] ;  /* 0x00007600ff0477ac */ /* 0x000e680008000a00 */
[----:B------:R-:W2:Y:S01]  /*1ca0*/  LDG.E R9, desc[UR36][R44.64] ;  /* 0x000000242c097981 */ /* 0x000ea2000c1e1900 */
[----:B0-----:R-:W-:-:S05]  /*1cb0*/  IMAD R0, R22, UR6, RZ ;  /* 0x0000000616007c24 */ /* 0x001fca000f8e02ff */
[----:B------:R-:W-:-:S05]  /*1cc0*/  IADD3 R0, P0, PT, R0, R19, RZ ;  /* 0x0000001300007210 */ /* 0x000fca0007f1e0ff */
[----:B------:R-:W-:Y:S01]  /*1cd0*/  IMAD.X R3, RZ, RZ, RZ, P0 ;  /* 0x000000ffff037224 */ /* 0x000fe200000e06ff */
[----:B-1----:R-:W-:-:S04]  /*1ce0*/  LEA R38, P0, R0, UR4, 0x3 ;  /* 0x0000000400267c11 */ /* 0x002fc8000f8018ff */
[----:B------:R-:W-:-:S05]  /*1cf0*/  LEA.HI.X R39, R0, UR5, R3, 0x3, P0 ;  /* 0x0000000500277c11 */ /* 0x000fca00080f1c03 */
[----:B------:R-:W2:Y:S01]  /*1d00*/  LDG.E.64.CONSTANT R6, desc[UR36][R38.64] ;  /* 0x0000002426067981 */ /* 0x000ea2000c1e9b00 */
[----:B------:R-:W-:Y:S01]  /*1d10*/  MOV R20, 0x1dc0 ;  /* 0x00001dc000147802 */ /* 0x000fe20000000f00 */
[----:B------:R-:W-:Y:S02]  /*1d20*/  IMAD.MOV.U32 R21, RZ, RZ, 0x0 ;  /* 0x00000000ff157424 */ /* 0x000fe400078e00ff */
[----:B--23--:R-:W-:-:S04]  /*1d30*/  IMAD.WIDE.U32 R4, R9, R6, RZ ;  /* 0x0000000609047225 */ /* 0x00cfc800078e00ff */
[----:B------:R-:W-:-:S04]  /*1d40*/  IMAD.WIDE.U32 R8, P0, R9, R7, RZ ;  /* 0x0000000709087225 */ /* 0x000fc800078000ff */
[----:B------:R-:W-:Y:S01]  /*1d50*/  IMAD.MOV.U32 R10, RZ, RZ, R9 ;  /* 0x000000ffff0a7224 */ /* 0x000fe200078e0009 */
[----:B------:R-:W-:Y:S02]  /*1d60*/  IADD3 R5, P1, PT, R5, R8, RZ ;  /* 0x0000000805057210 */ /* 0x000fe40007f3e0ff */
[----:B------:R-:W-:Y:S01]  /*1d70*/  IADD3.X R11, PT, PT, RZ, RZ, RZ, P0, !PT ;  /* 0x000000ffff0b7210 */ /* 0x000fe200007fe4ff */
[----:B-----5:R-:W-:Y:S01]  /*1d80*/  IMAD.MOV.U32 R8, RZ, RZ, R36 ;  /* 0x000000ffff087224 */ /* 0x020fe200078e0024 */
[----:B------:R-:W-:Y:S01]  /*1d90*/  MOV R9, R37 ;  /* 0x0000002500097202 */ /* 0x000fe20000000f00 */
[----:B------:R-:W-:-:S08]  /*1da0*/  IMAD.WIDE.U32.X R6, RZ, R7, R10, P1 ;  /* 0x00000007ff067225 */ /* 0x000fd000008e040a */
[----:B------:R-:W-:Y:S05]  /*1db0*/  CALL.REL.NOINC `($crt_reconstruct_full_64$_Z6mod1289uint128_tm) ;  /* 0x0000002400b07944 */ /* 0x000fea0003c00000 */
[----:B------:R-:W2:Y:S04]  /*1dc0*/  LDG.E R9, desc[UR36][R44.64+0x4] ;  /* 0x000004242c097981 */ /* 0x000ea8000c1e1900 */
[----:B------:R-:W2:Y:S01]  /*1dd0*/  LDG.E.64.CONSTANT R6, desc[UR36][R38.64+0x8] ;  /* 0x0000082426067981 */ /* 0x000ea2000c1e9b00 */
[----:B------:R-:W-:Y:S01]  /*1de0*/  IADD3 R17, P0, PT, R4, R17, RZ ;  /* 0x0000001104117210 */ /* 0x000fe20007f1e0ff */
[----:B------:R-:W-:Y:S01]  /*1df0*/  IMAD.MOV.U32 R21, RZ, RZ, 0x0 ;  /* 0x00000000ff157424 */ /* 0x000fe200078e00ff */
[----:B------:R-:W-:-:S03]  /*1e00*/  MOV R20, 0x1eb0 ;  /* 0x00001eb000147802 */ /* 0x000fc60000000f00 */
[----:B------:R-:W-:Y:S02]  /*1e10*/  IMAD.X R2, R5, 0x1, R2, P0 ;  /* 0x0000000105027824 */ /* 0x000fe400000e0602 */
[----:B--2---:R-:W-:-:S04]  /*1e20*/  IMAD.WIDE.U32 R4, R9, R6, RZ ;  /* 0x0000000609047225 */ /* 0x004fc800078e00ff */
[----:B------:R-:W-:-:S04]  /*1e30*/  IMAD.WIDE.U32 R8, P0, R9, R7, RZ ;  /* 0x0000000709087225 */ /* 0x000fc800078000ff */
[----:B------:R-:W-:Y:S01]  /*1e40*/  IMAD.MOV.U32 R10, RZ, RZ, R9 ;  /* 0x000000ffff0a7224 */ /* 0x000fe200078e0009 */
[----:B------:R-:W-:Y:S01]  /*1e50*/  IADD3 R5, P1, PT, R5, R8, RZ ;  /* 0x0000000805057210 */ /* 0x000fe20007f3e0ff */
[----:B------:R-:W-:Y:S01]  /*1e60*/  IMAD.MOV.U32 R8, RZ, RZ, R36 ;  /* 0x000000ffff087224 */ /* 0x000fe200078e0024 */
[----:B------:R-:W-:Y:S02]  /*1e70*/  IADD3.X R11, PT, PT, RZ, RZ, RZ, P0, !PT ;  /* 0x000000ffff0b7210 */ /* 0x000fe400007fe4ff */
        /* <DEDUP_REMOVED lines=19> */
[----:B------:R-:W2:Y:S04]  /*1fb0*/  LDG.E R7, desc[UR36][R44.64+0xc] ;  /* 0x00000c242c077981 */ /* 0x000ea8000c1e1900 */
[----:B------:R-:W2:Y:S01]  /*1fc0*/  LDG.E.64.CONSTANT R8, desc[UR36][R38.64+0x18] ;  /* 0x0000182426087981 */ /* 0x000ea2000c1e9b00 */
[----:B------:R-:W-:Y:S01]  /*1fd0*/  IADD3 R17, P0, P1, R4, R18, R17 ;  /* 0x0000001204117210 */ /* 0x000fe2000791e011 */
[----:B------:R-:W-:Y:S01]  /*1fe0*/  IMAD.MOV.U32 R21, RZ, RZ, 0x0 ;  /* 0x00000000ff157424 */ /* 0x000fe200078e00ff */
[----:B------:R-:W-:Y:S02]  /*1ff0*/  MOV R20, 0x20d0 ;  /* 0x000020d000147802 */ /* 0x000fe40000000f00 */
[----:B------:R-:W-:Y:S01]  /*2000*/  IADD3.X R2, PT, PT, R5, R16, R2, P0, P1 ;  /* 0x0000001005027210 */ /* 0x000fe200007e2402 */
[----:B--2---:R-:W-:-:S04]  /*2010*/  IMAD.WIDE.U32 R10, P2, R7, R9, RZ ;  /* 0x00000009070a7225 */ /* 0x004fc800078400ff */
[----:B------:R-:W-:-:S04]  /*2020*/  IMAD.WIDE.U32 R6, R7, R8, RZ ;  /* 0x0000000807067225 */ /* 0x000fc800078e00ff */
[----:B------:R-:W-:Y:S01]  /*2030*/  IMAD.X R13, RZ, RZ, RZ, P2 ;  /* 0x000000ffff0d7224 */ /* 0x000fe200010e06ff */
[----:B------:R-:W-:Y:S01]  /*2040*/  IADD3 R5, P0, PT, R7, R10, RZ ;  /* 0x0000000a07057210 */ /* 0x000fe20007f1e0ff */
[----:B------:R-:W-:Y:S01]  /*2050*/  IMAD.MOV.U32 R12, RZ, RZ, R11 ;  /* 0x000000ffff0c7224 */ /* 0x000fe200078e000b */
[----:B------:R-:W-:-:S03]  /*2060*/  MOV R4, R6 ;  /* 0x0000000600047202 */ /* 0x000fc60000000f00 */
[----:B------:R-:W-:-:S04]  /*2070*/  IMAD.WIDE.U32.X R8, RZ, R9, R12, P0 ;  /* 0x00000009ff087225 */ /* 0x000fc800000e040c */
[----:B------:R-:W-:Y:S01]  /*2080*/  IMAD.MOV.U32 R6, RZ, RZ, R8 ;  /* 0x000000ffff067224 */ /* 0x000fe200078e0008 */
[----:B------:R-:W-:Y:S01]  /*2090*/  MOV R8, R36 ;  /* 0x0000002400087202 */ /* 0x000fe20000000f00 */
[----:B------:R-:W-:Y:S02]  /*20a0*/  IMAD.MOV.U32 R7, RZ, RZ, R9 ;  /* 0x000000ffff077224 */ /* 0x000fe400078e0009 */
[----:B------:R-:W-:-:S07]  /*20b0*/  IMAD.MOV.U32 R9, RZ, RZ, R37 ;  /* 0x000000ffff097224 */ /* 0x000fce00078e0025 */
[----:B------:R-:W-:Y:S05]  /*20c0*/  CALL.REL.NOINC `($crt_reconstruct_full_64$_Z6mod1289uint128_tm) ;  /* 0x0000002000ec7944 */ /* 0x000fea0003c00000 */
[----:B------:R-:W-:Y:S02]  /*20d0*/  IADD3 R17, P0, PT, R4, R17, RZ ;  /* 0x0000001104117210 */ /* 0x000fe40007f1e0ff */
[----:B------:R-:W-:-:S03]  /*20e0*/  IADD3 R19, PT, PT, R19, 0x4, RZ ;  /* 0x0000000413137810 */ /* 0x000fc60007ffe0ff */
[----:B------:R-:W-:-:S08]  /*20f0*/  IMAD.X R2, R5, 0x1, R2, P0 ;  /* 0x0000000105027824 */ /* 0x000fd000000e0602 */
.L_x_827:
[----:B------:R-:W-:Y:S05]  /*2100*/  BSYNC.RECONVERGENT B6 ;  /* 0x0000000000067941 */ /* 0x000fea0003800200 */
.L_x_826:
[----:B------:R-:W-:-:S13]  /*2110*/  LOP3.LUT P0, R0, R24, 0x3, RZ, 0xc0, !PT ;  /* 0x0000000318007812 */ /* 0x000fda000780c0ff */
[----:B------:R-:W-:Y:S05]  /*2120*/  @!P0 BRA `(.L_x_818) ;  /* 0x0000000800b48947 */ /* 0x000fea0003800000 */
[----:B------:R-:W-:Y:S01]  /*2130*/  ISETP.NE.AND P0, PT, R0, 0x1, PT ;  /* 0x000000010000780c */ /* 0x000fe20003f05270 */
        /* <DEDUP_REMOVED lines=23> */
[----:B------:R-:W-:Y:S01]  /*22b0*/  LOP3.LUT R0, R19, 0x7, RZ, 0xc0, !PT ;  /* 0x0000000713007812 */ /* 0x000fe200078ec0ff */
[----:B------:R-:W-:Y:S01]  /*22c0*/  BSSY.RECONVERGENT B6, `(.L_x_830) ;  /* 0x0000023000067945 */ /* 0x000fe20003800200 */
[----:B------:R-:W-:Y:S02]  /*22d0*/  IADD3 R17, P1, PT, R4, R17, RZ ;  /* 0x0000001104117210 */ /* 0x000fe40007f3e0ff */
[----:B------:R-:W-:-:S03]  /*22e0*/  ISETP.NE.AND P0, PT, R0, 0x7, PT ;  /* 0x000000070000780c */ /* 0x000fc60003f05270 */
[----:B------:R-:W-:-:S10]  /*22f0*/  IMAD.X R2, R5, 0x1, R2, P1 ;  /* 0x0000000105027824 */ /* 0x000fd400008e0602 */
[----:B------:R-:W-:Y:S05]  /*2300*/  @P0 BRA `(.L_x_831) ;  /* 0x0000000000780947 */ /* 0x000fea0003800000 */
        /* <DEDUP_REMOVED lines=21> */
.L_x_832:
[----:B------:R-:W-:Y:S01]  /*2460*/  HFMA2 R21, -RZ, RZ, 0, 0 ;  /* 0x00000000ff157431 */ /* 0x000fe200000001ff */
[----:B------:R-:W-:Y:S01]  /*2470*/  MOV R4, R17 ;  /* 0x0000001100047202 */ /* 0x000fe20000000f00 */
[----:B------:R-:W-:Y:S01]  /*2480*/  IMAD.MOV.U32 R5, RZ, RZ, R2 ;  /* 0x000000ffff057224 */ /* 0x000fe200078e0002 */
[----:B------:R-:W-:Y:S01]  /*2490*/  MOV R6, R36 ;  /* 0x0000002400067202 */ /* 0x000fe20000000f00 */
[----:B------:R-:W-:Y:S01]  /*24a0*/  IMAD.MOV.U32 R7, RZ, RZ, R37 ;  /* 0x000000ffff077224 */ /* 0x000fe200078e0025 */
[----:B------:R-:W-:-:S07]  /*24b0*/  MOV R20, 0x24d0 ;  /* 0x000024d000147802 */ /* 0x000fce0000000f00 */
[----:B------:R-:W-:Y:S05]  /*24c0*/  CALL.REL.NOINC `($__internal_26_$__cuda_sm20_rem_u64) ;  /* 0x0000002c00907944 */ /* 0x000fea0003c00000 */
[----:B------:R-:W-:Y:S01]  /*24d0*/  IMAD.MOV.U32 R17, RZ, RZ, R4 ;  /* 0x000000ffff117224 */ /* 0x000fe200078e0004 */
[----:B------:R-:W-:-:S07]  /*24e0*/  MOV R2, R5 ;  /* 0x0000000500027202 */ /* 0x000fce0000000f00 */
.L_x_831:
[----:B------:R-:W-:Y:S05]  /*24f0*/  BSYNC.RECONVERGENT B6 ;  /* 0x0000000000067941 */ /* 0x000fea0003800200 */
.L_x_830:
[----:B------:R-:W2:Y:S04]  /*2500*/  LDG.E R5, desc[UR36][R44.64+0x4] ;  /* 0x000004242c057981 */ /* 0x000ea8000c1e1900 */
[----:B------:R-:W2:Y:S01]  /*2510*/  LDG.E.64.CONSTANT R6, desc[UR36][R38.64+0x8] ;  /* 0x0000082426067981 */ /* 0x000ea2000c1e9b00 */
[----:B------:R-:W-:Y:S02]  /*2520*/  HFMA2 R21, -RZ, RZ, 0, 0 ;  /* 0x00000000ff157431 */ /* 0x000fe400000001ff */
[----:B------:R-:W-:Y:S01]  /*2530*/  VIADD R16, R19, 0x1 ;  /* 0x0000000113107836 */ /* 0x000fe20000000000 */
[----:B------:R-:W-:Y:S01]  /*2540*/  MOV R20, 0x25e0 ;  /* 0x000025e000147802 */ /* 0x000fe20000000f00 */
[----:B--2---:R-:W-:-:S04]  /*2550*/  IMAD.WIDE.U32 R8, P0, R5, R7, RZ ;  /* 0x0000000705087225 */ /* 0x004fc800078000ff */
[----:B------:R-:W-:Y:S01]  /*2560*/  IMAD.WIDE.U32 R4, R5, R6, RZ ;  /* 0x0000000605047225 */ /* 0x000fe200078e00ff */
[----:B------:R-:W-:-:S03]  /*2570*/  MOV R10, R9 ;  /* 0x00000009000a7202 */ /* 0x000fc60000000f00 */
[----:B------:R-:W-:Y:S01]  /*2580*/  IMAD.X R11, RZ, RZ, RZ, P0 ;  /* 0x000000ffff0b7224 */ /* 0x000fe200000e06ff */
[----:B------:R-:W-:Y:S01]  /*2590*/  IADD3 R5, P0, PT, R5, R8, RZ ;  /* 0x0000000805057210 */ /* 0x000fe20007f1e0ff */
[----:B------:R-:W-:Y:S01]  /*25a0*/  IMAD.MOV.U32 R9, RZ, RZ, R37 ;  /* 0x000000ffff097224 */ /* 0x000fe200078e0025 */
[----:B------:R-:W-:-:S03]  /*25b0*/  MOV R8, R36 ;  /* 0x0000002400087202 */ /* 0x000fc60000000f00 */
        /* <DEDUP_REMOVED lines=29> */
.L_x_835:
        /* <DEDUP_REMOVED lines=9> */
.L_x_834:
[----:B------:R-:W-:Y:S05]  /*2820*/  BSYNC.RECONVERGENT B6 ;  /* 0x0000000000067941 */ /* 0x000fea0003800200 */
.L_x_833:
[----:B------:R-:W-:-:S07]  /*2830*/  VIADD R19, R19, 0x2 ;  /* 0x0000000213137836 */ /* 0x000fce0000000000 */
.L_x_829:
[----:B------:R-:W-:Y:S05]  /*2840*/  BSYNC.RECONVERGENT B7 ;  /* 0x0000000000077941 */ /* 0x000fea0003800200 */
.L_x_828:
[----:B------:R-:W-:-:S04]  /*2850*/  LOP3.LUT R0, R24, 0x1, RZ, 0xc0, !PT ;  /* 0x0000000118007812 */ /* 0x000fc800078ec0ff */
[----:B------:R-:W-:-:S13]  /*2860*/  ISETP.NE.U32.AND P0, PT, R0, 0x1, PT ;  /* 0x000000010000780c */ /* 0x000fda0003f05070 */
[----:B------:R-:W-:Y:S05]  /*2870*/  @P0 BRA `(.L_x_818) ;  /* 0x0000000000e00947 */ /* 0x000fea0003800000 */
[----:B------:R-:W0:Y:S01]  /*2880*/  LDCU UR6, c[0x0][0x3d0] ;  /* 0x00007a00ff0677ac */ /* 0x000e220008000800 */
[----:B------:R-:W-:Y:S01]  /*2890*/  IMAD.WIDE.U32 R8, R19, 0x4, R46 ;  /* 0x0000000413087825 */ /* 0x000fe200078e002e */
[----:B------:R-:W1:Y:S05]  /*28a0*/  LDCU.64 UR4, c[0x0][0x3b0] ;  /* 0x00007600ff0477ac */ /* 0x000e6a0008000a00 */
[----:B------:R4:W2:Y:S01]  /*28b0*/  LDG.E R9, desc[UR36][R8.64] ;  /* 0x0000002408097981 */ /* 0x0008a2000c1e1900 */
[----:B0-----:R-:W-:-:S05]  /*28c0*/  IMAD R0, R22, UR6, RZ ;  /* 0x0000000616007c24 */ /* 0x001fca000f8e02ff */
[----:B------:R-:W-:-:S04]  /*28d0*/  IADD3 R0, P0, PT, R0, R19, RZ ;  /* 0x0000001300007210 */ /* 0x000fc80007f1e0ff */
[----:B------:R-:W-:Y:S02]  /*28e0*/  IADD3.X R3, PT, PT, RZ, RZ, RZ, P0, !PT ;  /* 0x000000ffff037210 */ /* 0x000fe400007fe4ff */
[----:B-1----:R-:W-:-:S04]  /*28f0*/  LEA R10, P0, R0, UR4, 0x3 ;  /* 0x00000004000a7c11 */ /* 0x002fc8000f8018ff */
[----:B------:R-:W-:-:S06]  /*2900*/  LEA.HI.X R11, R0, UR5, R3, 0x3, P0 ;  /* 0x00000005000b7c11 */ /* 0x000fcc00080f1c03 */
[----:B------:R-:W2:Y:S01]  /*2910*/  LDG.E.64.CONSTANT R10, desc[UR36][R10.64] ;  /* 0x000000240a0a7981 */ /* 0x000ea2000c1e9b00 */
[----:B----45:R-:W-:Y:S01]  /*2920*/  IMAD.MOV.U32 R8, RZ, RZ, R36 ;  /* 0x000000ffff087224 */ /* 0x030fe200078e0024 */
[----:B------:R-:W-:Y:S01]  /*2930*/  MOV R20, 0x29d0 ;  /* 0x000029d000147802 */ /* 0x000fe20000000f00 */
[----:B------:R-:W-:Y:S02]  /*2940*/  IMAD.MOV.U32 R21, RZ, RZ, 0x0 ;  /* 0x00000000ff157424 */ /* 0x000fe400078e00ff */
[----:B--2---:R-:W-:-:S04]  /*2950*/  IMAD.WIDE.U32 R6, P0, R9, R11, RZ ;  /* 0x0000000b09067225 */ /* 0x004fc800078000ff */
[----:B---3--:R-:W-:Y:S01]  /*2960*/  IMAD.WIDE.U32 R4, R9, R10, RZ ;  /* 0x0000000a09047225 */ /* 0x008fe200078e00ff */
[----:B------:R-:W-:-:S03]  /*2970*/  MOV R12, R7 ;  /* 0x00000007000c7202 */ /* 0x000fc60000000f00 */
[----:B------:R-:W-:Y:S01]  /*2980*/  IMAD.X R13, RZ, RZ, RZ, P0 ;  /* 0x000000ffff0d7224 */ /* 0x000fe200000e06ff */
[----:B------:R-:W-:Y:S02]  /*2990*/  IADD3 R5, P0, PT, R5, R6, RZ ;  /* 0x0000000605057210 */ /* 0x000fe40007f1e0ff */
[----:B------:R-:W-:-:S03]  /*29a0*/  MOV R9, R37 ;  /* 0x0000002500097202 */ /* 0x000fc60000000f00 */
[----:B------:R-:W-:-:S08]  /*29b0*/  IMAD.WIDE.U32.X R6, RZ, R11, R12, P0 ;  /* 0x0000000bff067225 */ /* 0x000fd000000e040c */
[----:B------:R-:W-:Y:S05]  /*29c0*/  CALL.REL.NOINC `($crt_reconstruct_full_64$_Z6mod1289uint128_tm) ;  /* 0x0000001800ac7944 */ /* 0x000fea0003c00000 */
[----:B------:R-:W-:Y:S02]  /*29d0*/  LOP3.LUT R19, R19, 0x7, RZ, 0xc0, !PT ;  /* 0x0000000713137812 */ /* 0x000fe400078ec0ff */
[----:B------:R-:W-:Y:S02]  /*29e0*/  IADD3 R17, P1, PT, R4, R17, RZ ;  /* 0x0000001104117210 */ /* 0x000fe40007f3e0ff */
[----:B------:R-:W-:Y:S02]  /*29f0*/  ISETP.NE.AND P0, PT, R19, 0x7, PT ;  /* 0x000000071300780c */ /* 0x000fe40003f05270 */
[----:B------:R-:W-:-:S11]  /*2a00*/  IADD3.X R2, PT, PT, R5, R2, RZ, P1, !PT ;  /* 0x0000000205027210 */ /* 0x000fd60000ffe4ff */
[----:B------:R-:W-:Y:S05]  /*2a10*/  @P0 BRA `(.L_x_818) ;  /* 0x0000000000780947 */ /* 0x000fea0003800000 */
        /* <DEDUP_REMOVED lines=21> */
.L_x_836:
[----:B------:R-:W-:Y:S01]  /*2b70*/  IMAD.MOV.U32 R4, RZ, RZ, R17 ;  /* 0x000000ffff047224 */ /* 0x000fe200078e0011 */
[----:B------:R-:W-:Y:S01]  /*2b80*/  MOV R5, R2 ;  /* 0x0000000200057202 */ /* 0x000fe20000000f00 */
[----:B------:R-:W-:Y:S01]  /*2b90*/  IMAD.MOV.U32 R6, RZ, RZ, R36 ;  /* 0x000000ffff067224 */ /* 0x000fe200078e0024 */
[----:B------:R-:W-:Y:S01]  /*2ba0*/  MOV R7, R37 ;  /* 0x0000002500077202 */ /* 0x000fe20000000f00 */
[----:B------:R-:W-:Y:S01]  /*2bb0*/  IMAD.MOV.U32 R21, RZ, RZ, 0x0 ;  /* 0x00000000ff157424 */ /* 0x000fe200078e00ff */
[----:B------:R-:W-:-:S07]  /*2bc0*/  MOV R20, 0x2be0 ;  /* 0x00002be000147802 */ /* 0x000fce0000000f00 */
[----:B------:R-:W-:Y:S05]  /*2bd0*/  CALL.REL.NOINC `($__internal_26_$__cuda_sm20_rem_u64) ;  /* 0x0000002400cc7944 */ /* 0x000fea0003c00000 */
[----:B------:R-:W-:Y:S01]  /*2be0*/  MOV R17, R4 ;  /* 0x0000000400117202 */ /* 0x000fe20000000f00 */
[----:B------:R-:W-:-:S07]  /*2bf0*/  IMAD.MOV.U32 R2, RZ, RZ, R5 ;  /* 0x000000ffff027224 */ /* 0x000fce00078e0005 */
.L_x_818:
[----:B------:R-:W-:Y:S05]  /*2c00*/  BSYNC.RECONVERGENT B9 ;  /* 0x0000000000097941 */ /* 0x000fea0003800200 */
.L_x_817:
[----:B-----5:R-:W-:Y:S01]  /*2c10*/  LOP3.LUT R0, R2, R37, RZ, 0xfc, !PT ;  /* 0x0000002502007212 */ /* 0x020fe200078efcff */
[----:B------:R-:W-:Y:S03]  /*2c20*/  BSSY.RECONVERGENT B6, `(.L_x_837) ;  /* 0x000001d000067945 */ /* 0x000fe60003800200 */
[----:B------:R-:W-:-:S13]  /*2c30*/  ISETP.NE.U32.AND P0, PT, R0, RZ, PT ;  /* 0x000000ff0000720c */ /* 0x000fda0003f05070 */
[----:B------:R-:W-:Y:S05]  /*2c40*/  @P0 BRA `(.L_x_838) ;  /* 0x00000000004c0947 */ /* 0x000fea0003800000 */
[----:B--23--:R-:W0:Y:S01]  /*2c50*/  I2F.U32.RP R5, R36 ;  /* 0x0000002400057306 */ /* 0x00ce220000209000 */
[----:B------:R-:W-:Y:S01]  /*2c60*/  IMAD.MOV R7, RZ, RZ, -R36 ;  /* 0x000000ffff077224 */ /* 0x000fe200078e0a24 */
[----:B------:R-:W-:-:S06]  /*2c70*/  ISETP.NE.U32.AND P1, PT, R36, RZ, PT ;  /* 0x000000ff2400720c */ /* 0x000fcc0003f25070 */
[----:B0-----:R-:W0:Y:S02]  /*2c80*/  MUFU.RCP R5, R5 ;  /* 0x0000000500057308 */ /* 0x001e240000001000 */
[----:B0-----:R-:W-:Y:S02]  /*2c90*/  IADD3 R2, PT, PT, R5, 0xffffffe, RZ ;  /* 0x0ffffffe05027810 */ /* 0x001fe40007ffe0ff */
[----:B------:R-:W-:-:S04]  /*2ca0*/  MOV R5, RZ ;  /* 0x000000ff00057202 */ /* 0x000fc80000000f00 */
        /* <DEDUP_REMOVED lines=13> */
.L_x_838:
[----:B--23--:R-:W-:Y:S01]  /*2d80*/  IMAD.MOV.U32 R4, RZ, RZ, R17 ;  /* 0x000000ffff047224 */ /* 0x00cfe200078e0011 */
[----:B------:R-:W-:Y:S01]  /*2d90*/  MOV R5, R2 ;  /* 0x0000000200057202 */ /* 0x000fe20000000f00 */
[----:B------:R-:W-:Y:S01]  /*2da0*/  IMAD.MOV.U32 R6, RZ, RZ, R36 ;  /* 0x000000ffff067224 */ /* 0x000fe200078e0024 */
[----:B------:R-:W-:Y:S01]  /*2db0*/  MOV R7, R37 ;  /* 0x0000002500077202 */ /* 0x000fe20000000f00 */
[----:B------:R-:W-:Y:S01]  /*2dc0*/  IMAD.MOV.U32 R21, RZ, RZ, 0x0 ;  /* 0x00000000ff157424 */ /* 0x000fe200078e00ff */
[----:B------:R-:W-:-:S07]  /*2dd0*/  MOV R20, 0x2df0 ;  /* 0x00002df000147802 */ /* 0x000fce0000000f00 */
[----:B------:R-:W-:Y:S05]  /*2de0*/  CALL.REL.NOINC `($__internal_26_$__cuda_sm20_rem_u64) ;  /* 0x0000002400487944 */ /* 0x000fea0003c00000 */
.L_x_839:
[----:B------:R-:W-:Y:S05]  /*2df0*/  BSYNC.RECONVERGENT B6 ;  /* 0x0000000000067941 */ /* 0x000fea0003800200 */
.L_x_837:
[----:B------:R-:W-:Y:S01]  /*2e00*/  ISETP.GE.U32.AND P0, PT, R28, R4, PT ;  /* 0x000000041c00720c */ /* 0x000fe20003f06070 */
[----:B------:R-:W-:Y:S01]  /*2e10*/  HFMA2 R21, -RZ, RZ, 0, 0 ;  /* 0x00000000ff157431 */ /* 0x000fe200000001ff */
[----:B------:R-:W-:Y:S01]  /*2e20*/  MOV R9, R37 ;  /* 0x0000002500097202 */ /* 0x000fe20000000f00 */
[----:B------:R-:W-:Y:S01]  /*2e30*/  IMAD.MOV.U32 R8, RZ, RZ, R36 ;  /* 0x000000ffff087224 */ /* 0x000fe200078e0024 */
        /* <DEDUP_REMOVED lines=14> */
[----:B------:R-:W-:Y:S01]  /*2f20*/  ISETP.NE.U32.AND P0, PT, R4, RZ, PT ;  /* 0x000000ff0400720c */ /* 0x000fe20003f05070 */
[----:B------:R-:W-:Y:S03]  /*2f30*/  BSSY.RECONVERGENT B0, `(.L_x_840) ;  /* 0x000013f000007945 */ /* 0x000fe60003800200 */
[----:B------:R-:W-:-:S13]  /*2f40*/  ISETP.NE.AND.EX P0, PT, R5, RZ, PT, P0 ;  /* 0x000000ff0500720c */ /* 0x000fda0003f05300 */
[----:B------:R-:W-:Y:S05]  /*2f50*/  @!P0 BRA `(.L_x_841) ;  /* 0x0000001000f08947 */ /* 0x000fea0003800000 */
[----:B------:R-:W0:Y:S01]  /*2f60*/  LDC.64 R6, c[0x0][0x3a8] ;  /* 0x0000ea00ff067b82 */ /* 0x000e220000000a00 */
[----:B------:R-:W1:Y:S07]  /*2f70*/  LDCU UR4, c[0x0][0x3d0] ;  /* 0x00007a00ff0477ac */ /* 0x000e6e0008000800 */
[----:B------:R-:W2:Y:S01]  /*2f80*/  LDC.64 R2, c[0x0][0x3a0] ;  /* 0x0000e800ff027b82 */ /* 0x000ea20000000a00 */
[----:B0-----:R-:W-:-:S06]  /*2f90*/  IMAD.WIDE.U32 R6, R22, 0x4, R6 ;  /* 0x0000000416067825 */ /* 0x001fcc00078e0006 */
[----:B------:R0:W5:Y:S01]  /*2fa0*/  LDG.E.CONSTANT R7, desc[UR36][R6.64] ;  /* 0x0000002406077981 */ /* 0x000162000c1e9900 */
[----:B--2---:R-:W-:-:S05]  /*2fb0*/  IMAD.WIDE.U32 R2, R22, 0x4, R2 ;  /* 0x0000000416027825 */ /* 0x004fca00078e0002 */
[----:B------:R0:W5:Y:S01]  /*2fc0*/  LDG.E.CONSTANT R0, desc[UR36][R2.64] ;  /* 0x0000002402007981 */ /* 0x000162000c1e9900 */
[----:B-1----:R-:W-:Y:S01]  /*2fd0*/  UISETP.GE.U32.AND UP0, UPT, UR4, 0x8, UPT ;  /* 0x000000080400788c */ /* 0x002fe2000bf06070 */
[----:B------:R-:W-:Y:S01]  /*2fe0*/  CS2R R10, SRZ ;  /* 0x00000000000a7805 */ /* 0x000fe2000001ff00 */
[----:B------:R-:W-:-:S07]  /*2ff0*/  IMAD.MOV.U32 R13, RZ, RZ, RZ ;  /* 0x000000ffff0d7224 */ /* 0x000fce00078e00ff */
[----:B0-----:R-:W-:Y:S05]  /*3000*/  BRA.U !UP0, `(.L_x_842) ;  /* 0x0000000908807547 */ /* 0x001fea000b800000 */
[----:B------:R-:W-:Y:S01]  /*3010*/  HFMA2 R6, -RZ, RZ, 0, 0 ;  /* 0x00000000ff067431 */ /* 0x000fe200000001ff */
[----:B------:R-:W-:Y:S01]  /*3020*/  MOV R10, RZ ;  /* 0x000000ff000a7202 */ /* 0x000fe20000000f00 */
[----:B------:R-:W-:-:S07]  /*3030*/  IMAD.MOV.U32 R13, RZ, RZ, RZ ;  /* 0x000000ffff0d7224 */ /* 0x000fce00078e00ff */
.L_x_843:
[C---:B-----5:R-:W-:Y:S01]  /*3040*/  ISETP.GE.U32.AND P2, PT, R6.reuse, R7, PT ;  /* 0x000000070600720c */ /* 0x060fe20003f46070 */
[----:B------:R-:W-:-:S05]  /*3050*/  VIADD R15, R6, 0x1 ;  /* 0x00000001060f7836 */ /* 0x000fca0000000000 */
[----:B------:R-:W-:-:S07]  /*3060*/  ISETP.GE.U32.AND P1, PT, R15, R7, PT ;  /* 0x000000070f00720c */ /* 0x000fce0003f26070 */
[----:B------:R-:W0:Y:S01]  /*3070*/  @!P2 LDC.64 R8, c[0x0][0x398] ;  /* 0x0000e600ff08ab82 */ /* 0x000e220000000a00 */
[----:B------:R-:W-:-:S07]  /*3080*/  @!P2 IADD3 R3, PT, PT, R0, R6, RZ ;  /* 0x000000060003a210 */ /* 0x000fce0007ffe0ff */
[----:B------:R-:W1:Y:S01]  /*3090*/  @!P1 LDC.64 R18, c[0x0][0x398] ;  /* 0x0000e600ff129b82 */ /* 0x000e620000000a00 */
[----:B------:R-:W-:Y:S01]  /*30a0*/  IADD3 R21, PT, PT, R6, 0x2, RZ ;  /* 0x0000000206157810 */ /* 0x000fe20007ffe0ff */
[----:B0-----:R-:W-:-:S05]  /*30b0*/  @!P2 IMAD.WIDE.U32 R8, R3, 0x4, R8 ;  /* 0x000000040308a825 */ /* 0x001fca00078e0008 */
[----:B------:R0:W2:Y:S01]  /*30c0*/  @!P2 LDG.E.CONSTANT R11, desc[UR36][R8.64] ;  /* 0x00000024080ba981 */ /* 0x0000a2000c1e9900 */
[----:B------:R-:W-:Y:S01]  /*30d0*/  IMAD.WIDE.U32 R2, R6, 0x4, R46 ;  /* 0x0000000406027825 */ /* 0x000fe200078e002e */
[----:B------:R-:W-:-:S04]  /*30e0*/  ISETP.GE.U32.AND P0, PT, R21, R7, PT ;  /* 0x000000071500720c */ /* 0x000fc80003f06070 */
[----:B------:R-:W3:Y:S01]  /*30f0*/  LDG.E R27, desc[UR36][R2.64] ;  /* 0x00000024021b7981 */ /* 0x000ee2000c1e1900 */
[----:B------:R-:W-:-:S03]  /*3100*/  @!P1 IMAD.IADD R15, R0, 0x1, R15 ;  /* 0x00000001000f9824 */ /* 0x000fc600078e020f */
[----:B------:R-:W4:Y:S01]  /*3110*/  LDG.E R17, desc[UR36][R2.64+0x4] ;  /* 0x0000042402117981 */ /* 0x000f22000c1e1900 */
[----:B-1----:R-:W-:-:S03]  /*3120*/  @!P1 IMAD.WIDE.U32 R18, R15, 0x4, R18 ;  /* 0x000000040f129825 */ /* 0x002fc600078e0012 */
[----:B------:R-:W4:Y:S01]  /*3130*/  LDG.E R16, desc[UR36][R2.64+0x8] ;  /* 0x0000082402107981 */ /* 0x000f22000c1e1900 */
[----:B------:R-:W1:Y:S03]  /*3140*/  @!P0 LDC.64 R14, c[0x0][0x398] ;  /* 0x0000e600ff0e8b82 */ /* 0x000e660000000a00 */
[----:B------:R-:W4:Y:S01]  /*3150*/  @!P1 LDG.E.CONSTANT R18, desc[UR36][R18.64] ;  /* 0x0000002412129981 */ /* 0x000f22000c1e9900 */
[----:B------:R-:W-:-:S04]  /*3160*/  @!P0 IMAD.IADD R21, R0, 0x1, R21 ;  /* 0x0000000100158824 */ /* 0x000fc800078e0215 */
[----:B-1----:R-:W-:-:S05]  /*3170*/  @!P0 IMAD.WIDE.U32 R14, R21, 0x4, R14 ;  /* 0x00000004150e8825 */ /* 0x002fca00078e000e */
[----:B------:R1:W4:Y:S01]  /*3180*/  @!P0 LDG.E.CONSTANT R12, desc[UR36][R14.64] ;  /* 0x000000240e0c8981 */ /* 0x000322000c1e9900 */
[----:B0-----:R-:W-:Y:S02]  /*3190*/  CS2R R8, SRZ ;  /* 0x0000000000087805 */ /* 0x001fe4000001ff00 */
[----:B------:R-:W-:Y:S02]  /*31a0*/  @!P2 IMAD.MOV.U32 R9, RZ, RZ, RZ ;  /* 0x000000ffff09a224 */ /* 0x000fe400078e00ff */
[----:B------:R-:W-:Y:S01]  /*31b0*/  VIADD R29, R6, 0x3 ;  /* 0x00000003061d7836 */ /* 0x000fe20000000000 */
[----:B-1----:R-:W-:Y:S02]  /*31c0*/  CS2R R14, SRZ ;  /* 0x00000000000e7805 */ /* 0x002fe4000001ff00 */
[----:B------:R-:W-:Y:S02]  /*31d0*/  @!P1 MOV R15, RZ ;  /* 0x000000ff000f9202 */ /* 0x000fe40000000f00 */
[----:B--2---:R-:W-:-:S02]  /*31e0*/  @!P2 MOV R8, R11 ;  /* 0x0000000b0008a202 */ /* 0x004fc40000000f00 */
[----:B------:R-:W-:-:S03]  /*31f0*/  MOV R11, R13 ;  /* 0x0000000d000b7202 */ /* 0x000fc60000000f00 */
[----:B------:R-:W-:-:S04]  /*3200*/  IMAD.WIDE.U32 R20, R8, R4, R10 ;  /* 0x0000000408147225 */ /* 0x000fc800078e000a */
[----:B------:R-:W-:Y:S01]  /*3210*/  IMAD R13, R9, R4, RZ ;  /* 0x00000004090d7224 */ /* 0x000fe200078e02ff */
[----:B---3--:R-:W-:Y:S01]  /*3220*/  IADD3 R11, P2, PT, R27, R20, RZ ;  /* 0x000000141b0b7210 */ /* 0x008fe20007f5e0ff */
[----:B------:R-:W-:Y:S01]  /*3230*/  IMAD R9, R9, R5, RZ ;  /* 0x0000000509097224 */ /* 0x000fe200078e02ff */
[----:B------:R-:W2:Y:S03]  /*3240*/  LDG.E R27, desc[UR36][R2.64+0xc] ;  /* 0x00000c24021b7981 */ /* 0x000ea6000c1e1900 */
[----:B------:R-:W-:Y:S01]  /*3250*/  IMAD.X R20, R21, 0x1, R13, P2 ;  /* 0x0000000115147824 */ /* 0x000fe200010e060d */
[----:B------:R-:W-:Y:S02]  /*3260*/  MOV R21, RZ ;  /* 0x000000ff00157202 */ /* 0x000fe40000000f00 */
[----:B------:R-:W-:Y:S01]  /*3270*/  ISETP.GE.U32.AND P2, PT, R29, R7, PT ;  /* 0x000000071d00720c */ /* 0x000fe20003f46070 */
[----:B------:R-:W-:-:S04]  /*3280*/  IMAD.WIDE.U32 R20, R8, R5, R20 ;  /* 0x0000000508147225 */ /* 0x000fc800078e0014 */
[----:B----4-:R-:W-:Y:S01]  /*3290*/  @!P1 IMAD.MOV.U32 R14, RZ, RZ, R18 ;  /* 0x000000ffff0e9224 */ /* 0x010fe200078e0012 */
[----:B------:R-:W-:-:S03]  /*32a0*/  IADD3 R21, PT, PT, R21, R9, RZ ;  /* 0x0000000915157210 */ /* 0x000fc60007ffe0ff */
[----:B------:R-:W-:-:S04]  /*32b0*/  IMAD.WIDE.U32 R20, R14, R4, R20 ;  /* 0x000000040e147225 */ /* 0x000fc800078e0014 */
[----:B------:R-:W0:Y:S01]  /*32c0*/  @!P2 LDC.64 R18, c[0x0][0x398] ;  /* 0x0000e600ff12ab82 */ /* 0x000e220000000a00 */
[----:B------:R-:W-:Y:S01]  /*32d0*/  IADD3 R9, P1, PT, R17, R20, RZ ;  /* 0x0000001411097210 */ /* 0x000fe20007f3e0ff */
[----:B------:R-:W-:-:S04]  /*32e0*/  IMAD R20, R15, R4, RZ ;  /* 0x000000040f147224 */ /* 0x000fc800078e02ff */
[----:B------:R-:W-:Y:S01]  /*32f0*/  IMAD.X R20, R21, 0x1, R20, P1 ;  /* 0x0000000115147824 */ /* 0x000fe200008e0614 */
[----:B------:R-:W-:Y:S01]  /*3300*/  MOV R21, RZ ;  /* 0x000000ff00157202 */ /* 0x000fe20000000f00 */
[-C--:B------:R-:W-:Y:S02]  /*3310*/  IMAD R15, R15, R5.reuse, RZ ;  /* 0x000000050f0f7224 */ /* 0x080fe400078e02ff */
[----:B------:R-:W-:-:S04]  /*3320*/  IMAD.WIDE.U32 R20, R14, R5, R20 ;  /* 0x000000050e147225 */ /* 0x000fc800078e0014 */
[----:B------:R-:W-:Y:S01]  /*3330*/  IMAD.IADD R21, R21, 0x1, R15 ;  /* 0x0000000115157824 */ /* 0x000fe200078e020f */
[----:B------:R-:W-:Y:S01]  /*3340*/  CS2R R14, SRZ ;  /* 0x00000000000e7805 */ /* 0x000fe2000001ff00 */
[----:B------:R-:W-:Y:S01]  /*3350*/  VIADD R8, R6, 0x4 ;  /* 0x0000000406087836 */ /* 0x000fe20000000000 */
[----:B------:R-:W-:Y:S02]  /*3360*/  @!P0 MOV R14, R12 ;  /* 0x0000000c000e8202 */ /* 0x000fe40000000f00 */
[----:B------:R-:W-:Y:S02]  /*3370*/  @!P2 IADD3 R29, PT, PT, R0, R29, RZ ;  /* 0x0000001d001da210 */ /* 0x000fe40007ffe0ff */
[----:B------:R-:W-:Y:S01]  /*3380*/  ISETP.GE.U32.AND P1, PT, R8, R7, PT ;  /* 0x000000070800720c */ /* 0x000fe20003f26070 */
[----:B------:R-:W-:Y:S02]  /*3390*/  @!P0 IMAD.MOV.U32 R15, RZ, RZ, RZ ;  /* 0x000000ffff0f8224 */ /* 0x000fe400078e00ff */
[----:B------:R-:W-:-:S04]  /*33a0*/  IMAD.WIDE.U32 R20, R14, R4, R20 ;  /* 0x000000040e147225 */ /* 0x000fc800078e0014 */
[----:B0-----:R-:W-:Y:S01]  /*33b0*/  @!P2 IMAD.WIDE.U32 R28, R29, 0x4, R18 ;  /* 0x000000041d1ca825 */ /* 0x001fe200078e0012 */
[----:B------:R-:W-:Y:S01]  /*33c0*/  IADD3 R13, P0, PT, R16, R20, RZ ;  /* 0x00000014100d7210 */ /* 0x000fe20007f1e0ff */
[----:B------:R-:W3:Y:S02]  /*33d0*/  LDG.E R19, desc[UR36][R2.64+0x10] ;  /* 0x0000102402137981 */ /* 0x000ee4000c1e1900 */
[----:B------:R-:W-:Y:S02]  /*33e0*/  IMAD R17, R15, R4, RZ ;  /* 0x000000040f117224 */ /* 0x000fe400078e02ff */
[----:B------:R0:W4:Y:S03]  /*33f0*/  @!P2 LDG.E.CONSTANT R10, desc[UR36][R28.64] ;  /* 0x000000241c0aa981 */ /* 0x000126000c1e9900 */
[----:B------:R-:W-:Y:S02]  /*3400*/  IADD3.X R16, PT, PT, R21, R17, RZ, P0, !PT ;  /* 0x0000001115107210 */ /* 0x000fe400007fe4ff */
[----:B------:R-:W1:Y:S01]  /*3410*/  @!P1 LDC.64 R20, c[0x0][0x398] ;  /* 0x0000e600ff149b82 */ /* 0x000e620000000a00 */
[----:B------:R-:W-:-:S04]  /*3420*/  @!P1 IMAD.IADD R17, R0, 0x1, R8 ;  /* 0x0000000100119824 */ /* 0x000fc800078e0208 */
[----:B-1----:R-:W-:-:S05]  /*3430*/  @!P1 IMAD.WIDE.U32 R20, R17, 0x4, R20 ;  /* 0x0000000411149825 */ /* 0x002fca00078e0014 */
[----:B------:R1:W3:Y:S01]  /*3440*/  @!P1 LDG.E.CONSTANT R8, desc[UR36][R20.64] ;  /* 0x0000002414089981 */ /* 0x0002e2000c1e9900 */
[----:B------:R-:W-:Y:S01]  /*3450*/  MOV R17, RZ ;  /* 0x000000ff00117202 */ /* 0x000fe20000000f00 */
[-C--:B------:R-:W-:Y:S02]  /*3460*/  IMAD R15, R15, R5.reuse, RZ ;  /* 0x000000050f0f7224 */ /* 0x080fe400078e02ff */
[----:B0-----:R-:W-:Y:S01]  /*3470*/  IMAD.WIDE.U32 R28, R14, R5, R16 ;  /* 0x000000050e1c7225 */ /* 0x001fe200078e0010 */
[----:B------:R-:W-:-:S03]  /*3480*/  CS2R R16, SRZ ;  /* 0x0000000000107805 */ /* 0x000fc6000001ff00 */
[----:B------:R-:W-:Y:S02]  /*3490*/  IMAD.IADD R29, R29, 0x1, R15 ;  /* 0x000000011d1d7824 */ /* 0x000fe400078e020f */
[----:B------:R-:W-:-:S04]  /*34a0*/  @!P2 IMAD.MOV.U32 R17, RZ, RZ, RZ ;  /* 0x000000ffff11a224 */ /* 0x000fc800078e00ff */
[C---:B------:R-:W-:Y:S02]  /*34b0*/  IMAD R31, R17.reuse, R4, RZ ;  /* 0x00000004111f7224 */ /* 0x040fe400078e02ff */
[----:B------:R-:W-:Y:S01]  /*34c0*/  IMAD R17, R17, R5, RZ ;  /* 0x0000000511117224 */ /* 0x000fe200078e02ff */
[----:B----4-:R-:W-:-:S05]  /*34d0*/  @!P2 MOV R16, R10 ;  /* 0x0000000a0010a202 */ /* 0x010fca0000000f00 */
[----:B------:R-:W-:-:S04]  /*34e0*/  IMAD.WIDE.U32 R28, R16, R4, R28 ;  /* 0x00000004101c7225 */ /* 0x000fc800078e001c */
[----:B------:R-:W-:Y:S01]  /*34f0*/  VIADD R10, R6, 0x5 ;  /* 0x00000005060a7836 */ /* 0x000fe20000000000 */
[----:B--2---:R-:W-:-:S04]  /*3500*/  IADD3 R15, P0, PT, R27, R28, RZ ;  /* 0x0000001c1b0f7210 */ /* 0x004fc80007f1e0ff */
[----:B------:R-:W-:Y:S02]  /*3510*/  IADD3.X R28, PT, PT, R29, R31, RZ, P0, !PT ;  /* 0x0000001f1d1c7210 */ /* 0x000fe400007fe4ff */
[----:B------:R-:W-:Y:S01]  /*3520*/  ISETP.GE.U32.AND P0, PT, R10, R7, PT ;  /* 0x000000070a00720c */ /* 0x000fe20003f06070 */
[----:B------:R-:W-:Y:S02]  /*3530*/  IMAD.MOV.U32 R29, RZ, RZ, RZ ;  /* 0x000000ffff1d7224 */ /* 0x000fe400078e00ff */
[----:B-1----:R-:W-:-:S05]  /*3540*/  IMAD.WIDE.U32 R20, R16, R5, R28 ;  /* 0x0000000510147225 */ /* 0x002fca00078e001c */
[----:B------:R-:W-:-:S05]  /*3550*/  IADD3 R21, PT, PT, R21, R17, RZ ;  /* 0x0000001115157210 */ /* 0x000fca0007ffe0ff */
[----:B------:R-:W0:Y:S01]  /*3560*/  @!P0 LDC.64 R28, c[0x0][0x398] ;  /* 0x0000e600ff1c8b82 */ /* 0x000e220000000a00 */
[----:B------:R-:W-:Y:S02]  /*3570*/  CS2R R16, SRZ ;  /* 0x0000000000107805 */ /* 0x000fe4000001ff00 */
[----:B---3--:R-:W-:Y:S01]  /*3580*/  @!P1 MOV R16, R8 ;  /* 0x0000000800109202 */ /* 0x008fe20000000f00 */
[----:B------:R-:W-:-:S04]  /*3590*/  @!P1 IMAD.MOV.U32 R17, RZ, RZ, RZ ;  /* 0x000000ffff119224 */ /* 0x000fc800078e00ff */
[----:B------:R-:W-:-:S04]  /*35a0*/  IMAD.WIDE.U32 R20, R16, R4, R20 ;  /* 0x0000000410147225 */ /* 0x000fc800078e0014 */
[----:B------:R-:W-:Y:S01]  /*35b0*/  IMAD R27, R17, R4, RZ ;  /* 0x00000004111b7224 */ /* 0x000fe200078e02ff */
[----:B------:R-:W-:-:S04]  /*35c0*/  IADD3 R19, P1, PT, R19, R20, RZ ;  /* 0x0000001413137210 */ /* 0x000fc80007f3e0ff */
[----:B------:R-:W-:Y:S01]  /*35d0*/  IADD3.X R20, PT, PT, R21, R27, RZ, P1, !PT ;  /* 0x0000001b15147210 */ /* 0x000fe20000ffe4ff */
[----:B------:R-:W-:Y:S01]  /*35e0*/  @!P0 IMAD.IADD R21, R0, 0x1, R10 ;  /* 0x0000000100158824 */ /* 0x000fe200078e020a */
[----:B------:R-:W2:Y:S03]  /*35f0*/  LDG.E R27, desc[UR36][R2.64+0x14] ;  /* 0x00001424021b7981 */ /* 0x000ea6000c1e1900 */
[----:B0-----:R-:W-:-:S06]  /*3600*/  @!P0 IMAD.WIDE.U32 R28, R21, 0x4, R28 ;  /* 0x00000004151c8825 */ /* 0x001fcc00078e001c */
[----:B------:R-:W3:Y:S01]  /*3610*/  @!P0 LDG.E.CONSTANT R28, desc[UR36][R28.64] ;  /* 0x000000241c1c8981 */ /* 0x000ee2000c1e9900 */
[----:B------:R-:W-:Y:S01]  /*3620*/  MOV R21, RZ ;  /* 0x000000ff00157202 */ /* 0x000fe20000000f00 */
[-C--:B------:R-:W-:Y:S02]  /*3630*/  IMAD R17, R17, R5.reuse, RZ ;  /* 0x0000000511117224 */ /* 0x080fe400078e02ff */
[----:B------:R-:W-:-:S04]  /*3640*/  IMAD.WIDE.U32 R20, R16, R5, R20 ;  /* 0x0000000510147225 */ /* 0x000fc800078e0014 */
[----:B------:R-:W-:Y:S01]  /*3650*/  IMAD.IADD R21, R21, 0x1, R17 ;  /* 0x0000000115157824 */ /* 0x000fe200078e0211 */
[----:B------:R-:W-:Y:S02]  /*3660*/  CS2R R16, SRZ ;  /* 0x0000000000107805 */ /* 0x000fe4000001ff00 */
[----:B------:R-:W-:Y:S01]  /*3670*/  IADD3 R31, PT, PT, R6, 0x6, RZ ;  /* 0x00000006061f7810 */ /* 0x000fe20007ffe0ff */
[----:B------:R-:W-:Y:S01]  /*3680*/  @!P0 IMAD.MOV.U32 R17, RZ, RZ, RZ ;  /* 0x000000ffff118224 */ /* 0x000fe200078e00ff */
[----:B------:R-:W4:Y:S03]  /*3690*/  LDG.E R29, desc[UR36][R2.64+0x18] ;  /* 0x00001824021d7981 */ /* 0x000f26000c1e1900 */
[----:B------:R-:W-:Y:S01]  /*36a0*/  IMAD R33, R17, R5, RZ ;  /* 0x0000000511217224 */ /* 0x000fe200078e02ff */
[----:B---3--:R-:W-:-:S05]  /*36b0*/  @!P0 MOV R16, R28 ;  /* 0x0000001c00108202 */ /* 0x008fca0000000f00 */
[----:B------:R-:W-:Y:S01]  /*36c0*/  IMAD.WIDE.U32 R20, R16, R4, R20 ;  /* 0x0000000410147225 */ /* 0x000fe200078e0014 */
[----:B------:R-:W-:Y:S02]  /*36d0*/  ISETP.GE.U32.AND P0, PT, R31, R7, PT ;  /* 0x000000071f00720c */ /* 0x000fe40003f06070 */
[----:B--2---:R-:W-:Y:S01]  /*36e0*/  IADD3 R27, P1, PT, R27, R20, RZ ;  /* 0x000000141b1b7210 */ /* 0x004fe20007f3e0ff */
[----:B------:R-:W-:-:S04]  /*36f0*/  IMAD R20, R17, R4, RZ ;  /* 0x0000000411147224 */ /* 0x000fc800078e02ff */
[----:B------:R-:W-:Y:S01]  /*3700*/  IMAD.X R20, R21, 0x1, R20, P1 ;  /* 0x0000000115147824 */ /* 0x000fe200008e0614 */
[----:B------:R-:W-:-:S03]  /*3710*/  MOV R21, RZ ;  /* 0x000000ff00157202 */ /* 0x000fc60000000f00 */
[----:B------:R-:W-:Y:S02]  /*3720*/  IMAD.WIDE.U32 R20, R16, R5, R20 ;  /* 0x0000000510147225 */ /* 0x000fe400078e0014 */
[----:B------:R-:W0:Y:S02]  /*3730*/  @!P0 LDC.64 R16, c[0x0][0x398] ;  /* 0x0000e600ff108b82 */ /* 0x000e240000000a00 */
[----:B------:R-:W-:-:S04]  /*3740*/  @!P0 IMAD.IADD R31, R0, 0x1, R31 ;  /* 0x00000001001f8824 */ /* 0x000fc800078e021f */
[----:B0-----:R-:W-:-:S06]  /*3750*/  @!P0 IMAD.WIDE.U32 R30, R31, 0x4, R16 ;  /* 0x000000041f1e8825 */ /* 0x001fcc00078e0010 */
[----:B------:R-:W2:Y:S01]  /*3760*/  @!P0 LDG.E.CONSTANT R30, desc[UR36][R30.64] ;  /* 0x000000241e1e8981 */ /* 0x000ea2000c1e9900 */
[----:B------:R-:W-:Y:S02]  /*3770*/  CS2R R16, SRZ ;  /* 0x0000000000107805 */ /* 0x000fe4000001ff00 */
[----:B------:R-:W-:Y:S01]  /*3780*/  IADD3 R21, PT, PT, R21, R33, RZ ;  /* 0x0000002115157210 */ /* 0x000fe20007ffe0ff */
[----:B------:R-:W-:Y:S01]  /*3790*/  @!P0 IMAD.MOV.U32 R17, RZ, RZ, RZ ;  /* 0x000000ffff118224 */ /* 0x000fe200078e00ff */
[----:B------:R-:W-:Y:S01]  /*37a0*/  IADD3 R8, PT, PT, R6, 0x7, RZ ;  /* 0x0000000706087810 */ /* 0x000fe20007ffe0ff */
[----:B------:R-:W3:Y:S02]  /*37b0*/  LDG.E R33, desc[UR36][R2.64+0x1c] ;  /* 0x00001c2402217981 */ /* 0x000ee4000c1e1900 */
[----:B------:R-:W-:Y:S01]  /*37c0*/  IMAD R35, R17, R5, RZ ;  /* 0x0000000511237224 */ /* 0x000fe200078e02ff */
[----:B--2---:R-:W-:-:S05]  /*37d0*/  @!P0 MOV R16, R30 ;  /* 0x0000001e00108202 */ /* 0x004fca0000000f00 */
[----:B------:R-:W-:-:S03]  /*37e0*/  IMAD.WIDE.U32 R20, R16, R4, R20 ;  /* 0x0000000410147225 */ /* 0x000fc600078e0014 */
[----:B----4-:R-:W-:Y:S01]  /*37f0*/  IADD3 R29, P0, PT, R29, R20, RZ ;  /* 0x000000141d1d7210 */ /* 0x010fe20007f1e0ff */
[----:B------:R-:W-:-:S04]  /*3800*/  IMAD R20, R17, R4, RZ ;  /* 0x0000000411147224 */ /* 0x000fc800078e02ff */
[----:B------:R-:W-:Y:S01]  /*3810*/  IMAD.X R20, R21, 0x1, R20, P0 ;  /* 0x0000000115147824 */ /* 0x000fe200000e0614 */
[----:B------:R-:W-:Y:S01]  /*3820*/  ISETP.GE.U32.AND P0, PT, R8, R7, PT ;  /* 0x000000070800720c */ /* 0x000fe20003f06070 */
[----:B------:R-:W-:Y:S02]  /*3830*/  IMAD.MOV.U32 R21, RZ, RZ, RZ ;  /* 0x000000ffff157224 */ /* 0x000fe400078e00ff */
[----:B------:R-:W-:-:S10]  /*3840*/  IMAD.WIDE.U32 R20, R16, R5, R20 ;  /* 0x0000000510147225 */ /* 0x000fd400078e0014 */
[----:B------:R-:W0:Y:S01]  /*3850*/  @!P0 LDC.64 R16, c[0x0][0x398] ;  /* 0x0000e600ff108b82 */ /* 0x000e220000000a00 */
[----:B------:R-:W-:-:S05]  /*3860*/  @!P0 IADD3 R31, PT, PT, R0, R8, RZ ;  /* 0x00000008001f8210 */ /* 0x000fca0007ffe0ff */
[----:B0-----:R-:W-:-:S06]  /*3870*/  @!P0 IMAD.WIDE.U32 R30, R31, 0x4, R16 ;  /* 0x000000041f1e8825 */ /* 0x001fcc00078e0010 */
[----:B------:R-:W2:Y:S04]  /*3880*/  @!P0 LDG.E.CONSTANT R30, desc[UR36][R30.64] ;  /* 0x000000241e1e8981 */ /* 0x000ea8000c1e9900 */
[----:B------:R0:W-:Y:S01]  /*3890*/  STG.E desc[UR36][R2.64], R11 ;  /* 0x0000000b02007986 */ /* 0x0001e2000c101924 */
[----:B------:R-:W-:Y:S01]  /*38a0*/  IMAD.IADD R21, R21, 0x1, R35 ;  /* 0x0000000115157824 */ /* 0x000fe200078e0223 */
[----:B0-----:R-:W-:Y:S02]  /*38b0*/  CS2R R10, SRZ ;  /* 0x00000000000a7805 */ /* 0x001fe4000001ff00 */
[----:B------:R-:W-:Y:S01]  /*38c0*/  @!P0 IMAD.MOV.U32 R11, RZ, RZ, RZ ;  /* 0x000000ffff0b8224 */ /* 0x000fe200078e00ff */
[----:B------:R-:W-:Y:S01]  /*38d0*/  STG.E desc[UR36][R2.64+0xc], R15 ;  /* 0x00000c0f02007986 */ /* 0x000fe2000c101924 */
[----:B------:R-:W-:-:S03]  /*38e0*/  VIADD R6, R6, 0x8 ;  /* 0x0000000806067836 */ /* 0x000fc60000000000 */
[----:B------:R-:W-:Y:S04]  /*38f0*/  STG.E desc[UR36][R2.64+0x10], R19 ;  /* 0x0000101302007986 */ /* 0x000fe8000c101924 */
[----:B------:R-:W-:Y:S04]  /*3900*/  STG.E desc[UR36][R2.64+0x14], R27 ;  /* 0x0000141b02007986 */ /* 0x000fe8000c101924 */
[----:B------:R-:W-:Y:S04]  /*3910*/  STG.E desc[UR36][R2.64+0x18], R29 ;  /* 0x0000181d02007986 */ /* 0x000fe8000c101924 */
[----:B------:R0:W-:Y:S04]  /*3920*/  STG.E desc[UR36][R2.64+0x4], R9 ;  /* 0x0000040902007986 */ /* 0x0001e8000c101924 */
[----:B------:R1:W-:Y:S01]  /*3930*/  STG.E desc[UR36][R2.64+0x8], R13 ;  /* 0x0000080d02007986 */ /* 0x0003e2000c101924 */
[----:B0-----:R-:W-:Y:S01]  /*3940*/  IMAD R9, R11, R5, RZ ;  /* 0x000000050b097224 */ /* 0x001fe200078e02ff */
[----:B--2---:R-:W-:-:S05]  /*3950*/  @!P0 MOV R10, R30 ;  /* 0x0000001e000a8202 */ /* 0x004fca0000000f00 */
[----:B------:R-:W-:-:S03]  /*3960*/  IMAD.WIDE.U32 R16, R10, R4, R20 ;  /* 0x000000040a107225 */ /* 0x000fc600078e0014 */
[----:B---3--:R-:W-:Y:S01]  /*3970*/  IADD3 R33, P0, PT, R33, R16, RZ ;  /* 0x0000001021217210 */ /* 0x008fe20007f1e0ff */
[----:B------:R-:W-:-:S04]  /*3980*/  IMAD R16, R11, R4, RZ ;  /* 0x000000040b107224 */ /* 0x000fc800078e02ff */
[----:B------:R0:W-:Y:S01]  /*3990*/  STG.E desc[UR36][R2.64+0x1c], R33 ;  /* 0x00001c2102007986 */ /* 0x0001e2000c101924 */
[----:B------:R-:W-:Y:S02]  /*39a0*/  IADD3.X R16, PT, PT, R17, R16, RZ, P0, !PT ;  /* 0x0000001011107210 */ /* 0x000fe400007fe4ff */
[----:B------:R-:W-:Y:S02]  /*39b0*/  ISETP.NE.AND P0, PT, R6, R23, PT ;  /* 0x000000170600720c */ /* 0x000fe40003f05270 */
[----:B------:R-:W-:-:S03]  /*39c0*/  MOV R17, RZ ;  /* 0x000000ff00117202 */ /* 0x000fc60000000f00 */
[----:B------:R-:W-:-:S04]  /*39d0*/  IMAD.WIDE.U32 R10, R10, R5, R16 ;  /* 0x000000050a0a7225 */ /* 0x000fc800078e0010 */
[----:B-1----:R-:W-:-:S04]  /*39e0*/  IMAD.IADD R13, R11, 0x1, R9 ;  /* 0x000000010b0d7824 */ /* 0x002fc800078e0209 */
[----:B0-----:R-:W-:Y:S05]  /*39f0*/  @P0 BRA `(.L_x_843) ;  /* 0xfffffff400900947 */ /* 0x001fea000383ffff */
[----:B------:R-:W-:-:S07]  /*3a00*/  MOV R11, R23 ;  /* 0x00000017000b7202 */ /* 0x000fce0000000f00 */
.L_x_842:
[----:B------:R-:W0:Y:S02]  /*3a10*/  LDCU UR4, c[0x0][0x3d0] ;  /* 0x00007a00ff0477ac */ /* 0x000e240008000800 */
[----:B0-----:R-:W-:-:S04]  /*3a20*/  ULOP3.LUT UR5, UR4, 0x7, URZ, 0xc0, !UPT ;  /* 0x0000000704057892 */ /* 0x001fc8000f8ec0ff */
[----:B------:R-:W-:-:S09]  /*3a30*/  UISETP.NE.AND UP0, UPT, UR5, URZ, UPT ;  /* 0x000000ff0500728c */ /* 0x000fd2000bf05270 */
[----:B------:R-:W-:Y:S05]  /*3a40*/  BRA.U !UP0, `(.L_x_844) ;  /* 0x0000000908287547 */ /* 0x000fea000b800000 */
[----:B------:R-:W-:Y:S02]  /*3a50*/  ULOP3.LUT UR6, UR4, 0x3, URZ, 0xc0, !UPT ;  /* 0x0000000304067892 */ /* 0x000fe4000f8ec0ff */
[----:B------:R-:W-:Y:S02]  /*3a60*/  UIADD3 UR4, UPT, UPT, UR5, -0x1, URZ ;  /* 0xffffffff05047890 */ /* 0x000fe4000fffe0ff */
[----:B------:R-:W-:Y:S02]  /*3a70*/  UISETP.NE.AND UP1, UPT, UR6, URZ, UPT ;  /* 0x000000ff0600728c */ /* 0x000fe4000bf25270 */
[----:B------:R-:W-:-:S09]  /*3a80*/  UISETP.GE.U32.AND UP0, UPT, UR4, 0x3, UPT ;  /* 0x000000030400788c */ /* 0x000fd2000bf06070 */
[----:B------:R-:W-:Y:S05]  /*3a90*/  BRA.U !UP0, `(.L_x_845) ;  /* 0x00000005083c7547 */ /* 0x000fea000b800000 */
[----:B-----5:R-:W-:-:S13]  /*3aa0*/  ISETP.GE.U32.AND P3, PT, R11, R7, PT ;  /* 0x000000070b00720c */ /* 0x020fda0003f66070 */
[----:B------:R-:W0:Y:S01]  /*3ab0*/  @!P3 LDC.64 R8, c[0x0][0x398] ;  /* 0x0000e600ff08bb82 */ /* 0x000e220000000a00 */
[----:B------:R-:W-:-:S04]  /*3ac0*/  @!P3 IMAD.IADD R3, R0, 0x1, R11 ;  /* 0x000000010003b824 */ /* 0x000fc800078e020b */
[----:B0-----:R-:W-:-:S05]  /*3ad0*/  @!P3 IMAD.WIDE.U32 R8, R3, 0x4, R8 ;  /* 0x000000040308b825 */ /* 0x001fca00078e0008 */
[----:B------:R0:W2:Y:S01]  /*3ae0*/  @!P3 LDG.E.CONSTANT R6, desc[UR36][R8.64] ;  /* 0x000000240806b981 */ /* 0x0000a2000c1e9900 */
[----:B------:R-:W-:-:S05]  /*3af0*/  IMAD.WIDE.U32 R2, R11, 0x4, R46 ;  /* 0x000000040b027825 */ /* 0x000fca00078e002e */
[----:B------:R-:W3:Y:S01]  /*3b00*/  LDG.E R27, desc[UR36][R2.64] ;  /* 0x00000024021b7981 */ /* 0x000ee2000c1e1900 */
[C---:B------:R-:W-:Y:S01]  /*3b10*/  IADD3 R17, PT, PT, R11.reuse, 0x1, RZ ;  /* 0x000000010b117810 */ /* 0x040fe20007ffe0ff */
[C---:B------:R-:W-:Y:S02]  /*3b20*/  VIADD R29, R11.reuse, 0x2 ;  /* 0x000000020b1d7836 */ /* 0x040fe40000000000 */
[----:B------:R-:W-:Y:S01]  /*3b30*/  VIADD R30, R11, 0x3 ;  /* 0x000000030b1e7836 */ /* 0x000fe20000000000 */
[-C--:B------:R-:W-:Y:S01]  /*3b40*/  ISETP.GE.U32.AND P2, PT, R17, R7.reuse, PT ;  /* 0x000000071100720c */ /* 0x080fe20003f46070 */
[----:B------:R-:W4:Y:S01]  /*3b50*/  LDG.E R16, desc[UR36][R2.64+0x4] ;  /* 0x0000042402107981 */ /* 0x000f22000c1e1900 */
[----:B------:R-:W-:-:S11]  /*3b60*/  ISETP.GE.U32.AND P1, PT, R29, R7, PT ;  /* 0x000000071d00720c */ /* 0x000fd60003f26070 */
[----:B------:R-:W1:Y:S01]  /*3b70*/  @!P2 LDC.64 R18, c[0x0][0x398] ;  /* 0x0000e600ff12ab82 */ /* 0x000e620000000a00 */
[----:B------:R-:W-:-:S07]  /*3b80*/  @!P2 IADD3 R17, PT, PT, R0, R17, RZ ;  /* 0x000000110011a210 */ /* 0x000fce0007ffe0ff */
[----:B------:R-:W0:Y:S01]  /*3b90*/  @!P1 LDC.64 R14, c[0x0][0x398] ;  /* 0x0000e600ff0e9b82 */ /* 0x000e220000000a00 */
[----:B-1----:R-:W-:-:S06]  /*3ba0*/  @!P2 IMAD.WIDE.U32 R18, R17, 0x4, R18 ;  /* 0x000000041112a825 */ /* 0x002fcc00078e0012 */
[----:B------:R-:W4:Y:S01]  /*3bb0*/  @!P2 LDG.E.CONSTANT R18, desc[UR36][R18.64] ;  /* 0x000000241212a981 */ /* 0x000f22000c1e9900 */
[----:B------:R-:W-:Y:S02]  /*3bc0*/  ISETP.GE.U32.AND P0, PT, R30, R7, PT ;  /* 0x000000071e00720c */ /* 0x000fe40003f06070 */
[----:B------:R-:W-:-:S05]  /*3bd0*/  @!P1 IADD3 R29, PT, PT, R0, R29, RZ ;  /* 0x0000001d001d9210 */ /* 0x000fca0007ffe0ff */
[----:B0-----:R-:W-:Y:S01]  /*3be0*/  @!P1 IMAD.WIDE.U32 R28, R29, 0x4, R14 ;  /* 0x000000041d1c9825 */ /* 0x001fe200078e000e */
[----:B------:R-:W-:Y:S01]  /*3bf0*/  CS2R R8, SRZ ;  /* 0x0000000000087805 */ /* 0x000fe2000001ff00 */
[----:B------:R-:W4:Y:S04]  /*3c00*/  LDG.E R14, desc[UR36][R2.64+0x8] ;  /* 0x00000824020e7981 */ /* 0x000f28000c1e1900 */
[----:B------:R-:W0:Y:S01]  /*3c10*/  @!P0 LDC.64 R20, c[0x0][0x398] ;  /* 0x0000e600ff148b82 */ /* 0x000e220000000a00 */
[----:B------:R-:W4:Y:S01]  /*3c20*/  @!P1 LDG.E.CONSTANT R17, desc[UR36][R28.64] ;  /* 0x000000241c119981 */ /* 0x000f22000c1e9900 */
[----:B------:R-:W-:Y:S01]  /*3c30*/  IMAD.MOV.U32 R12, RZ, RZ, R10 ;  /* 0x000000ffff0c7224 */ /* 0x000fe200078e000a */
[----:B------:R-:W-:Y:S01]  /*3c40*/  @!P3 MOV R9, RZ ;  /* 0x000000ff0009b202 */ /* 0x000fe20000000f00 */
[----:B--2---:R-:W-:-:S02]  /*3c50*/  @!P3 IMAD.MOV.U32 R8, RZ, RZ, R6 ;  /* 0x000000ffff08b224 */ /* 0x004fc400078e0006 */
[----:B------:R-:W2:Y:S02]  /*3c60*/  LDG.E R6, desc[UR36][R2.64+0xc] ;  /* 0x00000c2402067981 */ /* 0x000ea4000c1e1900 */
[----:B------:R-:W-:-:S03]  /*3c70*/  IMAD.WIDE.U32 R12, R8, R4, R12 ;  /* 0x00000004080c7225 */ /* 0x000fc600078e000c */
[----:B---3--:R-:W-:Y:S01]  /*3c80*/  IADD3 R15, P3, PT, R27, R12, RZ ;  /* 0x0000000c1b0f7210 */ /* 0x008fe20007f7e0ff */
[----:B------:R-:W-:-:S05]  /*3c90*/  IMAD R12, R9, R4, RZ ;  /* 0x00000004090c7224 */ /* 0x000fca00078e02ff */
[----:B------:R-:W-:Y:S01]  /*3ca0*/  IADD3.X R12, PT, PT, R13, R12, RZ, P3, !PT ;  /* 0x0000000c0d0c7210 */ /* 0x000fe20001ffe4ff */
[----:B------:R-:W-:-:S04]  /*3cb0*/  @!P0 IMAD.IADD R13, R0, 0x1, R30 ;  /* 0x00000001000d8824 */ /* 0x000fc800078e021e */
[----:B0-----:R-:W-:-:S05]  /*3cc0*/  @!P0 IMAD.WIDE.U32 R20, R13, 0x4, R20 ;  /* 0x000000040d148825 */ /* 0x001fca00078e0014 */
[----:B------:R0:W3:Y:S01]  /*3cd0*/  @!P0 LDG.E.CONSTANT R10, desc[UR36][R20.64] ;  /* 0x00000024140a8981 */ /* 0x0000e2000c1e9900 */
[----:B------:R-:W-:Y:S02]  /*3ce0*/  HFMA2 R13, -RZ, RZ, 0, 0 ;  /* 0x00000000ff0d7431 */ /* 0x000fe400000001ff */
[-C--:B------:R-:W-:Y:S02]  /*3cf0*/  IMAD R9, R9, R5.reuse, RZ ;  /* 0x0000000509097224 */ /* 0x080fe400078e02ff */
[----:B------:R-:W-:-:S04]  /*3d00*/  IMAD.WIDE.U32 R12, R8, R5, R12 ;  /* 0x00000005080c7225 */ /* 0x000fc800078e000c */
[----:B------:R-:W-:Y:S01]  /*3d10*/  IMAD.IADD R13, R13, 0x1, R9 ;  /* 0x000000010d0d7824 */ /* 0x000fe200078e0209 */
[----:B------:R-:W-:Y:S02]  /*3d20*/  CS2R R8, SRZ ;  /* 0x0000000000087805 */ /* 0x000fe4000001ff00 */
[----:B------:R-:W-:Y:S01]  /*3d30*/  @!P2 IMAD.MOV.U32 R9, RZ, RZ, RZ ;  /* 0x000000ffff09a224 */ /* 0x000fe200078e00ff */
[----:B----4-:R-:W-:-:S03]  /*3d40*/  @!P2 MOV R8, R18 ;  /* 0x000000120008a202 */ /* 0x010fc60000000f00 */
[-C--:B------:R-:W-:Y:S02]  /*3d50*/  IMAD R27, R9, R4.reuse, RZ ;  /* 0x00000004091b7224 */ /* 0x080fe400078e02ff */
[----:B------:R-:W-:-:S03]  /*3d60*/  IMAD.WIDE.U32 R12, R8, R4, R12 ;  /* 0x00000004080c7225 */ /* 0x000fc600078e000c */
[----:B------:R-:W-:-:S04]  /*3d70*/  IADD3 R19, P2, PT, R16, R12, RZ ;  /* 0x0000000c10137210 */ /* 0x000fc80007f5e0ff */
[----:B------:R-:W-:Y:S01]  /*3d80*/  IADD3.X R12, PT, PT, R13, R27, RZ, P2, !PT ;  /* 0x0000001b0d0c7210 */ /* 0x000fe200017fe4ff */
[----:B------:R-:W-:Y:S02]  /*3d90*/  IMAD.MOV.U32 R13, RZ, RZ, RZ ;  /* 0x000000ffff0d7224 */ /* 0x000fe400078e00ff */
[-C--:B------:R-:W-:Y:S02]  /*3da0*/  IMAD R9, R9, R5.reuse, RZ ;  /* 0x0000000509097224 */ /* 0x080fe400078e02ff */
[----:B------:R-:W-:-:S05]  /*3db0*/  IMAD.WIDE.U32 R12, R8, R5, R12 ;  /* 0x00000005080c7225 */ /* 0x000fca00078e000c */
[----:B------:R-:W-:Y:S02]  /*3dc0*/  IADD3 R13, PT, PT, R13, R9, RZ ;  /* 0x000000090d0d7210 */ /* 0x000fe40007ffe0ff */
[----:B------:R-:W-:Y:S02]  /*3dd0*/  CS2R R8, SRZ ;  /* 0x0000000000087805 */ /* 0x000fe4000001ff00 */
[----:B------:R-:W-:Y:S01]  /*3de0*/  @!P1 IMAD.MOV.U32 R8, RZ, RZ, R17 ;  /* 0x000000ffff089224 */ /* 0x000fe200078e0011 */
[----:B------:R-:W-:-:S03]  /*3df0*/  @!P1 MOV R9, RZ ;  /* 0x000000ff00099202 */ /* 0x000fc60000000f00 */
[----:B------:R-:W-:-:S04]  /*3e00*/  IMAD.WIDE.U32 R12, R8, R4, R12 ;  /* 0x00000004080c7225 */ /* 0x000fc800078e000c */
[----:B------:R-:W-:Y:S01]  /*3e10*/  IMAD R17, R9, R4, RZ ;  /* 0x0000000409117224 */ /* 0x000fe200078e02ff */
[----:B0-----:R-:W-:-:S05]  /*3e20*/  IADD3 R21, P1, PT, R14, R12, RZ ;  /* 0x0000000c0e157210 */ /* 0x001fca0007f3e0ff */
[----:B------:R-:W-:Y:S02]  /*3e30*/  IMAD.X R12, R13, 0x1, R17, P1 ;  /* 0x000000010d0c7824 */ /* 0x000fe400008e0611 */
[----:B------:R-:W-:Y:S02]  /*3e40*/  HFMA2 R13, -RZ, RZ, 0, 0 ;  /* 0x00000000ff0d7431 */ /* 0x000fe400000001ff */
[-C--:B------:R-:W-:Y:S02]  /*3e50*/  IMAD R17, R9, R5.reuse, RZ ;  /* 0x0000000509117224 */ /* 0x080fe400078e02ff */
[----:B------:R-:W-:Y:S01]  /*3e60*/  IMAD.WIDE.U32 R12, R8, R5, R12 ;  /* 0x00000005080c7225 */ /* 0x000fe200078e000c */
[----:B------:R-:W-:-:S03]  /*3e70*/  CS2R R8, SRZ ;  /* 0x0000000000087805 */ /* 0x000fc6000001ff00 */
[----:B------:R-:W-:Y:S02]  /*3e80*/  IMAD.IADD R13, R13, 0x1, R17 ;  /* 0x000000010d0d7824 */ /* 0x000fe400078e0211 */
[----:B------:R-:W-:Y:S01]  /*3e90*/  @!P0 IMAD.MOV.U32 R9, RZ, RZ, RZ ;  /* 0x000000ffff098224 */ /* 0x000fe200078e00ff */
[----:B------:R0:W-:Y:S04]  /*3ea0*/  STG.E desc[UR36][R2.64], R15 ;  /* 0x0000000f02007986 */ /* 0x0001e8000c101924 */
[----:B------:R0:W-:Y:S04]  /*3eb0*/  STG.E desc[UR36][R2.64+0x4], R19 ;  /* 0x0000041302007986 */ /* 0x0001e8000c101924 */
[----:B------:R0:W-:Y:S01]  /*3ec0*/  STG.E desc[UR36][R2.64+0x8], R21 ;  /* 0x0000081502007986 */ /* 0x0001e2000c101924 */
[----:B------:R-:W-:Y:S01]  /*3ed0*/  IMAD R27, R9, R5, RZ ;  /* 0x00000005091b7224 */ /* 0x000fe200078e02ff */
[----:B------:R-:W-:-:S02]  /*3ee0*/  IADD3 R11, PT, PT, R11, 0x4, RZ ;  /* 0x000000040b0b7810 */ /* 0x000fc40007ffe0ff */
[----:B---3--:R-:W-:-:S05]  /*3ef0*/  @!P0 MOV R8, R10 ;  /* 0x0000000a00088202 */ /* 0x008fca0000000f00 */
[----:B------:R-:W-:-:S03]  /*3f00*/  IMAD.WIDE.U32 R12, R8, R4, R12 ;  /* 0x00000004080c7225 */ /* 0x000fc600078e000c */
[----:B--2---:R-:W-:-:S05]  /*3f10*/  IADD3 R17, P0, PT, R6, R12, RZ ;  /* 0x0000000c06117210 */ /* 0x004fca0007f1e0ff */
[----:B------:R0:W-:Y:S01]  /*3f20*/  STG.E desc[UR36][R2.64+0xc], R17 ;  /* 0x00000c1102007986 */ /* 0x0001e2000c101924 */
[----:B------:R-:W-:-:S05]  /*3f30*/  IMAD R12, R9, R4, RZ ;  /* 0x00000004090c7224 */ /* 0x000fca00078e02ff */
[----:B------:R-:W-:Y:S01]  /*3f40*/  IADD3.X R12, PT, PT, R13, R12, RZ, P0, !PT ;  /* 0x0000000c0d0c7210 */ /* 0x000fe200007fe4ff */
[----:B------:R-:W-:-:S04]  /*3f50*/  IMAD.MOV.U32 R13, RZ, RZ, RZ ;  /* 0x000000ffff0d7224 */ /* 0x000fc800078e00ff */
[----:B------:R-:W-:-:S04]  /*3f60*/  IMAD.WIDE.U32 R8, R8, R5, R12 ;  /* 0x0000000508087225 */ /* 0x000fc800078e000c */
[----:B------:R-:W-:Y:S01]  /*3f70*/  IMAD.MOV.U32 R10, RZ, RZ, R8 ;  /* 0x000000ffff0a7224 */ /* 0x000fe200078e0008 */
[----:B0-----:R-:W-:-:S07]  /*3f80*/  IADD3 R13, PT, PT, R9, R27, RZ ;  /* 0x0000001b090d7210 */ /* 0x001fce0007ffe0ff */
.L_x_845:
[----:B------:R-:W-:Y:S05]  /*3f90*/  BRA.U !UP1, `(.L_x_844) ;  /* 0x0000000109d47547 */ /* 0x000fea000b800000 */
[----:B------:R-:W0:Y:S01]  /*3fa0*/  LDCU UR4, c[0x0][0x3d0] ;  /* 0x00007a00ff0477ac */ /* 0x000e220008000800 */
[----:B------:R-:W-:Y:S02]  /*3fb0*/  UISETP.NE.AND UP0, UPT, UR6, 0x1, UPT ;  /* 0x000000010600788c */ /* 0x000fe4000bf05270 */
[----:B0-----:R-:W-:-:S07]  /*3fc0*/  ULOP3.LUT UP1, URZ, UR4, 0x1, URZ, 0xc0, !UPT ;  /* 0x0000000104ff7892 */ /* 0x001fce000f82c0ff */
[----:B------:R-:W-:Y:S05]  /*3fd0*/  BRA.U !UP0, `(.L_x_846) ;  /* 0x0000000108947547 */ /* 0x000fea000b800000 */
[C---:B-----5:R-:W-:Y:S01]  /*3fe0*/  ISETP.GE.U32.AND P1, PT, R11.reuse, R7, PT ;  /* 0x000000070b00720c */ /* 0x060fe20003f26070 */
[----:B------:R-:W-:-:S05]  /*3ff0*/  VIADD R9, R11, 0x1 ;  /* 0x000000010b097836 */ /* 0x000fca0000000000 */
[----:B------:R-:W-:-:S07]  /*4000*/  ISETP.GE.U32.AND P0, PT, R9, R7, PT ;  /* 0x000000070900720c */ /* 0x000fce0003f06070 */
[----:B------:R-:W0:Y:S01]  /*4010*/  @!P1 LDC.64 R2, c[0x0][0x398] ;  /* 0x0000e600ff029b82 */ /* 0x000e220000000a00 */
[----:B------:R-:W-:-:S07]  /*4020*/  @!P1 IADD3 R17, PT, PT, R0, R11, RZ ;  /* 0x0000000b00119210 */ /* 0x000fce0007ffe0ff */
[----:B------:R-:W1:Y:S01]  /*4030*/  @!P0 LDC.64 R14, c[0x0][0x398] ;  /* 0x0000e600ff0e8b82 */ /* 0x000e620000000a00 */
[----:B0-----:R-:W-:-:S06]  /*4040*/  @!P1 IMAD.WIDE.U32 R16, R17, 0x4, R2 ;  /* 0x0000000411109825 */ /* 0x001fcc00078e0002 */
[----:B------:R0:W2:Y:S01]  /*4050*/  @!P1 LDG.E.CONSTANT R16, desc[UR36][R16.64] ;  /* 0x0000002410109981 */ /* 0x0000a2000c1e9900 */
[----:B------:R-:W-:-:S05]  /*4060*/  IMAD.WIDE.U32 R2, R11, 0x4, R46 ;  /* 0x000000040b027825 */ /* 0x000fca00078e002e */
[----:B------:R-:W3:Y:S01]  /*4070*/  LDG.E R19, desc[UR36][R2.64] ;  /* 0x0000002402137981 */ /* 0x000ee2000c1e1900 */
[----:B------:R-:W-:-:S03]  /*4080*/  @!P0 IMAD.IADD R9, R0, 0x1, R9 ;  /* 0x0000000100098824 */ /* 0x000fc600078e0209 */
[----:B------:R-:W4:Y:S01]  /*4090*/  LDG.E R21, desc[UR36][R2.64+0x4] ;  /* 0x0000042402157981 */ /* 0x000f22000c1e1900 */
[----:B-1----:R-:W-:-:S06]  /*40a0*/  @!P0 IMAD.WIDE.U32 R14, R9, 0x4, R14 ;  /* 0x00000004090e8825 */ /* 0x002fcc00078e000e */
[----:B------:R-:W4:Y:S01]  /*40b0*/  @!P0 LDG.E.CONSTANT R14, desc[UR36][R14.64] ;  /* 0x000000240e0e8981 */ /* 0x000f22000c1e9900 */
[----:B------:R-:W-:Y:S02]  /*40c0*/  CS2R R8, SRZ ;  /* 0x0000000000087805 */ /* 0x000fe4000001ff00 */
[----:B------:R-:W-:Y:S01]  /*40d0*/  MOV R12, R10 ;  /* 0x0000000a000c7202 */ /* 0x000fe20000000f00 */
[----:B------:R-:W-:-:S04]  /*40e0*/  @!P1 IMAD.MOV.U32 R9, RZ, RZ, RZ ;  /* 0x000000ffff099224 */ /* 0x000fc800078e00ff */
[----:B0-----:R-:W-:Y:S02]  /*40f0*/  IMAD R17, R9, R4, RZ ;  /* 0x0000000409117224 */ /* 0x001fe400078e02ff */
[----:B------:R-:W-:Y:S01]  /*4100*/  VIADD R11, R11, 0x2 ;  /* 0x000000020b0b7836 */ /* 0x000fe20000000000 */
[----:B--2---:R-:W-:-:S05]  /*4110*/  @!P1 MOV R8, R16 ;  /* 0x0000001000089202 */ /* 0x004fca0000000f00 */
[----:B------:R-:W-:-:S03]  /*4120*/  IMAD.WIDE.U32 R12, R8, R4, R12 ;  /* 0x00000004080c7225 */ /* 0x000fc600078e000c */
[----:B---3--:R-:W-:-:S05]  /*4130*/  IADD3 R19, P1, PT, R19, R12, RZ ;  /* 0x0000000c13137210 */ /* 0x008fca0007f3e0ff */
[----:B------:R-:W-:Y:S02]  /*4140*/  IMAD.X R12, R13, 0x1, R17, P1 ;  /* 0x000000010d0c7824 */ /* 0x000fe400008e0611 */
[----:B------:R-:W-:Y:S02]  /*4150*/  HFMA2 R13, -RZ, RZ, 0, 0 ;  /* 0x00000000ff0d7431 */ /* 0x000fe400000001ff */
[-C--:B------:R-:W-:Y:S02]  /*4160*/  IMAD R17, R9, R5.reuse, RZ ;  /* 0x0000000509117224 */ /* 0x080fe400078e02ff */
[----:B------:R-:W-:Y:S01]  /*4170*/  IMAD.WIDE.U32 R12, R8, R5, R12 ;  /* 0x00000005080c7225 */ /* 0x000fe200078e000c */
[----:B------:R-:W-:Y:S02]  /*4180*/  CS2R R8, SRZ ;  /* 0x0000000000087805 */ /* 0x000fe4000001ff00 */
[----:B----4-:R-:W-:Y:S01]  /*4190*/  @!P0 MOV R8, R14 ;  /* 0x0000000e00088202 */ /* 0x010fe20000000f00 */
[----:B------:R-:W-:-:S04]  /*41a0*/  IMAD.IADD R13, R13, 0x1, R17 ;  /* 0x000000010d0d7824 */ /* 0x000fc800078e0211 */
[----:B------:R-:W-:-:S04]  /*41b0*/  IMAD.WIDE.U32 R12, R8, R4, R12 ;  /* 0x00000004080c7225 */ /* 0x000fc800078e000c */
[----:B------:R-:W-:Y:S01]  /*41c0*/  @!P0 IMAD.MOV.U32 R9, RZ, RZ, RZ ;  /* 0x000000ffff098224 */ /* 0x000fe200078e00ff */
[----:B------:R-:W-:Y:S01]  /*41d0*/  IADD3 R21, P0, PT, R21, R12, RZ ;  /* 0x0000000c15157210 */ /* 0x000fe20007f1e0ff */
[----:B------:R0:W-:Y:S04]  /*41e0*/  STG.E desc[UR36][R2.64], R19 ;  /* 0x0000001302007986 */ /* 0x0001e8000c101924 */
[----:B------:R0:W-:Y:S01]  /*41f0*/  STG.E desc[UR36][R2.64+0x4], R21 ;  /* 0x0000041502007986 */ /* 0x0001e2000c101924 */
[----:B------:R-:W-:-:S05]  /*4200*/  IMAD R9, R9, R4, RZ ;  /* 0x0000000409097224 */ /* 0x000fca00078e02ff */
[----:B------:R-:W-:-:S05]  /*4210*/  IADD3.X R10, PT, PT, R13, R9, RZ, P0, !PT ;  /* 0x000000090d0a7210 */ /* 0x000fca00007fe4ff */
[----:B------:R-:W-:-:S07]  /*4220*/  IMAD R10, R8, R5, R10 ;  /* 0x00000005080a7224 */ /* 0x000fce00078e020a */
.L_x_846:
[----:B------:R-:W-:Y:S05]  /*4230*/  BRA.U !UP1, `(.L_x_844) ;  /* 0x00000001092c7547 */ /* 0x000fea000b800000 */
[----:B-----5:R-:W-:Y:S01]  /*4240*/  ISETP.GE.U32.AND P0, PT, R11, R7, PT ;  /* 0x000000070b00720c */ /* 0x020fe20003f06070 */
[----:B------:R-:W-:-:S12]  /*4250*/  IMAD.MOV.U32 R5, RZ, RZ, RZ ;  /* 0x000000ffff057224 */ /* 0x000fd800078e00ff */
[----:B0-----:R-:W0:Y:S01]  /*4260*/  @!P0 LDC.64 R2, c[0x0][0x398] ;  /* 0x0000e600ff028b82 */ /* 0x001e220000000a00 */
[----:B------:R-:W-:-:S05]  /*4270*/  @!P0 IADD3 R9, PT, PT, R0, R11, RZ ;  /* 0x0000000b00098210 */ /* 0x000fca0007ffe0ff */
[----:B0-----:R-:W-:-:S04]  /*4280*/  @!P0 IMAD.WIDE.U32 R2, R9, 0x4, R2 ;  /* 0x0000000409028825 */ /* 0x001fc800078e0002 */
[----:B------:R-:W-:Y:S01]  /*4290*/  IMAD.WIDE.U32 R8, R11, 0x4, R46 ;  /* 0x000000040b087825 */ /* 0x000fe200078e002e */
[----:B------:R-:W2:Y:S04]  /*42a0*/  @!P0 LDG.E.CONSTANT R5, desc[UR36][R2.64] ;  /* 0x0000002402058981 */ /* 0x000ea8000c1e9900 */
[----:B------:R-:W3:Y:S01]  /*42b0*/  LDG.E R0, desc[UR36][R8.64] ;  /* 0x0000002408007981 */ /* 0x000ee2000c1e1900 */
[----:B--2---:R-:W-:-:S05]  /*42c0*/  IMAD R5, R5, R4, R10 ;  /* 0x0000000405057224 */ /* 0x004fca00078e020a */
[----:B---3--:R-:W-:-:S05]  /*42d0*/  IADD3 R5, PT, PT, R0, R5, RZ ;  /* 0x0000000500057210 */ /* 0x008fca0007ffe0ff */
[----:B------:R1:W-:Y:S02]  /*42e0*/  STG.E desc[UR36][R8.64], R5 ;  /* 0x0000000508007986 */ /* 0x0003e4000c101924 */
.L_x_844:
[----:B------:R-:W2:Y:S01]  /*42f0*/  LDCU UR4, c[0x0][0x3d0] ;  /* 0x00007a00ff0477ac */ /* 0x000ea20008000800 */
[----:B-----5:R-:W-:-:S04]  /*4300*/  VIADDMNMX.U32 R24, R7, 0x2, R24, !PT ;  /* 0x0000000207187846 */ /* 0x020fc80007800018 */
[----:B--2---:R-:W-:-:S07]  /*4310*/  VIMNMX.U32 R24, PT, PT, R24, UR4, PT ;  /* 0x0000000418187c48 */ /* 0x004fce000bfe0000 */
.L_x_841:
[----:B------:R-:W-:Y:S05]  /*4320*/  BSYNC.RECONVERGENT B0 ;  /* 0x0000000000007941 */ /* 0x000fea0003800200 */
.L_x_840:
[----:B------:R-:W2:Y:S01]  /*4330*/  LDCU UR4, c[0x0][0x3cc] ;  /* 0x00007980ff0477ac */ /* 0x000ea20008000800 */
[----:B------:R-:W-:-:S05]  /*4340*/  VIADD R22, R22, 0x1 ;  /* 0x0000000116167836 */ /* 0x000fca0000000000 */
[----:B--2---:R-:W-:-:S13]  /*4350*/  ISETP.NE.AND P0, PT, R22, UR4, PT ;  /* 0x0000000416007c0c */ /* 0x004fda000bf05270 */
[----:B------:R-:W-:Y:S05]  /*4360*/  @P0 BRA `(.L_x_847) ;  /* 0xffffffcc00080947 */ /* 0x000fea000383ffff */
.L_x_807:
[----:B------:R-:W-:Y:S01]  /*4370*/  ISETP.NE.AND P0, PT, R24, RZ, PT ;  /* 0x000000ff1800720c */ /* 0x000fe20003f05270 */
[----:B------:R-:W-:Y:S03]  /*4380*/  BSSY.RECONVERGENT B0, `(.L_x_848) ;  /* 0x000000b000007945 */ /* 0x000fe60003800200 */
[----:B-123--:R-:W-:-:S09]  /*4390*/  SEL R5, RZ, 0x1, !P0 ;  /* 0x00000001ff057807 */ /* 0x00efd20004000000 */
.L_x_850:
[----:B------:R-:W-:Y:S02]  /*43a0*/  ISETP.GE.U32.AND P0, PT, R24, 0x2, PT ;  /* 0x000000021800780c */ /* 0x000fe40003f06070 */
[----:B------:R-:W-:-:S11]  /*43b0*/  MOV R0, R24 ;  /* 0x0000001800007202 */ /* 0x000fd60000000f00 */
[----:B------:R-:W-:Y:S05]  /*43c0*/  @!P0 BRA `(.L_x_849) ;  /* 0x0000000000188947 */ /* 0x000fea0003800000 */
[----:B------:R-:W-:-:S04]  /*43d0*/  VIADD R24, R24, 0xffffffff ;  /* 0xffffffff18187836 */ /* 0x000fc80000000000 */
[----:B0-----:R-:W-:-:S06]  /*43e0*/  IMAD.WIDE.U32 R2, R24, 0x4, R46 ;  /* 0x0000000418027825 */ /* 0x001fcc00078e002e */
[----:B------:R-:W2:Y:S02]  /*43f0*/  LDG.E R2, desc[UR36][R2.64] ;  /* 0x0000002402027981 */ /* 0x000ea4000c1e1900 */
[----:B--2---:R-:W-:-:S13]  /*4400*/  ISETP.NE.AND P0, PT, R2, RZ, PT ;  /* 0x000000ff0200720c */ /* 0x004fda0003f05270 */
[----:B------:R-:W-:Y:S05]  /*4410*/  @!P0 BRA `(.L_x_850) ;  /* 0xfffffffc00e08947 */ /* 0x000fea000383ffff */
[----:B------:R-:W-:-:S07]  /*4420*/  MOV R5, R0 ;  /* 0x0000000000057202 */ /* 0x000fce0000000f00 */
.L_x_849:
[----:B------:R-:W-:Y:S05]  /*4430*/  BSYNC.RECONVERGENT B0 ;  /* 0x0000000000007941 */ /* 0x000fea0003800200 */
.L_x_848:
[----:B0-----:R-:W0:Y:S02]  /*4440*/  LDC.64 R2, c[0x0][0x3c0] ;  /* 0x0000f000ff027b82 */ /* 0x001e240000000a00 */
[----:B0-----:R-:W-:-:S05]  /*4450*/  IMAD.WIDE.U32 R26, R26, 0x4, R2 ;  /* 0x000000041a1a7825 */ /* 0x001fca00078e0002 */
[----:B------:R-:W-:Y:S01]  /*4460*/  STG.E desc[UR36][R26.64], R5 ;  /* 0x000000051a007986 */ /* 0x000fe2000c101924 */
[----:B------:R-:W-:Y:S05]  /*4470*/  EXIT ;  /* 0x000000000000794d */ /* 0x000fea0003800000 */
        .type           $crt_reconstruct_full_64$_Z6mod1289uint128_tm,@function
        .size           $crt_reconstruct_full_64$_Z6mod1289uint128_tm,($__internal_26_$__cuda_sm20_rem_u64 - $crt_reconstruct_full_64$_Z6mod1289uint128_tm)
$crt_reconstruct_full_64$_Z6mod1289uint128_tm:
[----:B------:R-:W-:-:S05]  /*4480*/  VIADD R1, R1, 0xffffffd8 ;  /* 0xffffffd801017836 */ /* 0x000fca0000000000 */
[----:B------:R-:W-:Y:S04]  /*4490*/  STL [R1+0x24], R25 ;  /* 0x0000241901007387 */ /* 0x000fe80000100800 */
[----:B------:R-:W-:Y:S04]  /*44a0*/  STL [R1+0x20], R24 ;  /* 0x0000201801007387 */ /* 0x000fe80000100800 */
[----:B------:R-:W-:Y:S04]  /*44b0*/  STL [R1+0x18], R21 ;  /* 0x0000181501007387 */ /* 0x000fe80000100800 */
[----:B------:R-:W-:Y:S04]  /*44c0*/  STL [R1+0x14], R20 ;  /* 0x0000141401007387 */ /* 0x000fe80000100800 */
[----:B------:R0:W-:Y:S04]  /*44d0*/  STL [R1+0x1c], R22 ;  /* 0x00001c1601007387 */ /* 0x0001e80000100800 */
[----:B------:R1:W-:Y:S04]  /*44e0*/  STL [R1+0xc], R18 ;  /* 0x00000c1201007387 */ /* 0x0003e80000100800 */
[----:B------:R2:W-:Y:S01]  /*44f0*/  STL [R1+0x10], R19 ;  /* 0x0000101301007387 */ /* 0x0005e20000100800 */
[----:B0-----:R-:W0:Y:S05]  /*4500*/  BMOV.32.CLEAR R22, B7 ;  /* 0x0000000007167355 */ /* 0x001e2a0000100000 */
[----:B-1----:R-:W1:Y:S05]  /*4510*/  BMOV.32.CLEAR R18, B6 ;  /* 0x0000000006127355 */ /* 0x002e6a0000100000 */
[----:B------:R3:W-:Y:S01]  /*4520*/  STL [R1+0x8], R17 ;  /* 0x0000081101007387 */ /* 0x0007e20000100800 */
[----:B--2---:R-:W-:-:S03]  /*4530*/  MOV R19, R5 ;  /* 0x0000000500137202 */ /* 0x004fc60000000f00 */
[----:B------:R2:W-:Y:S04]  /*4540*/  STL [R1+0x4], R16 ;  /* 0x0000041001007387 */ /* 0x0005e80000100800 */
[----:B------:R4:W-:Y:S01]  /*4550*/  STL [R1], R2 ;  /* 0x0000000201007387 */ /* 0x0009e20000100800 */
[----:B---3--:R-:W-:Y:S02]  /*4560*/  IMAD.MOV.U32 R17, RZ, RZ, R8 ;  /* 0x000000ffff117224 */ /* 0x008fe400078e0008 */
[----:B--2---:R-:W-:Y:S01]  /*4570*/  IMAD.MOV.U32 R16, RZ, RZ, R4 ;  /* 0x000000ffff107224 */ /* 0x004fe200078e0004 */
[----:B----4-:R-:W-:Y:S02]  /*4580*/  MOV R2, R9 ;  /* 0x0000000900027202 */ /* 0x010fe40000000f00 */
[----:B------:R-:W-:Y:S01]  /*4590*/  ISETP.NE.U32.AND P0, PT, R6, RZ, PT ;  /* 0x000000ff0600720c */ /* 0x000fe20003f05070 */
[----:B------:R-:W-:Y:S03]  /*45a0*/  BSSY.RECONVERGENT B7, `(.L_x_851) ;  /* 0x00000a9000077945 */ /* 0x000fe60003800200 */
[----:B------:R-:W-:-:S13]  /*45b0*/  ISETP.NE.AND.EX P0, PT, R7, RZ, PT, P0 ;  /* 0x000000ff0700720c */ /* 0x000fda0003f05300 */
[----:B01----:R-:W-:Y:S05]  /*45c0*/  @!P0 BRA `(.L_x_852) ;  /* 0x0000000800988947 */ /* 0x003fea0003800000 */
[----:B------:R-:W-:Y:S01]  /*45d0*/  LOP3.LUT R0, R7, R2, RZ, 0xfc, !PT ;  /* 0x0000000207007212 */ /* 0x000fe200078efcff */
[----:B------:R-:W-:Y:S03]  /*45e0*/  BSSY.RECONVERGENT B6, `(.L_x_853) ;  /* 0x000001f000067945 */ /* 0x000fe60003800200 */
[----:B------:R-:W-:-:S13]  /*45f0*/  ISETP.NE.U32.AND P0, PT, R0, RZ, PT ;  /* 0x000000ff0000720c */ /* 0x000fda0003f05070 */
[----:B------:R-:W-:Y:S05]  /*4600*/  @P0 BRA `(.L_x_854) ;  /* 0x00000000004c0947 */ /* 0x000fea0003800000 */
[----:B------:R-:W0:Y:S01]  /*4610*/  I2F.U32.RP R0, R17 ;  /* 0x0000001100007306 */ /* 0x000e220000209000 */
[----:B------:R-:W-:Y:S02]  /*4620*/  ISETP.NE.U32.AND P1, PT, R17, RZ, PT ;  /* 0x000000ff1100720c */ /* 0x000fe40003f25070 */
[----:B------:R-:W-:-:S05]  /*4630*/  MOV R25, RZ ;  /* 0x000000ff00197202 */ /* 0x000fca0000000f00 */
        /* <DEDUP_REMOVED lines=16> */
.L_x_854:
        /* <DEDUP_REMOVED lines=9> */
.L_x_855:
[----:B------:R-:W-:Y:S05]  /*47d0*/  BSYNC.RECONVERGENT B6 ;  /* 0x0000000000067941 */ /* 0x000fea0003800200 */
.L_x_853:
[----:B------:R-:W-:Y:S02]  /*47e0*/  HFMA2 R4, -RZ, RZ, 0, 0 ;  /* 0x00000000ff047431 */ /* 0x000fe400000001ff */
[----:B------:R-:W-:Y:S02]  /*47f0*/  IMAD.MOV.U32 R5, RZ, RZ, 0x1 ;  /* 0x00000001ff057424 */ /* 0x000fe400078e00ff */
[----:B------:R-:W-:Y:S01]  /*4800*/  HFMA2 R21, -RZ, RZ, 0, 0 ;  /* 0x00000000ff157431 */ /* 0x000fe200000001ff */
[----:B------:R-:W-:Y:S01]  /*4810*/  MOV R6, R17 ;  /* 0x0000001100067202 */ /* 0x000fe20000000f00 */
[----:B------:R-:W-:Y:S01]  /*4820*/  IMAD.MOV.U32 R7, RZ, RZ, R2 ;  /* 0x000000ffff077224 */ /* 0x000fe200078e0002 */
[----:B------:R-:W-:-:S07]  /*4830*/  MOV R20, 0x4850 ;  /* 0x0000485000147802 */ /* 0x000fce0000000f00 */
[----:B------:R-:W-:Y:S05]  /*4840*/  CALL.REL.NOINC `($__internal_26_$__cuda_sm20_rem_u64) ;  /* 0x0000000800b07944 */ /* 0x000fea0003c00000 */
[----:B------:R-:W-:Y:S01]  /*4850*/  ISETP.GT.U32.AND P0, PT, R17, -0x1, PT ;  /* 0xffffffff1100780c */ /* 0x000fe20003f04070 */
[-C--:B------:R-:W-:Y:S01]  /*4860*/  IMAD R0, R5, R4.reuse, RZ ;  /* 0x0000000405007224 */ /* 0x080fe200078e02ff */
[C---:B------:R-:W-:Y:S01]  /*4870*/  SHF.L.U64.HI R3, R17.reuse, 0x2, R2 ;  /* 0x0000000211037819 */ /* 0x040fe20000010202 */
[----:B------:R-:W-:Y:S01]  /*4880*/  IMAD.WIDE.U32 R6, R4, R4, RZ ;  /* 0x0000000404067225 */ /* 0x000fe200078e00ff */
[----:B------:R-:W-:Y:S01]  /*4890*/  ISETP.GT.U32.AND.EX P0, PT, R2, 0x3fffffff, PT, P0 ;  /* 0x3fffffff0200780c */ /* 0x000fe20003f04100 */
[----:B------:R-:W-:Y:S01]  /*48a0*/  BSSY.RECONVERGENT B6, `(.L_x_856) ;  /* 0x0000023000067945 */ /* 0x000fe20003800200 */
[----:B------:R-:W-:Y:S01]  /*48b0*/  LEA R9, P1, -R17, RZ, 0x2 ;  /* 0x000000ff11097211 */ /* 0x000fe200078211ff */
[----:B------:R-:W-:-:S03]  /*48c0*/  IMAD R11, R4, R5, R0 ;  /* 0x00000005040b7224 */ /* 0x000fc600078e0200 */
[----:B------:R-:W-:Y:S01]  /*48d0*/  SEL R4, R9, R6, P0 ;  /* 0x0000000609047207 */ /* 0x000fe20000000000 */
[----:B------:R-:W-:-:S06]  /*48e0*/  IMAD.X R5, RZ, RZ, ~R3, P1 ;  /* 0x000000ffff057224 */ /* 0x000fcc00008e0e03 */
[----:B------:R-:W-:-:S04]  /*48f0*/  @!P0 IADD3 R5, PT, PT, R7, R11, RZ ;  /* 0x0000000b07058210 */ /* 0x000fc80007ffe0ff */
[----:B------:R-:W-:-:S04]  /*4900*/  LOP3.LUT R0, R5, R2, RZ, 0xfc, !PT ;  /* 0x0000000205007212 */ /* 0x000fc800078efcff */
[----:B------:R-:W-:-:S13]  /*4910*/  ISETP.NE.U32.AND P1, PT, R0, RZ, PT ;  /* 0x000000ff0000720c */ /* 0x000fda0003f25070 */
        /* <DEDUP_REMOVED lines=20> */
.L_x_857:
[----:B------:R-:W-:Y:S01]  /*4a60*/  HFMA2 R21, -RZ, RZ, 0, 0 ;  /* 0x00000000ff157431 */ /* 0x000fe200000001ff */
[----:B------:R-:W-:Y:S01]  /*4a70*/  MOV R6, R17 ;  /* 0x0000001100067202 */ /* 0x000fe20000000f00 */
[----:B------:R-:W-:Y:S01]  /*4a80*/  IMAD.MOV.U32 R7, RZ, RZ, R2 ;  /* 0x000000ffff077224 */ /* 0x000fe200078e0002 */
[----:B------:R-:W-:-:S07]  /*4a90*/  MOV R20, 0x4ab0 ;  /* 0x00004ab000147802 */ /* 0x000fce0000000f00 */
[----:B------:R-:W-:Y:S05]  /*4aa0*/  CALL.REL.NOINC `($__internal_26_$__cuda_sm20_rem_u64) ;  /* 0x0000000800187944 */ /* 0x000fea0003c00000 */
[----:B------:R-:W-:Y:S01]  /*4ab0*/  IMAD.MOV.U32 R6, RZ, RZ, R4 ;  /* 0x000000ffff067224 */ /* 0x000fe200078e0004 */
[----:B------:R-:W-:-:S07]  /*4ac0*/  MOV R7, R5 ;  /* 0x0000000500077202 */ /* 0x000fce0000000f00 */
.L_x_858:
[----:B------:R-:W-:Y:S05]  /*4ad0*/  BSYNC.RECONVERGENT B6 ;  /* 0x0000000000067941 */ /* 0x000fea0003800200 */
.L_x_856:
[----:B------:R-:W-:Y:S01]  /*4ae0*/  IMAD.WIDE.U32 R4, R25, R6, RZ ;  /* 0x0000000619047225 */ /* 0x000fe200078e00ff */
[----:B------:R-:W-:Y:S03]  /*4af0*/  BSSY.RECONVERGENT B6, `(.L_x_859) ;  /* 0x0000032000067945 */ /* 0x000fe60003800200 */
[----:B------:R-:W-:-:S04]  /*4b00*/  IMAD.WIDE.U32 R8, P0, R24, R7, R4 ;  /* 0x0000000718087225 */ /* 0x000fc80007800004 */
[----:B------:R-:W-:Y:S01]  /*4b10*/  IMAD.WIDE.U32 R4, R24, R6, RZ ;  /* 0x0000000618047225 */ /* 0x000fe200078e00ff */
[----:B------:R-:W-:-:S03]  /*4b20*/  MOV R10, R9 ;  /* 0x00000009000a7202 */ /* 0x000fc60000000f00 */
[----:B------:R-:W-:Y:S01]  /*4b30*/  IMAD.X R11, RZ, RZ, RZ, P0 ;  /* 0x000000ffff0b7224 */ /* 0x000fe200000e06ff */
[----:B------:R-:W-:Y:S01]  /*4b40*/  IADD3 RZ, P0, PT, R8, R5, RZ ;  /* 0x0000000508ff7210 */ /* 0x000fe20007f1e0ff */
[----:B------:R-:W-:-:S04]  /*4b50*/  IMAD.IADD R3, R5, 0x1, R8 ;  /* 0x0000000105037824 */ /* 0x000fc800078e0208 */
[----:B------:R-:W-:-:S03]  /*4b60*/  IMAD.WIDE.U32.X R6, R25, R7, R10, P0 ;  /* 0x0000000719067225 */ /* 0x000fc600000e040a */
[----:B------:R-:W-:-:S04]  /*4b70*/  ISETP.NE.U32.AND P0, PT, R6, RZ, PT ;  /* 0x000000ff0600720c */ /* 0x000fc80003f05070 */
[----:B------:R-:W-:-:S13]  /*4b80*/  ISETP.NE.AND.EX P0, PT, R7, RZ, PT, P0 ;  /* 0x000000ff0700720c */ /* 0x000fda0003f05300 */
[----:B------:R-:W-:Y:S05]  /*4b90*/  @P0 BRA `(.L_x_860) ;  /* 0x00000000007c0947 */ /* 0x000fea0003800000 */
[----:B------:R-:W-:-:S04]  /*4ba0*/  LOP3.LUT R0, R3, R2, RZ, 0xfc, !PT ;  /* 0x0000000203007212 */ /* 0x000fc800078efcff */
        /* <DEDUP_REMOVED lines=21> */
.L_x_861:
[----:B------:R-:W-:Y:S02]  /*4d00*/  HFMA2 R21, -RZ, RZ, 0, 0 ;  /* 0x00000000ff157431 */ /* 0x000fe400000001ff */
[----:B------:R-:W-:Y:S01]  /*4d10*/  IMAD.MOV.U32 R5, RZ, RZ, R3 ;  /* 0x000000ffff057224 */ /* 0x000fe200078e0003 */
[----:B------:R-:W-:Y:S01]  /*4d20*/  MOV R6, R17 ;  /* 0x0000001100067202 */ /* 0x000fe20000000f00 */
[----:B------:R-:W-:Y:S01]  /*4d30*/  IMAD.MOV.U32 R7, RZ, RZ, R2 ;  /* 0x000000ffff077224 */ /* 0x000fe200078e0002 */
[----:B------:R-:W-:-:S07]  /*4d40*/  MOV R20, 0x4d60 ;  /* 0x00004d6000147802 */ /* 0x000fce0000000f00 */
[----:B------:R-:W-:Y:S05]  /*4d50*/  CALL.REL.NOINC `($__internal_26_$__cuda_sm20_rem_u64) ;  /* 0x00000004006c7944 */ /* 0x000fea0003c00000 */
[----:B------:R-:W-:Y:S01]  /*4d60*/  IMAD.MOV.U32 R24, RZ, RZ, R4 ;  /* 0x000000ffff187224 */ /* 0x000fe200078e0004 */
[----:B------:R-:W-:Y:S01]  /*4d70*/  MOV R25, R5 ;  /* 0x0000000500197202 */ /* 0x000fe20000000f00 */
[----:B------:R-:W-:Y:S06]  /*4d80*/  BRA `(.L_x_862) ;  /* 0x0000000000207947 */ /* 0x000fec0003800000 */
.L_x_860:
[----:B------:R-:W-:Y:S02]  /*4d90*/  HFMA2 R21, -RZ, RZ, 0, 0 ;  /* 0x00000000ff157431 */ /* 0x000fe400000001ff */
[----:B------:R-:W-:Y:S01]  /*4da0*/  IMAD.MOV.U32 R5, RZ, RZ, R3 ;  /* 0x000000ffff057224 */ /* 0x000fe200078e0003 */
[----:B------:R-:W-:Y:S01]  /*4db0*/  MOV R8, R17 ;  /* 0x0000001100087202 */ /* 0x000fe20000000f00 */
[----:B------:R-:W-:Y:S01]  /*4dc0*/  IMAD.MOV.U32 R9, RZ, RZ, R2 ;  /* 0x000000ffff097224 */ /* 0x000fe200078e0002 */
[----:B------:R-:W-:-:S07]  /*4dd0*/  MOV R20, 0x4df0 ;  /* 0x00004df000147802 */ /* 0x000fce0000000f00 */
[----:B------:R-:W-:Y:S05]  /*4de0*/  CALL.REL.NOINC `($crt_reconstruct_full_64$_Z6mod1289uint128_tm) ;  /* 0xfffffff400a47944 */ /* 0x000fea0003c3ffff */
[----:B------:R-:W-:Y:S01]  /*4df0*/  IMAD.MOV.U32 R24, RZ, RZ, R4 ;  /* 0x000000ffff187224 */ /* 0x000fe200078e0004 */
[----:B------:R-:W-:-:S07]  /*4e00*/  MOV R25, R5 ;  /* 0x0000000500197202 */ /* 0x000fce0000000f00 */
.L_x_862:
[----:B------:R-:W-:Y:S05]  /*4e10*/  BSYNC.RECONVERGENT B6 ;  /* 0x0000000000067941 */ /* 0x000fea0003800200 */
.L_x_859:
[----:B------:R-:W-:Y:S01]  /*4e20*/  LOP3.LUT R0, R19, R2, RZ, 0xfc, !PT ;  /* 0x0000000213007212 */ /* 0x000fe200078efcff */
[----:B------:R-:W-:Y:S03]  /*4e30*/  BSSY.RECONVERGENT B6, `(.L_x_863) ;  /* 0x000001d000067945 */ /* 0x000fe60003800200 */
        /* <DEDUP_REMOVED lines=21> */
.L_x_864:
[----:B------:R-:W-:Y:S01]  /*4f90*/  HFMA2 R21, -RZ, RZ, 0, 0 ;  /* 0x00000000ff157431 */ /* 0x000fe200000001ff */
[----:B------:R-:W-:Y:S01]  /*4fa0*/  MOV R4, R16 ;  /* 0x0000001000047202 */ /* 0x000fe20000000f00 */
[----:B------:R-:W-:Y:S01]  /*4fb0*/  IMAD.MOV.U32 R5, RZ, RZ, R19 ;  /* 0x000000ffff057224 */ /* 0x000fe200078e0013 */
[----:B------:R-:W-:Y:S01]  /*4fc0*/  MOV R6, R17 ;  /* 0x0000001100067202 */ /* 0x000fe20000000f00 */
[----:B------:R-:W-:Y:S01]  /*4fd0*/  IMAD.MOV.U32 R7, RZ, RZ, R2 ;  /* 0x000000ffff077224 */ /* 0x000fe200078e0002 */
[----:B------:R-:W-:-:S07]  /*4fe0*/  MOV R20, 0x5000 ;  /* 0x0000500000147802 */ /* 0x000fce0000000f00 */
[----:B------:R-:W-:Y:S05]  /*4ff0*/  CALL.REL.NOINC `($__internal_26_$__cuda_sm20_rem_u64) ;  /* 0x0000000000c47944 */ /* 0x000fea0003c00000 */
.L_x_865:
[----:B------:R-:W-:Y:S05]  /*5000*/  BSYNC.RECONVERGENT B6 ;  /* 0x0000000000067941 */ /* 0x000fea0003800200 */
.L_x_863:
[----:B------:R-:W-:-:S05]  /*5010*/  IADD3 R16, P0, PT, R24, R4, RZ ;  /* 0x0000000418107210 */ /* 0x000fca0007f1e0ff */
[----:B------:R-:W-:-:S08]  /*5020*/  IMAD.X R19, R25, 0x1, R5, P0 ;  /* 0x0000000119137824 */ /* 0x000fd000000e0605 */
.L_x_852:
[----:B------:R-:W-:Y:S05]  /*5030*/  BSYNC.RECONVERGENT B7 ;  /* 0x0000000000077941 */ /* 0x000fea0003800200 */
.L_x_851:
[----:B------:R-:W-:Y:S01]  /*5040*/  LOP3.LUT R0, R19, R2, RZ, 0xfc, !PT ;  /* 0x0000000213007212 */ /* 0x000fe200078efcff */
[----:B------:R-:W-:Y:S03]  /*5050*/  BSSY.RECONVERGENT B6, `(.L_x_866) ;  /* 0x000001d000067945 */ /* 0x000fe60003800200 */
[----:B------:R-:W-:-:S13]  /*5060*/  ISETP.NE.U32.AND P0, PT, R0, RZ, PT ;  /* 0x000000ff0000720c */ /* 0x000fda0003f05070 */
[----:B------:R-:W-:Y:S05]  /*5070*/  @P0 BRA `(.L_x_867) ;  /* 0x00000000004c0947 */ /* 0x000fea0003800000 */
[----:B------:R-:W0:Y:S01]  /*5080*/  I2F.U32.RP R5, R17 ;  /* 0x0000001100057306 */ /* 0x000e220000209000 */
[----:B------:R-:W-:-:S07]  /*5090*/  ISETP.NE.U32.AND P1, PT, R17, RZ, PT ;  /* 0x000000ff1100720c */ /* 0x000fce0003f25070 */
[----:B0-----:R-:W0:Y:S02]  /*50a0*/  MUFU.RCP R5, R5 ;  /* 0x0000000500057308 */ /* 0x001e240000001000 */
[----:B0-----:R-:W-:Y:S01]  /*50b0*/  IADD3 R2, PT, PT, R5, 0xffffffe, RZ ;  /* 0x0ffffffe05027810 */ /* 0x001fe20007ffe0ff */
[----:B------:R-:W-:-:S05]  /*50c0*/  HFMA2 R5, -RZ, RZ, 0, 0 ;  /* 0x00000000ff057431 */ /* 0x000fca00000001ff */
[----:B------:R0:W1:Y:S02]  /*50d0*/  F2I.FTZ.U32.TRUNC.NTZ R3, R2 ;  /* 0x0000000200037305 */ /* 0x000064000021f000 */
[----:B0-----:R-:W-:Y:S01]  /*50e0*/  MOV R2, RZ ;  /* 0x000000ff00027202 */ /* 0x001fe20000000f00 */
        /* <DEDUP_REMOVED lines=12> */
.L_x_867:
[----:B------:R-:W-:Y:S01]  /*51b0*/  IMAD.MOV.U32 R4, RZ, RZ, R16 ;  /* 0x000000ffff047224 */ /* 0x000fe200078e0010 */
[----:B------:R-:W-:Y:S01]  /*51c0*/  MOV R5, R19 ;  /* 0x0000001300057202 */ /* 0x000fe20000000f00 */
[----:B------:R-:W-:Y:S01]  /*51d0*/  IMAD.MOV.U32 R6, RZ, RZ, R17 ;  /* 0x000000ffff067224 */ /* 0x000fe200078e0011 */
[----:B------:R-:W-:Y:S01]  /*51e0*/  MOV R7, R2 ;  /* 0x0000000200077202 */ /* 0x000fe20000000f00 */
[----:B------:R-:W-:Y:S01]  /*51f0*/  IMAD.MOV.U32 R21, RZ, RZ, 0x0 ;  /* 0x00000000ff157424 */ /* 0x000fe200078e00ff */
[----:B------:R-:W-:-:S07]  /*5200*/  MOV R20, 0x5220 ;  /* 0x0000522000147802 */ /* 0x000fce0000000f00 */
[----:B------:R-:W-:Y:S05]  /*5210*/  CALL.REL.NOINC `($__internal_26_$__cuda_sm20_rem_u64) ;  /* 0x00000000003c7944 */ /* 0x000fea0003c00000 */
.L_x_868:
[----:B------:R-:W-:Y:S05]  /*5220*/  BSYNC.RECONVERGENT B6 ;  /* 0x0000000000067941 */ /* 0x000fea0003800200 */
.L_x_866:
[----:B------:R-:W2:Y:S01]  /*5230*/  LDL R20, [R1+0x14] ;  /* 0x0000140001147983 */ /* 0x000ea20000100800 */
[----:B------:R0:W-:Y:S05]  /*5240*/  BMOV.32 B6, R18 ;  /* 0x0000001206007356 */ /* 0x0001ea0000000000 */
[----:B------:R-:W2:Y:S01]  /*5250*/  LDL R21, [R1+0x18] ;  /* 0x0000180001157983 */ /* 0x000ea20000100800 */
[----:B------:R1:W-:Y:S05]  /*5260*/  BMOV.32 B7, R22 ;  /* 0x0000001607007356 */ /* 0x0003ea0000000000 */
[----:B------:R-:W2:Y:S04]  /*5270*/  LDL R2, [R1] ;  /* 0x0000000001027983 */ /* 0x000ea80000100800 */
[----:B------:R-:W2:Y:S04]  /*5280*/  LDL R16, [R1+0x4] ;  /* 0x0000040001107983 */ /* 0x000ea80000100800 */
[----:B------:R-:W2:Y:S04]  /*5290*/  LDL R17, [R1+0x8] ;  /* 0x0000080001117983 */ /* 0x000ea80000100800 */
[----:B0-----:R-:W2:Y:S04]  /*52a0*/  LDL R18, [R1+0xc] ;  /* 0x00000c0001127983 */ /* 0x001ea80000100800 */
[----:B------:R-:W2:Y:S04]  /*52b0*/  LDL R19, [R1+0x10] ;  /* 0x0000100001137983 */ /* 0x000ea80000100800 */
[----:B-1----:R-:W2:Y:S04]  /*52c0*/  LDL R22, [R1+0x1c] ;  /* 0x00001c0001167983 */ /* 0x002ea80000100800 */
[----:B------:R-:W2:Y:S04]  /*52d0*/  LDL R24, [R1+0x20] ;  /* 0x0000200001187983 */ /* 0x000ea80000100800 */
[----:B------:R0:W2:Y:S02]  /*52e0*/  LDL R25, [R1+0x24] ;  /* 0x0000240001197983 */ /* 0x0000a40000100800 */
[----:B0-----:R-:W-:Y:S01]  /*52f0*/  IADD3 R1, PT, PT, R1, 0x28, RZ ;  /* 0x0000002801017810 */ /* 0x001fe20007ffe0ff */
[----:B--2---:R-:W-:Y:S06]  /*5300*/  RET.REL.NODEC R20 `(crt_reconstruct_full_64) ;  /* 0xffffffac143c7950 */ /* 0x004fec0003c3ffff */
        .weak           $__internal_26_$__cuda_sm20_rem_u64
        .type           $__internal_26_$__cuda_sm20_rem_u64,@function
        .size           $__internal_26_$__cuda_sm20_rem_u64,(.L_x_2087 - $__internal_26_$__cuda_sm20_rem_u64)
$__internal_26_$__cuda_sm20_rem_u64:
[----:B------:R-:W-:Y:S01]  /*5310*/  VIADD R1, R1, 0xfffffff8 ;  /* 0xfffffff801017836 */ /* 0x000fe20000000000 */
[----:B------:R-:W-:-:S04]  /*5320*/  MOV R3, R7 ;  /* 0x0000000700037202 */ /* 0x000fc80000000f00 */
[----:B------:R0:W-:Y:S02]  /*5330*/  STL [R1], R2 ;  /* 0x0000000201007387 */ /* 0x0001e40000100800 */
[----:B0-----:R-:W-:-:S04]  /*5340*/  IMAD.MOV.U32 R2, RZ, RZ, R6 ;  /* 0x000000ffff027224 */ /* 0x001fc800078e0006 */
        /* <DEDUP_REMOVED lines=44> */
[----:B------:R-:W-:-:S03]  /*5610*/  ISETP.GE.U32.AND P0, PT, R13, R2, PT ;  /* 0x000000020d00720c */ /* 0x000fc60003f06070 */
[----:B------:R-:W-:Y:S01]  /*5620*/  IMAD.X R5, R5, 0x1, ~R0, P1 ;  /* 0x0000000105057824 */ /* 0x000fe200008e0e00 */
[----:B------:R-:W-:-:S04]  /*5630*/  IADD3 R7, P1, PT, -R2, R13, RZ ;  /* 0x0000000d02077210 */ /* 0x000fc80007f3e1ff */
[----:B------:R-:W-:Y:S02]  /*5640*/  ISETP.GE.U32.AND.EX P0, PT, R5, R3, PT, P0 ;  /* 0x000000030500720c */ /* 0x000fe40003f06100 */
[----:B------:R-:W-:Y:S02]  /*5650*/  IADD3.X R9, PT, PT, ~R3, R5, RZ, P1, !PT ;  /* 0x0000000503097210 */ /* 0x000fe40000ffe5ff */
[----:B------:R-:W-:Y:S02]  /*5660*/  SEL R7, R7, R13, P0 ;  /* 0x0000000d07077207 */ /* 0x000fe40000000000 */
[----:B------:R-:W-:Y:S02]  /*5670*/  SEL R9, R9, R5, P0 ;  /* 0x0000000509097207 */ /* 0x000fe40000000000 */
[----:B------:R-:W-:Y:S02]  /*5680*/  IADD3 R4, P2, PT, -R2, R7, RZ ;  /* 0x0000000702047210 */ /* 0x000fe40007f5e1ff */
[----:B------:R-:W-:-:S02]  /*5690*/  ISETP.GE.U32.AND P0, PT, R7, R2, PT ;  /* 0x000000020700720c */ /* 0x000fc40003f06070 */
[----:B------:R-:W-:Y:S01]  /*56a0*/  ISETP.NE.U32.AND P1, PT, R2, RZ, PT ;  /* 0x000000ff0200720c */ /* 0x000fe20003f25070 */
[C---:B------:R-:W-:Y:S01]  /*56b0*/  IMAD.X R5, R9.reuse, 0x1, ~R3, P2 ;  /* 0x0000000109057824 */ /* 0x040fe200010e0e03 */
[----:B------:R-:W-:Y:S01]  /*56c0*/  ISETP.GE.U32.AND.EX P0, PT, R9, R3, PT, P0 ;  /* 0x000000030900720c */ /* 0x000fe20003f06100 */
[----:B------:R0:W2:Y:S01]  /*56d0*/  LDL R2, [R1] ;  /* 0x0000000001027983 */ /* 0x0000a20000100800 */
[----:B------:R-:W-:Y:S02]  /*56e0*/  ISETP.NE.AND.EX P1, PT, R3, RZ, PT, P1 ;  /* 0x000000ff0300720c */ /* 0x000fe40003f25310 */
[----:B------:R-:W-:Y:S02]  /*56f0*/  SEL R4, R4, R7, P0 ;  /* 0x0000000704047207 */ /* 0x000fe40000000000 */
[----:B------:R-:W-:Y:S02]  /*5700*/  SEL R5, R5, R9, P0 ;  /* 0x0000000905057207 */ /* 0x000fe40000000000 */
[----:B------:R-:W-:-:S02]  /*5710*/  SEL R4, R4, 0xffffffff, P1 ;  /* 0xffffffff04047807 */ /* 0x000fc40000800000 */
[----:B------:R-:W-:Y:S02]  /*5720*/  SEL R5, R5, 0xffffffff, P1 ;  /* 0xffffffff05057807 */ /* 0x000fe40000800000 */
[----:B0-----:R-:W-:Y:S01]  /*5730*/  IADD3 R1, PT, PT, R1, 0x8, RZ ;  /* 0x0000000801017810 */ /* 0x001fe20007ffe0ff */
[----:B--2---:R-:W-:Y:S06]  /*5740*/  RET.REL.NODEC R20 `(crt_reconstruct_full_64) ;  /* 0xffffffa8142c7950 */ /* 0x004fec0003c3ffff */
.L_x_869:
        /* <DEDUP_REMOVED lines=11> */
.L_x_2087:


//--------------------- .text.modular_solve_multi_rhs_tiled_64 --------------------------
	.section	.text.modular_solve_multi_rhs_tiled_64,"ax",@progbits
	.align	128
        .global         modular_solve_multi_rhs_tiled_64
        .type           modular_solve_multi_rhs_tiled_64,@function
        .size           modular_solve_multi_rhs_tiled_64,(.L_x_2089 - modular_solve_multi_rhs_tiled_64)
        .other          modular_solve_multi_rhs_tiled_64,@"STO_CUDA_ENTRY STV_DEFAULT"
modular_solve_multi_rhs_tiled_64:
.text.modular_solve_multi_rhs_tiled_64:
[----:B------:R-:W0:Y:S01]  /*0000*/  LDC R1, c[0x0][0x37c] ;  /* 0x0000df00ff017b82 */ /* 0x000e220000000800 */
[----:B------:R-:W1:Y:S01]  /*0010*/  S2R R27, SR_CTAID.X ;  /* 0x00000000001b7919 */ /* 0x000e620000002500 */
[----:B------:R-:W1:Y:S02]  /*0020*/  LDCU UR4, c[0x0][0x3b0] ;  /* 0x00007600ff0477ac */ /* 0x000e640008000800 */
[----:B-1----:R-:W-:-:S13]  /*0030*/  ISETP.GE.U32.AND P0, PT, R27, UR4, PT ;  /* 0x000000041b007c0c */ /* 0x002fda000bf06070 */
[----:B------:R-:W-:Y:S05]  /*0040*/  @P0 EXIT ;  /* 0x000000000000094d */ /* 0x000fea0003800000 */
[----:B------:R-:W1:Y:S01]  /*0050*/  LDC.64 R16, c[0x0][0x388] ;  /* 0x0000e200ff107b82 */ /* 0x000e620000000a00 */
[----:B------:R-:W2:Y:S01]  /*0060*/  LDCU.64 UR36, c[0x0][0x358] ;  /* 0x00006b00ff2477ac */ /* 0x000ea20008000a00 */
[----:B------:R-:W3:Y:S01]  /*0070*/  S2R R5, SR_TID.X ;  /* 0x0000000000057919 */ /* 0x000ee20000002100 */
[----:B------:R-:W3:Y:S05]  /*0080*/  S2R R8, SR_TID.Y ;  /* 0x0000000000087919 */ /* 0x000eea0000002200 */
[----:B------:R-:W4:Y:S08]  /*0090*/  LDC.64 R2, c[0x0][0x3a8] ;  /* 0x0000ea00ff027b82 */ /* 0x000f300000000a00 */
[----:B------:R-:W0:Y:S01]  /*00a0*/  LDC.64 R30, c[0x0][0x3a0] ;  /* 0x0000e800ff1e7b82 */ /* 0x000e220000000a00 */
[----:B-1----:R-:W-:-:S06]  /*00b0*/  IMAD.WIDE.U32 R16, R27, 0x8, R16 ;  /* 0x000000081b107825 */ /* 0x002fcc00078e0010 */
[----:B--2---:R-:W5:Y:S01]  /*00c0*/  LDG.E.64.CONSTANT R16, desc[UR36][R16.64] ;  /* 0x0000002410107981 */ /* 0x004f62000c1e9b00 */
[----:B------:R-:W-:Y:S01]  /*00d0*/  BSSY.RECONVERGENT B0, `(.L_x_870) ;  /* 0x000003d000007945 */ /* 0x000fe20003800200 */
[----:B----4-:R-:W-:-:S04]  /*00e0*/  IMAD.IADD R26, R3, 0x1, R2 ;  /* 0x00000001031a7824 */ /* 0x010fc800078e0202 */
[----:B------:R-:W-:Y:S02]  /*00f0*/  IMAD R0, R26, R2, RZ ;  /* 0x000000021a007224 */ /* 0x000fe400078e02ff */
[----:B---3--:R-:W-:Y:S02]  /*0100*/  IMAD R3, R8, 0x10, R5 ;  /* 0x0000001008037824 */ /* 0x008fe400078e0205 */
[----:B------:R-:W-:-:S03]  /*0110*/  IMAD R6, R0, R27, RZ ;  /* 0x0000001b00067224 */ /* 0x000fc600078e02ff */
[----:B------:R-:W-:Y:S01]  /*0120*/  ISETP.GE.U32.AND P0, PT, R3, R0, PT ;  /* 0x000000000300720c */ /* 0x000fe20003f06070 */
[----:B0-----:R-:W-:-:S12]  /*0130*/  IMAD.WIDE.U32 R30, R6, 0x8, R30 ;  /* 0x00000008061e7825 */ /* 0x001fd800078e001e */
[----:B------:R-:W-:Y:S05]  /*0140*/  @P0 BRA `(.L_x_871) ;  /* 0x0000000000d40947 */ /* 0x000fea0003800000 */
[----:B------:R-:W-:Y:S01]  /*0150*/  LOP3.LUT R5, RZ, R5, RZ, 0x33, !PT ;  /* 0x00000005ff057212 */ /* 0x000fe200078e33ff */
[----:B------:R-:W-:Y:S01]  /*0160*/  BSSY.RECONVERGENT B1, `(.L_x_872) ;  /* 0x0000018000017945 */ /* 0x000fe20003800200 */
[----:B------:R-:W-:-:S04]  /*0170*/  VIADDMNMX.U32 R4, R3, 0x100, R0, !PT ;  /* 0x0000010003047846 */ /* 0x000fc80007800000 */
[----:B------:R-:W-:Y:S02]  /*0180*/  IADD3 R7, PT, PT, R4, R5, RZ ;  /* 0x0000000504077210 */ /* 0x000fe40007ffe0ff */
[----:B------:R-:W0:Y:S03]  /*0190*/  LDC.64 R4, c[0x0][0x380] ;  /* 0x0000e000ff047b82 */ /* 0x000e260000000a00 */
[----:B------:R-:W-:-:S05]  /*01a0*/  IMAD R8, R8, -0x10, R7 ;  /* 0xfffffff008087824 */ /* 0x000fca00078e0207 */
[C---:B------:R-:W-:Y:S02]  /*01b0*/  LOP3.LUT R7, R8.reuse, 0x300, RZ, 0xc0, !PT ;  /* 0x0000030008077812 */ /* 0x040fe400078ec0ff */
[----:B------:R-:W-:Y:S02]  /*01c0*/  ISETP.GE.U32.AND P1, PT, R8, 0x300, PT ;  /* 0x000003000800780c */ /* 0x000fe40003f26070 */
[----:B------:R-:W-:Y:S01]  /*01d0*/  ISETP.NE.AND P0, PT, R7, 0x300, PT ;  /* 0x000003000700780c */ /* 0x000fe20003f05270 */
[----:B------:R-:W-:-:S12]  /*01e0*/  IMAD.MOV.U32 R7, RZ, RZ, R3 ;  /* 0x000000ffff077224 */ /* 0x000fd800078e0003 */
[----:B------:R-:W-:Y:S05]  /*01f0*/  @!P0 BRA `(.L_x_873) ;  /* 0x0000000000388947 */ /* 0x000fea0003800000 */
[----:B------:R-:W1:Y:S01]  /*0200*/  LDC.64 R12, c[0x0][0x380] ;  /* 0x0000e000ff0c7b82 */ /* 0x000e620000000a00 */
[----:B------:R-:W-:Y:S01]  /*0210*/  LEA.HI R8, R8, 0x1, RZ, 0x18 ;  /* 0x0000000108087811 */ /* 0x000fe200078fc0ff */
[----:B------:R-:W-:Y:S02]  /*0220*/  HFMA2 R15, -RZ, RZ, 0, 0 ;  /* 0x00000000ff0f7431 */ /* 0x000fe400000001ff */
[----:B------:R-:W-:Y:S01]  /*0230*/  IMAD.MOV.U32 R7, RZ, RZ, R3 ;  /* 0x000000ffff077224 */ /* 0x000fe200078e0003 */
[----:B------:R-:W-:-:S07]  /*0240*/  LOP3.LUT R14, R8, 0x3, RZ, 0xc0, !PT ;  /* 0x00000003080e7812 */ /* 0x000fce00078ec0ff */
.L_x_874:
[----:B--2---:R-:W-:-:S05]  /*0250*/  IADD3 R9, PT, PT, R6, R7, RZ ;  /* 0x0000000706097210 */ /* 0x004fca0007ffe0ff */
[----:B-1----:R-:W-:-:S06]  /*0260*/  IMAD.WIDE.U32 R8, R9, 0x8, R12 ;  /* 0x0000000809087825 */ /* 0x002fcc00078e000c */
[----:B------:R-:W2:Y:S01]  /*0270*/  LDG.E.64.CONSTANT R8, desc[UR36][R8.64] ;  /* 0x0000002408087981 */ /* 0x000ea2000c1e9b00 */
[C---:B------:R-:W-:Y:S01]  /*0280*/  IMAD.WIDE.U32 R10, R7.reuse, 0x8, R30 ;  /* 0x00000008070a7825 */ /* 0x040fe200078e001e */
[----:B------:R-:W-:-:S03]  /*0290*/  IADD3 R7, PT, PT, R7, 0x100, RZ ;  /* 0x0000010007077810 */ /* 0x000fc60007ffe0ff */
[----:B------:R-:W-:-:S05]  /*02a0*/  VIADD R15, R15, 0x1 ;  /* 0x000000010f0f7836 */ /* 0x000fca0000000000 */
[----:B------:R-:W-:Y:S01]  /*02b0*/  ISETP.NE.AND P0, PT, R15, R14, PT ;  /* 0x0000000e0f00720c */ /* 0x000fe20003f05270 */
[----:B--2---:R2:W-:-:S12]  /*02c0*/  STG.E.64 desc[UR36][R10.64], R8 ;  /* 0x000000080a007986 */ /* 0x0045d8000c101b24 */
[----:B------:R-:W-:Y:S05]  /*02d0*/  @P0 BRA `(.L_x_874) ;  /* 0xfffffffc00dc0947 */ /* 0x000fea000383ffff */
.L_x_873:
[----:B------:R-:W-:Y:S05]  /*02e0*/  BSYNC.RECONVERGENT B1 ;  /* 0x0000000000017941 */ /* 0x000fea0003800200 */
.L_x_872:
[----:B------:R-:W-:Y:S05]  /*02f0*/  @!P1 BRA `(.L_x_871) ;  /* 0x0000000000689947 */ /* 0x000fea0003800000 */
.L_x_875:
[----:B-1----:R-:W-:-:S04]  /*0300*/  IMAD.IADD R19, R6, 0x1, R7 ;  /* 0x0000000106137824 */ /* 0x002fc800078e0207 */
[C---:B0-2---:R-:W-:Y:S01]  /*0310*/  IMAD.WIDE.U32 R10, R19.reuse, 0x8, R4 ;  /* 0x00000008130a7825 */ /* 0x045fe200078e0004 */
[----:B------:R-:W-:-:S03]  /*0320*/  IADD3 R9, PT, PT, R19, 0x100, RZ ;  /* 0x0000010013097810 */ /* 0x000fc60007ffe0ff */
[C---:B------:R-:W-:Y:S01]  /*0330*/  VIADD R13, R19.reuse, 0x200 ;  /* 0x00000200130d7836 */ /* 0x040fe20000000000 */
[----:B------:R-:W-:Y:S01]  /*0340*/  IADD3 R19, PT, PT, R19, 0x300, RZ ;  /* 0x0000030013137810 */ /* 0x000fe20007ffe0ff */
[--C-:B------:R-:W-:Y:S01]  /*0350*/  IMAD.WIDE.U32 R8, R9, 0x8, R4.reuse ;  /* 0x0000000809087825 */ /* 0x100fe200078e0004 */
[----:B------:R0:W2:Y:S03]  /*0360*/  LDG.E.64.CONSTANT R22, desc[UR36][R10.64] ;  /* 0x000000240a167981 */ /* 0x0000a6000c1e9b00 */
[--C-:B------:R-:W-:Y:S02]  /*0370*/  IMAD.WIDE.U32 R12, R13, 0x8, R4.reuse ;  /* 0x000000080d0c7825 */ /* 0x100fe400078e0004 */
[----:B------:R-:W3:Y:S02]  /*0380*/  LDG.E.64.CONSTANT R8, desc[UR36][R8.64] ;  /* 0x0000002408087981 */ /* 0x000ee4000c1e9b00 */
[----:B------:R-:W-:-:S02]  /*0390*/  IMAD.WIDE.U32 R18, R19, 0x8, R4 ;  /* 0x0000000813127825 */ /* 0x000fc400078e0004 */
[----:B------:R-:W4:Y:S04]  /*03a0*/  LDG.E.64.CONSTANT R12, desc[UR36][R12.64] ;  /* 0x000000240c0c7981 */ /* 0x000f28000c1e9b00 */
[----:B------:R-:W4:Y:S01]  /*03b0*/  LDG.E.64.CONSTANT R18, desc[UR36][R18.64] ;  /* 0x0000002412127981 */ /* 0x000f22000c1e9b00 */
[C---:B0-----:R-:W-:Y:S01]  /*03c0*/  VIADD R11, R7.reuse, 0x100 ;  /* 0x00000100070b7836 */ /* 0x041fe20000000000 */
[C---:B------:R-:W-:Y:S01]  /*03d0*/  IADD3 R15, PT, PT, R7.reuse, 0x200, RZ ;  /* 0x00000200070f7810 */ /* 0x040fe20007ffe0ff */
[C---:B------:R-:W-:Y:S02]  /*03e0*/  VIADD R21, R7.reuse, 0x300 ;  /* 0x0000030007157836 */ /* 0x040fe40000000000 */
[----:B------:R-:W-:-:S04]  /*03f0*/  IMAD.WIDE.U32 R24, R7, 0x8, R30 ;  /* 0x0000000807187825 */ /* 0x000fc800078e001e */
[----:B------:R-:W-:-:S04]  /*0400*/  IMAD.WIDE.U32 R10, R11, 0x8, R30 ;  /* 0x000000080b0a7825 */ /* 0x000fc800078e001e */
[----:B------:R-:W-:-:S04]  /*0410*/  IMAD.WIDE.U32 R14, R15, 0x8, R30 ;  /* 0x000000080f0e7825 */ /* 0x000fc800078e001e */
[----:B------:R-:W-:Y:S01]  /*0420*/  IMAD.WIDE.U32 R20, R21, 0x8, R30 ;  /* 0x0000000815147825 */ /* 0x000fe200078e001e */
[----:B------:R-:W-:-:S04]  /*0430*/  IADD3 R7, PT, PT, R7, 0x400, RZ ;  /* 0x0000040007077810 */ /* 0x000fc80007ffe0ff */
[----:B------:R-:W-:Y:S01]  /*0440*/  ISETP.GE.U32.AND P0, PT, R7, R0, PT ;  /* 0x000000000700720c */ /* 0x000fe20003f06070 */
[----:B--2---:R1:W-:Y:S04]  /*0450*/  STG.E.64 desc[UR36][R24.64], R22 ;  /* 0x0000001618007986 */ /* 0x0043e8000c101b24 */
[----:B---3--:R1:W-:Y:S04]  /*0460*/  STG.E.64 desc[UR36][R10.64], R8 ;  /* 0x000000080a007986 */ /* 0x0083e8000c101b24 */
[----:B----4-:R1:W-:Y:S04]  /*0470*/  STG.E.64 desc[UR36][R14.64], R12 ;  /* 0x0000000c0e007986 */ /* 0x0103e8000c101b24 */
[----:B------:R1:W-:Y:S01]  /*0480*/  STG.E.64 desc[UR36][R20.64], R18 ;  /* 0x0000001214007986 */ /* 0x0003e2000c101b24 */
[----:B------:R-:W-:Y:S05]  /*0490*/  @!P0 BRA `(.L_x_875) ;  /* 0xfffffffc00988947 */ /* 0x000fea000383ffff */
.L_x_871:
[----:B------:R-:W-:Y:S05]  /*04a0*/  BSYNC.RECONVERGENT B0 ;  /* 0x0000000000007941 */ /* 0x000fea0003800200 */
.L_x_870:
[----:B------:R-:W3:Y:S08]  /*04b0*/  S2UR UR5, SR_CgaCtaId ;  /* 0x00000000000579c3 */ /* 0x000ef00000008800 */
[----:B------:R-:W-:Y:S01]  /*04c0*/  BAR.SYNC.DEFER_BLOCKING 0x0 ;  /* 0x0000000000007b1d */ /* 0x000fe20000010000 */
[----:B------:R-:W-:-:S05]  /*04d0*/  ISETP.NE.AND P0, PT, R3, RZ, PT ;  /* 0x000000ff0300720c */ /* 0x000fca0003f05270 */
[----:B------:R-:W-:Y:S02]  /*04e0*/  UMOV UR4, 0x400 ;  /* 0x0000040000047882 */ /* 0x000fe40000000000 */
[----:B---3--:R-:W-:-:S09]  /*04f0*/  ULEA UR4, UR5, UR4, 0x18 ;  /* 0x0000000405047291 */ /* 0x008fd2000f8ec0ff */
[----:B------:R-:W-:Y:S01]  /*0500*/  @!P0 STS.U8 [UR4+0x10], RZ ;  /* 0x000010ffff008988 */ /* 0x000fe20008000004 */
[----:B------:R-:W-:Y:S06]  /*0510*/  BAR.SYNC.DEFER_BLOCKING 0x0 ;  /* 0x0000000000007b1d */ /* 0x000fec0000010000 */
[----:B------:R-:W3:Y:S02]  /*0520*/  LDS.U8 R0, [UR4+0x10] ;  /* 0x00001004ff007984 */ /* 0x000ee40008000000 */
[----:B---3--:R-:W-:-:S04]  /*0530*/  ISETP.NE.AND P0, PT, R0, RZ, PT ;  /* 0x000000ff0000720c */ /* 0x008fc80003f05270 */
[----:B------:R-:W-:-:S13]  /*0540*/  ISETP.EQ.OR P0, PT, R2, RZ, P0 ;  /* 0x000000ff0200720c */ /* 0x000fda0000702670 */
[----:B------:R-:W-:Y:S05]  /*0550*/  @P0 BRA `(.L_x_876) ;  /* 0x0000001c000c0947 */ /* 0x000fea0003800000 */
[----:B------:R-:W-:-:S07]  /*0560*/  IMAD.MOV.U32 R29, RZ, RZ, RZ ;  /* 0x000000ffff1d7224 */ /* 0x000fce00078e00ff */
.L_x_900:
[----:B-1----:R-:W1:Y:S01]  /*0570*/  S2R R19, SR_TID.X ;  /* 0x0000000000137919 */ /* 0x002e620000002100 */
[----:B------:R-:W-:Y:S01]  /*0580*/  BSSY.RECONVERGENT B6, `(.L_x_877) ;  /* 0x000006d000067945 */ /* 0x000fe20003800200 */
[----:B------:R-:W1:Y:S02]  /*0590*/  S2R R18, SR_TID.Y ;  /* 0x0000000000127919 */ /* 0x000e640000002200 */
[----:B-1----:R-:W-:-:S04]  /*05a0*/  LEA R2, R18, R19, 0x4 ;  /* 0x0000001312027211 */ /* 0x002fc800078e20ff */
[----:B------:R-:W-:-:S13]  /*05b0*/  ISETP.NE.AND P0, PT, R2, RZ, PT ;  /* 0x000000ff0200720c */ /* 0x000fda0003f05270 */
[----:B0-----:R-:W-:Y:S05]  /*05c0*/  @P0 BRA `(.L_x_878) ;  /* 0x0000000400a00947 */ /* 0x001fea0003800000 */
[----:B------:R-:W-:Y:S01]  /*05d0*/  IMAD.MOV.U32 R0, RZ, RZ, R29 ;  /* 0x000000ffff007224 */ /* 0x000fe200078e001d */
[----:B------:R-:W1:Y:S01]  /*05e0*/  LDCU UR4, c[0x0][0x3a8] ;  /* 0x00007500ff0477ac */ /* 0x000e620008000800 */
[----:B------:R-:W-:-:S05]  /*05f0*/  NOP ;  /* 0x0000000000007918 */ /* 0x000fca0000000000 */
.L_x_880:
[----:B0-----:R-:W-:-:S04]  /*0600*/  IMAD R5, R26, R0, R29 ;  /* 0x000000001a057224 */ /* 0x001fc800078e021d */
[----:B------:R-:W-:-:S06]  /*0610*/  IMAD.WIDE.U32 R4, R5, 0x8, R30 ;  /* 0x0000000805047825 */ /* 0x000fcc00078e001e */
[----:B------:R-:W3:Y:S02]  /*0620*/  LDG.E.64 R4, desc[UR36][R4.64] ;  /* 0x0000002404047981 */ /* 0x000ee4000c1e1b00 */
[----:B---3--:R-:W-:-:S04]  /*0630*/  ISETP.NE.U32.AND P0, PT, R4, RZ, PT ;  /* 0x000000ff0400720c */ /* 0x008fc80003f05070 */
[----:B------:R-:W-:-:S13]  /*0640*/  ISETP.NE.AND.EX P0, PT, R5, RZ, PT, P0 ;  /* 0x000000ff0500720c */ /* 0x000fda0003f05300 */
[----:B------:R-:W-:Y:S05]  /*0650*/  @P0 BRA `(.L_x_879) ;  /* 0x0000000000100947 */ /* 0x000fea0003800000 */
[----:B------:R-:W-:-:S04]  /*0660*/  IADD3 R0, PT, PT, R0, 0x1, RZ ;  /* 0x0000000100007810 */ /* 0x000fc80007ffe0ff */
[----:B-1----:R-:W-:-:S13]  /*0670*/  ISETP.NE.AND P0, PT, R0, UR4, PT ;  /* 0x0000000400007c0c */ /* 0x002fda000bf05270 */
[----:B------:R-:W-:Y:S05]  /*0680*/  @P0 BRA `(.L_x_880) ;  /* 0xfffffffc00dc0947 */ /* 0x000fea000383ffff */
[----:B------:R-:W-:-:S07]  /*0690*/  IMAD.MOV.U32 R0, RZ, RZ, R29 ;  /* 0x000000ffff007224 */ /* 0x000fce00078e001d */
.L_x_879:
[----:B------:R-:W-:-:S04]  /*06a0*/  IMAD R5, R26, R0, R29 ;  /* 0x000000001a057224 */ /* 0x000fc800078e021d */
[----:B------:R-:W-:-:S06]  /*06b0*/  IMAD.WIDE.U32 R4, R5, 0x8, R30 ;  /* 0x0000000805047825 */ /* 0x000fcc00078e001e */
[----:B------:R-:W3:Y:S01]  /*06c0*/  LDG.E.64 R4, desc[UR36][R4.64] ;  /* 0x0000002404047981 */ /* 0x000ee2000c1e1b00 */
[----:B------:R-:W0:Y:S01]  /*06d0*/  S2UR UR5, SR_CgaCtaId ;  /* 0x00000000000579c3 */ /* 0x000e220000008800 */
[----:B-1----:R-:W-:Y:S01]  /*06e0*/  UMOV UR4, 0x400 ;  /* 0x0000040000047882 */ /* 0x002fe20000000000 */
[----:B------:R-:W-:Y:S01]  /*06f0*/  MOV R3, 0x1 ;  /* 0x0000000100037802 */ /* 0x000fe20000000f00 */
[----:B0-----:R-:W-:-:S09]  /*0700*/  ULEA UR4, UR5, UR4, 0x18 ;  /* 0x0000000405047291 */ /* 0x001fd2000f8ec0ff */
[----:B------:R1:W-:Y:S01]  /*0710*/  STS [UR4], R0 ;  /* 0x00000000ff007988 */ /* 0x0003e20008000804 */
[----:B---3--:R-:W-:-:S04]  /*0720*/  ISETP.NE.U32.AND P0, PT, R4, RZ, PT ;  /* 0x000000ff0400720c */ /* 0x008fc80003f05070 */
[----:B------:R-:W-:-:S13]  /*0730*/  ISETP.NE.AND.EX P0, PT, R5, RZ, PT, P0 ;  /* 0x000000ff0500720c */ /* 0x000fda0003f05300 */
[----:B------:R1:W-:Y:S01]  /*0740*/  @!P0 STS.U8 [UR4+0x10], R3 ;  /* 0x00001003ff008988 */ /* 0x0003e20008000004 */
[----:B------:R-:W-:Y:S05]  /*0750*/  @!P0 BRA `(.L_x_878) ;  /* 0x00000004003c8947 */ /* 0x000fea0003800000 */
[----:B-1---5:R-:W-:-:S04]  /*0760*/  LOP3.LUT R0, R5, R17, RZ, 0xfc, !PT ;  /* 0x0000001105007212 */ /* 0x022fc800078efcff */
        /* <DEDUP_REMOVED lines=21> */
.L_x_881:
[----:B------:R-:W-:Y:S01]  /*08c0*/  HFMA2 R21, -RZ, RZ, 0, 0 ;  /* 0x00000000ff157431 */ /* 0x000fe200000001ff */
[----:B------:R-:W-:Y:S01]  /*08d0*/  MOV R6, R16 ;  /* 0x0000001000067202 */ /* 0x000fe20000000f00 */
[----:B------:R-:W-:Y:S01]  /*08e0*/  IMAD.MOV.U32 R7, RZ, RZ, R17 ;  /* 0x000000ffff077224 */ /* 0x000fe200078e0011 */
[----:B------:R-:W-:-:S07]  /*08f0*/  MOV R20, 0x910 ;  /* 0x0000091000147802 */ /* 0x000fce0000000f00 */
[----:B--2---:R-:W-:Y:S05]  /*0900*/  CALL.REL.NOINC `($__internal_27_$__cuda_sm20_rem_u64) ;  /* 0x0000003400b47944 */ /* 0x004fea0003c00000 */
[----:B------:R-:W-:Y:S01]  /*0910*/  IMAD.MOV.U32 R36, RZ, RZ, R4 ;  /* 0x000000ffff247224 */ /* 0x000fe200078e0004 */
[----:B------:R-:W-:-:S07]  /*0920*/  MOV R37, R5 ;  /* 0x0000000500257202 */ /* 0x000fce0000000f00 */
.L_x_882:
[----:B------:R-:W-:Y:S01]  /*0930*/  IADD3 R25, P1, PT, R16, -0x2, RZ ;  /* 0xfffffffe10197810 */ /* 0x000fe20007f3e0ff */
[----:B------:R-:W-:Y:S02]  /*0940*/  HFMA2 R23, -RZ, RZ, 0, 0 ;  /* 0x00000000ff177431 */ /* 0x000fe400000001ff */
[----:B------:R-:W-:Y:S01]  /*0950*/  IMAD.MOV.U32 R22, RZ, RZ, 0x1 ;  /* 0x00000001ff167424 */ /* 0x000fe200078e00ff */
[----:B------:R-:W-:Y:S02]  /*0960*/  ISETP.NE.U32.AND P0, PT, R25, RZ, PT ;  /* 0x000000ff1900720c */ /* 0x000fe40003f05070 */
[----:B------:R-:W-:-:S04]  /*0970*/  IADD3.X R24, PT, PT, R17, -0x1, RZ, P1, !PT ;  /* 0xffffffff11187810 */ /* 0x000fc80000ffe4ff */
[----:B------:R-:W-:-:S13]  /*0980*/  ISETP.NE.AND.EX P0, PT, R24, RZ, PT, P0 ;  /* 0x000000ff1800720c */ /* 0x000fda0003f05300 */
[----:B------:R-:W-:Y:S05]  /*0990*/  @!P0 BRA `(.L_x_883) ;  /* 0x00000000009c8947 */ /* 0x000fea0003800000 */
[----:B------:R-:W-:Y:S01]  /*09a0*/  IMAD.MOV.U32 R22, RZ, RZ, 0x1 ;  /* 0x00000001ff167424 */ /* 0x000fe200078e00ff */
[----:B------:R-:W-:-:S07]  /*09b0*/  MOV R23, RZ ;  /* 0x000000ff00177202 */ /* 0x000fce0000000f00 */
.L_x_885:
[----:B------:R-:W-:-:S04]  /*09c0*/  LOP3.LUT R0, R25, 0x1, RZ, 0xc0, !PT ;  /* 0x0000000119007812 */ /* 0x000fc800078ec0ff */
[----:B------:R-:W-:-:S04]  /*09d0*/  ISETP.NE.U32.AND P0, PT, R0, 0x1, PT ;  /* 0x000000010000780c */ /* 0x000fc80003f05070 */
[----:B------:R-:W-:-:S13]  /*09e0*/  ISETP.NE.U32.AND.EX P0, PT, RZ, RZ, PT, P0 ;  /* 0x000000ffff00720c */ /* 0x000fda0003f05100 */
[----:B------:R-:W-:Y:S05]  /*09f0*/  @P0 BRA `(.L_x_884) ;  /* 0x0000000000380947 */ /* 0x000fea0003800000 */
[----:B------:R-:W-:Y:S01]  /*0a00*/  IMAD.WIDE.U32 R4, R23, R36, RZ ;  /* 0x0000002417047225 */ /* 0x000fe200078e00ff */
[----:B------:R-:W-:-:S03]  /*0a10*/  MOV R20, 0xac0 ;  /* 0x00000ac000147802 */ /* 0x000fc60000000f00 */
[----:B------:R-:W-:Y:S02]  /*0a20*/  IMAD.MOV.U32 R21, RZ, RZ, 0x0 ;  /* 0x00000000ff157424 */ /* 0x000fe400078e00ff */
[----:B------:R-:W-:-:S04]  /*0a30*/  IMAD.WIDE.U32 R6, P0, R37, R22, R4 ;  /* 0x0000001625067225 */ /* 0x000fc80007800004 */
[----:B------:R-:W-:Y:S01]  /*0a40*/  IMAD.WIDE.U32 R4, R22, R36, RZ ;  /* 0x0000002416047225 */ /* 0x000fe200078e00ff */
[----:B--2---:R-:W-:-:S03]  /*0a50*/  MOV R8, R7 ;  /* 0x0000000700087202 */ /* 0x004fc60000000f00 */
[----:B------:R-:W-:Y:S01]  /*0a60*/  IMAD.X R9, RZ, RZ, RZ, P0 ;  /* 0x000000ffff097224 */ /* 0x000fe200000e06ff */
[----:B------:R-:W-:-:S05]  /*0a70*/  IADD3 R5, P0, PT, R5, R6, RZ ;  /* 0x0000000605057210 */ /* 0x000fca0007f1e0ff */
[----:B------:R-:W-:Y:S01]  /*0a80*/  IMAD.WIDE.U32.X R6, R37, R23, R8, P0 ;  /* 0x0000001725067225 */ /* 0x000fe200000e0408 */
[----:B------:R-:W-:-:S03]  /*0a90*/  MOV R9, R17 ;  /* 0x0000001100097202 */ /* 0x000fc60000000f00 */
[----:B------:R-:W-:-:S07]  /*0aa0*/  IMAD.MOV.U32 R8, RZ, RZ, R16 ;  /* 0x000000ffff087224 */ /* 0x000fce00078e0010 */
[----:B------:R-:W-:Y:S05]  /*0ab0*/  CALL.REL.NOINC `($modular_solve_multi_rhs_tiled_64$_Z6mod1289uint128_tm) ;  /* 0x0000002400a47944 */ /* 0x000fea0003c00000 */
[----:B------:R-:W-:Y:S01]  /*0ac0*/  MOV R22, R4 ;  /* 0x0000000400167202 */ /* 0x000fe20000000f00 */
[----:B------:R-:W-:-:S07]  /*0ad0*/  IMAD.MOV.U32 R23, RZ, RZ, R5 ;  /* 0x000000ffff177224 */ /* 0x000fce00078e0005 */
.L_x_884:
[----:B------:R-:W-:-:S04]  /*0ae0*/  IMAD.WIDE.U32 R4, R37, R36, RZ ;  /* 0x0000002425047225 */ /* 0x000fc800078e00ff */
[----:B------:R-:W-:Y:S01]  /*0af0*/  HFMA2 R21, -RZ, RZ, 0, 0 ;  /* 0x00000000ff157431 */ /* 0x000fe200000001ff */
[----:B------:R-:W-:Y:S01]  /*0b00*/  MOV R20, 0xba0 ;  /* 0x00000ba000147802 */ /* 0x000fe20000000f00 */
[----:B------:R-:W-:-:S04]  /*0b10*/  IMAD.WIDE.U32 R6, P0, R36, R37, R4 ;  /* 0x0000002524067225 */ /* 0x000fc80007800004 */
[----:B------:R-:W-:Y:S01]  /*0b20*/  IMAD.WIDE.U32 R4, R36, R36, RZ ;  /* 0x0000002424047225 */ /* 0x000fe200078e00ff */
[----:B--2---:R-:W-:-:S03]  /*0b30*/  IADD3.X R9, PT, PT, RZ, RZ, RZ, P0, !PT ;  /* 0x000000ffff097210 */ /* 0x004fc600007fe4ff */
[----:B------:R-:W-:Y:S01]  /*0b40*/  IMAD.MOV.U32 R8, RZ, RZ, R7 ;  /* 0x000000ffff087224 */ /* 0x000fe200078e0007 */
[----:B------:R-:W-:-:S05]  /*0b50*/  IADD3 R5, P0, PT, R5, R6, RZ ;  /* 0x0000000605057210 */ /* 0x000fca0007f1e0ff */
[----:B------:R-:W-:Y:S01]  /*0b60*/  IMAD.WIDE.U32.X R6, R37, R37, R8, P0 ;  /* 0x0000002525067225 */ /* 0x000fe200000e0408 */
[----:B------:R-:W-:-:S03]  /*0b70*/  MOV R8, R16 ;  /* 0x0000001000087202 */ /* 0x000fc60000000f00 */
[----:B------:R-:W-:-:S07]  /*0b80*/  IMAD.MOV.U32 R9, RZ, RZ, R17 ;  /* 0x000000ffff097224 */ /* 0x000fce00078e0011 */
[----:B------:R-:W-:Y:S05]  /*0b90*/  CALL.REL.NOINC `($modular_solve_multi_rhs_tiled_64$_Z6mod1289uint128_tm) ;  /* 0x00000024006c7944 */ /* 0x000fea0003c00000 */
[C---:B------:R-:W-:Y:S01]  /*0ba0*/  ISETP.GT.U32.AND P0, PT, R25.reuse, 0x1, PT ;  /* 0x000000011900780c */ /* 0x040fe20003f04070 */
[----:B------:R-:W-:Y:S01]  /*0bb0*/  IMAD.MOV.U32 R36, RZ, RZ, R4 ;  /* 0x000000ffff247224 */ /* 0x000fe200078e0004 */
[--C-:B------:R-:W-:Y:S02]  /*0bc0*/  SHF.R.U64 R25, R25, 0x1, R24.reuse ;  /* 0x0000000119197819 */ /* 0x100fe40000001218 */
[----:B------:R-:W-:Y:S02]  /*0bd0*/  ISETP.GT.U32.AND.EX P0, PT, R24, RZ, PT, P0 ;  /* 0x000000ff1800720c */ /* 0x000fe40003f04100 */
[----:B------:R-:W-:Y:S02]  /*0be0*/  SHF.R.U32.HI R24, RZ, 0x1, R24 ;  /* 0x00000001ff187819 */ /* 0x000fe40000011618 */
[----:B------:R-:W-:-:S09]  /*0bf0*/  MOV R37, R5 ;  /* 0x0000000500257202 */ /* 0x000fd20000000f00 */
[----:B------:R-:W-:Y:S05]  /*0c00*/  @P0 BRA `(.L_x_885) ;  /* 0xfffffffc006c0947 */ /* 0x000fea000383ffff */
.L_x_883:
[----:B------:R-:W0:Y:S01]  /*0c10*/  S2UR UR5, SR_CgaCtaId ;  /* 0x00000000000579c3 */ /* 0x000e220000008800 */
[----:B------:R-:W-:Y:S02]  /*0c20*/  UMOV UR4, 0x400 ;  /* 0x0000040000047882 */ /* 0x000fe40000000000 */
[----:B0-----:R-:W-:-:S09]  /*0c30*/  ULEA UR4, UR5, UR4, 0x18 ;  /* 0x0000000405047291 */ /* 0x001fd2000f8ec0ff */
[----:B------:R3:W-:Y:S03]  /*0c40*/  STS.64 [UR4+0x8], R22 ;  /* 0x00000816ff007988 */ /* 0x0007e60008000a04 */
.L_x_878:
[----:B------:R-:W-:Y:S05]  /*0c50*/  BSYNC.RECONVERGENT B6 ;  /* 0x0000000000067941 */ /* 0x000fea0003800200 */
.L_x_877:
[----:B------:R-:W4:Y:S08]  /*0c60*/  S2UR UR5, SR_CgaCtaId ;  /* 0x00000000000579c3 */ /* 0x000f300000008800 */
[----:B------:R-:W-:Y:S06]  /*0c70*/  BAR.SYNC.DEFER_BLOCKING 0x0 ;  /* 0x0000000000007b1d */ /* 0x000fec0000010000 */
[----:B------:R-:W-:-:S02]  /*0c80*/  UMOV UR4, 0x400 ;  /* 0x0000040000047882 */ /* 0x000fc40000000000 */
[----:B----4-:R-:W-:-:S09]  /*0c90*/  ULEA UR38, UR5, UR4, 0x18 ;  /* 0x0000000405267291 */ /* 0x010fd2000f8ec0ff */
[----:B-1----:R-:W1:Y:S02]  /*0ca0*/  LDS.U8 R0, [UR38+0x10] ;  /* 0x00001026ff007984 */ /* 0x002e640008000000 */
[----:B-1----:R-:W-:-:S13]  /*0cb0*/  ISETP.NE.AND P0, PT, R0, RZ, PT ;  /* 0x000000ff0000720c */ /* 0x002fda0003f05270 */
[----:B------:R-:W-:Y:S05]  /*0cc0*/  @P0 BRA `(.L_x_876) ;  /* 0x0000001400300947 */ /* 0x000fea0003800000 */
[----:B------:R-:W1:Y:S01]  /*0cd0*/  LDS R3, [UR38] ;  /* 0x00000026ff037984 */ /* 0x000e620008000800 */
[C---:B------:R-:W-:Y:S01]  /*0ce0*/  VIADD R21, R2.reuse, 0x100 ;  /* 0x0000010002157836 */ /* 0x040fe20000000000 */
[----:B------:R-:W-:Y:S01]  /*0cf0*/  ISETP.GE.U32.AND P0, PT, R2, R26, PT ;  /* 0x0000001a0200720c */ /* 0x000fe20003f06070 */
[----:B------:R-:W-:Y:S01]  /*0d00*/  BSSY.RECONVERGENT B0, `(.L_x_886) ;  /* 0x0000057000007945 */ /* 0x000fe20003800200 */
[----:B0-----:R-:W-:Y:S02]  /*0d10*/  LOP3.LUT R5, RZ, R19, RZ, 0x33, !PT ;  /* 0x00000013ff057212 */ /* 0x001fe400078e33ff */
[----:B------:R-:W-:-:S04]  /*0d20*/  VIMNMX.U32 R0, PT, PT, R26, R21, !PT ;  /* 0x000000151a007248 */ /* 0x000fc80007fe0000 */
[----:B------:R-:W-:-:S05]  /*0d30*/  IADD3 R5, PT, PT, R5, R0, RZ ;  /* 0x0000000005057210 */ /* 0x000fca0007ffe0ff */
[----:B------:R-:W-:-:S05]  /*0d40*/  IMAD R0, R18, -0x10, R5 ;  /* 0xfffffff012007824 */ /* 0x000fca00078e0205 */
[----:B------:R-:W-:-:S04]  /*0d50*/  LEA.HI R18, R0, 0x1, RZ, 0x18 ;  /* 0x0000000100127811 */ /* 0x000fc800078fc0ff */
[----:B------:R-:W-:Y:S02]  /*0d60*/  LOP3.LUT R18, R18, 0x3, RZ, 0xc0, !PT ;  /* 0x0000000312127812 */ /* 0x000fe400078ec0ff */
[----:B-1----:R-:W-:-:S13]  /*0d70*/  ISETP.EQ.OR P1, PT, R3, R29, P0 ;  /* 0x0000001d0300720c */ /* 0x002fda0000722670 */
[----:B------:R-:W-:Y:S05]  /*0d80*/  @P1 BRA `(.L_x_887) ;  /* 0x0000000400381947 */ /* 0x000fea0003800000 */
[----:B------:R-:W-:Y:S01]  /*0d90*/  ISETP.NE.AND P1, PT, R18, RZ, PT ;  /* 0x000000ff1200720c */ /* 0x000fe20003f25270 */
[----:B------:R-:W-:Y:S01]  /*0da0*/  BSSY.RECONVERGENT B1, `(.L_x_888) ;  /* 0x0000023000017945 */ /* 0x000fe20003800200 */
[----:B------:R-:W-:Y:S02]  /*0db0*/  IMAD R3, R26, R3, RZ ;  /* 0x000000031a037224 */ /* 0x000fe400078e02ff */
[----:B------:R-:W-:-:S09]  /*0dc0*/  IMAD.MOV.U32 R12, RZ, RZ, R2 ;  /* 0x000000ffff0c7224 */ /* 0x000fd200078e0002 */
[----:B------:R-:W-:Y:S05]  /*0dd0*/  @!P1 BRA `(.L_x_889) ;  /* 0x00000000007c9947 */ /* 0x000fea0003800000 */
[----:B------:R-:W-:Y:S01]  /*0de0*/  IADD3 R13, PT, PT, R2, R3, RZ ;  /* 0x00000003020d7210 */ /* 0x000fe20007ffe0ff */
[----:B------:R-:W-:-:S04]  /*0df0*/  IMAD R15, R26, R29, R2 ;  /* 0x0000001d1a0f7224 */ /* 0x000fc800078e0202 */
[----:B--2---:R-:W-:-:S04]  /*0e00*/  IMAD.WIDE.U32 R8, R13, 0x8, R30 ;  /* 0x000000080d087825 */ /* 0x004fc800078e001e */
[----:B------:R-:W-:Y:S01]  /*0e10*/  IMAD.WIDE.U32 R4, R15, 0x8, R30 ;  /* 0x000000080f047825 */ /* 0x000fe200078e001e */
[----:B------:R-:W2:Y:S04]  /*0e20*/  LDG.E.64 R10, desc[UR36][R8.64] ;  /* 0x00000024080a7981 */ /* 0x000ea8000c1e1b00 */
[----:B------:R-:W4:Y:S01]  /*0e30*/  LDG.E.64 R6, desc[UR36][R4.64] ;  /* 0x0000002404067981 */ /* 0x000f22000c1e1b00 */
[----:B------:R-:W-:Y:S01]  /*0e40*/  ISETP.NE.AND P1, PT, R18, 0x1, PT ;  /* 0x000000011200780c */ /* 0x000fe20003f25270 */
[----:B------:R-:W-:Y:S02]  /*0e50*/  IMAD.MOV.U32 R12, RZ, RZ, R21 ;  /* 0x000000ffff0c7224 */ /* 0x000fe400078e0015 */
[----:B--2---:R0:W-:Y:S04]  /*0e60*/  STG.E.64 desc[UR36][R4.64], R10 ;  /* 0x0000000a04007986 */ /* 0x0041e8000c101b24 */
[----:B----4-:R0:W-:Y:S06]  /*0e70*/  STG.E.64 desc[UR36][R8.64], R6 ;  /* 0x0000000608007986 */ /* 0x0101ec000c101b24 */
[----:B------:R-:W-:Y:S05]  /*0e80*/  @!P1 BRA `(.L_x_889) ;  /* 0x0000000000509947 */ /* 0x000fea0003800000 */
[----:B0-----:R-:W-:Y:S01]  /*0e90*/  IADD3 R9, PT, PT, R13, 0x100, RZ ;  /* 0x000001000d097810 */ /* 0x001fe20007ffe0ff */
[----:B------:R-:W-:-:S04]  /*0ea0*/  VIADD R5, R15, 0x100 ;  /* 0x000001000f057836 */ /* 0x000fc80000000000 */
[----:B------:R-:W-:-:S04]  /*0eb0*/  IMAD.WIDE.U32 R8, R9, 0x8, R30 ;  /* 0x0000000809087825 */ /* 0x000fc800078e001e */
[----:B------:R-:W-:Y:S01]  /*0ec0*/  IMAD.WIDE.U32 R4, R5, 0x8, R30 ;  /* 0x0000000805047825 */ /* 0x000fe200078e001e */
[----:B------:R-:W2:Y:S04]  /*0ed0*/  LDG.E.64 R10, desc[UR36][R8.64] ;  /* 0x00000024080a7981 */ /* 0x000ea8000c1e1b00 */
[----:B------:R-:W4:Y:S01]  /*0ee0*/  LDG.E.64 R6, desc[UR36][R4.64] ;  /* 0x0000002404067981 */ /* 0x000f22000c1e1b00 */
[----:B------:R-:W-:Y:S02]  /*0ef0*/  ISETP.NE.AND P1, PT, R18, 0x2, PT ;  /* 0x000000021200780c */ /* 0x000fe40003f25270 */
[----:B------:R-:W-:Y:S01]  /*0f00*/  IADD3 R12, PT, PT, R2, 0x200, RZ ;  /* 0x00000200020c7810 */ /* 0x000fe20007ffe0ff */
[----:B--2---:R1:W-:Y:S04]  /*0f10*/  STG.E.64 desc[UR36][R4.64], R10 ;  /* 0x0000000a04007986 */ /* 0x0043e8000c101b24 */
[----:B----4-:R1:W-:Y:S06]  /*0f20*/  STG.E.64 desc[UR36][R8.64], R6 ;  /* 0x0000000608007986 */ /* 0x0103ec000c101b24 */
[----:B------:R-:W-:Y:S05]  /*0f30*/  @!P1 BRA `(.L_x_889) ;  /* 0x0000000000249947 */ /* 0x000fea0003800000 */
[----:B-1----:R-:W-:Y:S01]  /*0f40*/  VIADD R9, R13, 0x200 ;  /* 0x000002000d097836 */ /* 0x002fe20000000000 */
[----:B------:R-:W-:-:S03]  /*0f50*/  IADD3 R5, PT, PT, R15, 0x200, RZ ;  /* 0x000002000f057810 */ /* 0x000fc60007ffe0ff */
[----:B------:R-:W-:-:S04]  /*0f60*/  IMAD.WIDE.U32 R8, R9, 0x8, R30 ;  /* 0x0000000809087825 */ /* 0x000fc800078e001e */
[----:B------:R-:W-:Y:S01]  /*0f70*/  IMAD.WIDE.U32 R4, R5, 0x8, R30 ;  /* 0x0000000805047825 */ /* 0x000fe200078e001e */
[----:B------:R-:W2:Y:S04]  /*0f80*/  LDG.E.64 R10, desc[UR36][R8.64] ;  /* 0x00000024080a7981 */ /* 0x000ea8000c1e1b00 */
[----:B------:R-:W4:Y:S01]  /*0f90*/  LDG.E.64 R6, desc[UR36][R4.64] ;  /* 0x0000002404067981 */ /* 0x000f22000c1e1b00 */
[----:B------:R-:W-:-:S03]  /*0fa0*/  VIADD R12, R2, 0x300 ;  /* 0x00000300020c7836 */ /* 0x000fc60000000000 */
[----:B--2---:R0:W-:Y:S04]  /*0fb0*/  STG.E.64 desc[UR36][R4.64], R10 ;  /* 0x0000000a04007986 */ /* 0x0041e8000c101b24 */
[----:B----4-:R0:W-:Y:S02]  /*0fc0*/  STG.E.64 desc[UR36][R8.64], R6 ;  /* 0x0000000608007986 */ /* 0x0101e4000c101b24 */
.L_x_889:
[----:B------:R-:W-:Y:S05]  /*0fd0*/  BSYNC.RECONVERGENT B1 ;  /* 0x0000000000017941 */ /* 0x000fea0003800200 */
.L_x_888:
[----:B------:R-:W-:-:S13]  /*0fe0*/  ISETP.GE.U32.AND P1, PT, R0, 0x300, PT ;  /* 0x000003000000780c */ /* 0x000fda0003f26070 */
[----:B------:R-:W-:Y:S05]  /*0ff0*/  @!P1 BRA `(.L_x_887) ;  /* 0x00000000009c9947 */ /* 0x000fea0003800000 */
[----:B------:R-:W-:Y:S01]  /*1000*/  IADD3 R3, PT, PT, R3, R12, RZ ;  /* 0x0000000c03037210 */ /* 0x000fe20007ffe0ff */
[----:B------:R-:W-:Y:S02]  /*1010*/  VIADD R0, R12, 0x200 ;  /* 0x000002000c007836 */ /* 0x000fe40000000000 */
[----:B01----:R-:W-:-:S07]  /*1020*/  IMAD R5, R26, R29, R12 ;  /* 0x0000001d1a057224 */ /* 0x003fce00078e020c */
.L_x_890:
[----:B0--3--:R-:W-:-:S04]  /*1030*/  IMAD.WIDE.U32 R22, R3, 0x8, R30 ;  /* 0x0000000803167825 */ /* 0x009fc800078e001e */
[----:B------:R-:W-:Y:S01]  /*1040*/  IMAD.WIDE.U32 R14, R5, 0x8, R30 ;  /* 0x00000008050e7825 */ /* 0x000fe200078e001e */
[----:B------:R-:W3:Y:S04]  /*1050*/  LDG.E.64 R24, desc[UR36][R22.64] ;  /* 0x0000002416187981 */ /* 0x000ee8000c1e1b00 */
[----:B------:R-:W4:Y:S01]  /*1060*/  LDG.E.64 R20, desc[UR36][R14.64] ;  /* 0x000000240e147981 */ /* 0x000f22000c1e1b00 */
[----:B------:R-:W-:Y:S01]  /*1070*/  IADD3 R7, PT, PT, R3, 0x100, RZ ;  /* 0x0000010003077810 */ /* 0x000fe20007ffe0ff */
[----:B--2---:R-:W-:-:S04]  /*1080*/  VIADD R9, R5, 0x100 ;  /* 0x0000010005097836 */ /* 0x004fc80000000000 */
[----:B------:R-:W-:-:S04]  /*1090*/  IMAD.WIDE.U32 R6, R7, 0x8, R30 ;  /* 0x0000000807067825 */ /* 0x000fc800078e001e */
[----:B------:R-:W-:Y:S01]  /*10a0*/  IMAD.WIDE.U32 R8, R9, 0x8, R30 ;  /* 0x0000000809087825 */ /* 0x000fe200078e001e */
[----:B---3--:R0:W-:Y:S04]  /*10b0*/  STG.E.64 desc[UR36][R14.64], R24 ;  /* 0x000000180e007986 */ /* 0x0081e8000c101b24 */
[----:B----4-:R1:W-:Y:S04]  /*10c0*/  STG.E.64 desc[UR36][R22.64], R20 ;  /* 0x0000001416007986 */ /* 0x0103e8000c101b24 */
[----:B------:R-:W2:Y:S04]  /*10d0*/  LDG.E.64 R34, desc[UR36][R6.64] ;  /* 0x0000002406227981 */ /* 0x000ea8000c1e1b00 */
[----:B------:R-:W3:Y:S01]  /*10e0*/  LDG.E.64 R32, desc[UR36][R8.64] ;  /* 0x0000002408207981 */ /* 0x000ee2000c1e1b00 */
[----:B------:R-:W-:Y:S01]  /*10f0*/  IADD3 R11, PT, PT, R3, 0x200, RZ ;  /* 0x00000200030b7810 */ /* 0x000fe20007ffe0ff */
[----:B------:R-:W-:-:S04]  /*1100*/  VIADD R13, R5, 0x200 ;  /* 0x00000200050d7836 */ /* 0x000fc80000000000 */
[----:B------:R-:W-:-:S04]  /*1110*/  IMAD.WIDE.U32 R10, R11, 0x8, R30 ;  /* 0x000000080b0a7825 */ /* 0x000fc800078e001e */
[----:B------:R-:W-:Y:S01]  /*1120*/  IMAD.WIDE.U32 R12, R13, 0x8, R30 ;  /* 0x000000080d0c7825 */ /* 0x000fe200078e001e */
[----:B--2---:R2:W-:Y:S04]  /*1130*/  STG.E.64 desc[UR36][R8.64], R34 ;  /* 0x0000002208007986 */ /* 0x0045e8000c101b24 */
[----:B---3--:R3:W-:Y:S04]  /*1140*/  STG.E.64 desc[UR36][R6.64], R32 ;  /* 0x0000002006007986 */ /* 0x0087e8000c101b24 */
[----:B------:R-:W4:Y:S04]  /*1150*/  LDG.E.64 R36, desc[UR36][R10.64] ;  /* 0x000000240a247981 */ /* 0x000f28000c1e1b00 */
[----:B0-----:R-:W2:Y:S01]  /*1160*/  LDG.E.64 R14, desc[UR36][R12.64] ;  /* 0x000000240c0e7981 */ /* 0x001ea2000c1e1b00 */
[----:B-1----:R-:W-:Y:S01]  /*1170*/  IADD3 R23, PT, PT, R3, 0x300, RZ ;  /* 0x0000030003177810 */ /* 0x002fe20007ffe0ff */
[----:B------:R-:W-:-:S04]  /*1180*/  VIADD R21, R5, 0x300 ;  /* 0x0000030005157836 */ /* 0x000fc80000000000 */
[----:B------:R-:W-:-:S04]  /*1190*/  IMAD.WIDE.U32 R22, R23, 0x8, R30 ;  /* 0x0000000817167825 */ /* 0x000fc800078e001e */
[----:B------:R-:W-:Y:S01]  /*11a0*/  IMAD.WIDE.U32 R20, R21, 0x8, R30 ;  /* 0x0000000815147825 */ /* 0x000fe200078e001e */
[----:B----4-:R4:W-:Y:S04]  /*11b0*/  STG.E.64 desc[UR36][R12.64], R36 ;  /* 0x000000240c007986 */ /* 0x0109e8000c101b24 */
[----:B--2---:R4:W-:Y:S04]  /*11c0*/  STG.E.64 desc[UR36][R10.64], R14 ;  /* 0x0000000e0a007986 */ /* 0x0049e8000c101b24 */
[----:B------:R-:W2:Y:S04]  /*11d0*/  LDG.E.64 R24, desc[UR36][R22.64] ;  /* 0x0000002416187981 */ /* 0x000ea8000c1e1b00 */
[----:B------:R-:W4:Y:S01]  /*11e0*/  LDG.E.64 R8, desc[UR36][R20.64] ;  /* 0x0000002414087981 */ /* 0x000f22000c1e1b00 */
[C---:B---3--:R-:W-:Y:S01]  /*11f0*/  IADD3 R7, PT, PT, R0.reuse, 0x200, RZ ;  /* 0x0000020000077810 */ /* 0x048fe20007ffe0ff */
[----:B------:R-:W-:Y:S01]  /*1200*/  VIADD R0, R0, 0x400 ;  /* 0x0000040000007836 */ /* 0x000fe20000000000 */
[----:B------:R-:W-:Y:S01]  /*1210*/  IADD3 R3, PT, PT, R3, 0x400, RZ ;  /* 0x0000040003037810 */ /* 0x000fe20007ffe0ff */
[----:B------:R-:W-:Y:S01]  /*1220*/  VIADD R5, R5, 0x400 ;  /* 0x0000040005057836 */ /* 0x000fe20000000000 */
[----:B------:R-:W-:Y:S01]  /*1230*/  ISETP.GE.U32.AND P1, PT, R7, R26, PT ;  /* 0x0000001a0700720c */ /* 0x000fe20003f26070 */
[----:B--2---:R0:W-:Y:S04]  /*1240*/  STG.E.64 desc[UR36][R20.64], R24 ;  /* 0x0000001814007986 */ /* 0x0041e8000c101b24 */
[----:B----4-:R0:W-:Y:S08]  /*1250*/  STG.E.64 desc[UR36][R22.64], R8 ;  /* 0x0000000816007986 */ /* 0x0101f0000c101b24 */
[----:B------:R-:W-:Y:S05]  /*1260*/  @!P1 BRA `(.L_x_890) ;  /* 0xfffffffc00709947 */ /* 0x000fea000383ffff */
.L_x_887:
[----:B------:R-:W-:Y:S05]  /*1270*/  BSYNC.RECONVERGENT B0 ;  /* 0x0000000000007941 */ /* 0x000fea0003800200 */
.L_x_886:
[----:B------:R-:W-:Y:S06]  /*1280*/  BAR.SYNC.DEFER_BLOCKING 0x0 ;  /* 0x0000000000007b1d */ /* 0x000fec0000010000 */
[----:B------:R-:W-:Y:S04]  /*1290*/  BSSY.RECONVERGENT B7, `(.L_x_891) ;  /* 0x00000b3000077945 */ /* 0x000fe80003800200 */
[----:B------:R-:W-:Y:S05]  /*12a0*/  @P0 BRA `(.L_x_892) ;  /* 0x0000000800c40947 */ /* 0x000fea0003800000 */
[----:B0-----:R-:W0:Y:S01]  /*12b0*/  LDS.64 R24, [UR38+0x8] ;  /* 0x00000826ff187984 */ /* 0x001e220008000a00 */
[----:B------:R-:W-:Y:S01]  /*12c0*/  ISETP.NE.AND P0, PT, R18, RZ, PT ;  /* 0x000000ff1200720c */ /* 0x000fe20003f05270 */
[----:B------:R-:W-:Y:S01]  /*12d0*/  BSSY.RECONVERGENT B6, `(.L_x_893) ;  /* 0x0000054000067945 */ /* 0x000fe20003800200 */
[----:B---3--:R-:W-:-:S11]  /*12e0*/  IMAD R23, R26, R29, RZ ;  /* 0x0000001d1a177224 */ /* 0x008fd600078e02ff */
[----:B------:R-:W-:Y:S05]  /*12f0*/  @!P0 BRA `(.L_x_894) ;  /* 0x0000000400448947 */ /* 0x000fea0003800000 */
[----:B------:R-:W-:-:S05]  /*1300*/  IADD3 R3, PT, PT, R2, R23, RZ ;  /* 0x0000001702037210 */ /* 0x000fca0007ffe0ff */
[----:B------:R-:W-:-:S06]  /*1310*/  IMAD.WIDE.U32 R2, R3, 0x8, R30 ;  /* 0x0000000803027825 */ /* 0x000fcc00078e001e */
[----:B------:R-:W0:Y:S01]  /*1320*/  LDG.E.64 R2, desc[UR36][R2.64] ;  /* 0x0000002402027981 */ /* 0x000e22000c1e1b00 */
[----:B------:R-:W-:Y:S01]  /*1330*/  MOV R20, 0x1410 ;  /* 0x0000141000147802 */ /* 0x000fe20000000f00 */
[----:B------:R-:W-:Y:S02]  /*1340*/  IMAD.MOV.U32 R21, RZ, RZ, 0x0 ;  /* 0x00000000ff157424 */ /* 0x000fe400078e00ff */
[----:B01----:R-:W-:-:S04]  /*1350*/  IMAD.WIDE.U32 R4, R3, R24, RZ ;  /* 0x0000001803047225 */ /* 0x003fc800078e00ff */
[----:B------:R-:W-:-:S04]  /*1360*/  IMAD.WIDE.U32 R6, P0, R25, R2, R4 ;  /* 0x0000000219067225 */ /* 0x000fc80007800004 */
[----:B------:R-:W-:Y:S01]  /*1370*/  IMAD.WIDE.U32 R4, R2, R24, RZ ;  /* 0x0000001802047225 */ /* 0x000fe200078e00ff */
[----:B--2---:R-:W-:-:S03]  /*1380*/  MOV R8, R7 ;  /* 0x0000000700087202 */ /* 0x004fc60000000f00 */
[----:B------:R-:W-:Y:S01]  /*1390*/  IMAD.X R9, RZ, RZ, RZ, P0 ;  /* 0x000000ffff097224 */ /* 0x000fe200000e06ff */
[----:B------:R-:W-:-:S05]  /*13a0*/  IADD3 R5, P0, PT, R5, R6, RZ ;  /* 0x0000000605057210 */ /* 0x000fca0007f1e0ff */
[----:B------:R-:W-:Y:S01]  /*13b0*/  IMAD.WIDE.U32.X R6, R25, R3, R8, P0 ;  /* 0x0000000319067225 */ /* 0x000fe200000e0408 */
[----:B------:R-:W-:Y:S02]  /*13c0*/  ISETP.NE.AND P0, PT, R18, 0x1, PT ;  /* 0x000000011200780c */ /* 0x000fe40003f05270 */
[----:B-----5:R-:W-:Y:S01]  /*13d0*/  MOV R9, R17 ;  /* 0x0000001100097202 */ /* 0x020fe20000000f00 */
[----:B------:R-:W-:Y:S01]  /*13e0*/  IMAD.MOV.U32 R8, RZ, RZ, R16 ;  /* 0x000000ffff087224 */ /* 0x000fe200078e0010 */
[----:B------:R-:W-:-:S09]  /*13f0*/  P2R R0, PR, RZ, 0x1 ;  /* 0x00000001ff007803 */ /* 0x000fd20000000000 */
[----:B------:R-:W-:Y:S05]  /*1400*/  CALL.REL.NOINC `($modular_solve_multi_rhs_tiled_64$_Z6mod1289uint128_tm) ;  /* 0x0000001c00507944 */ /* 0x000fea0003c00000 */
[----:B------:R-:W0:Y:S01]  /*1410*/  S2R R8, SR_TID.Y ;  /* 0x0000000000087919 */ /* 0x000e220000002200 */
[----:B------:R-:W-:Y:S02]  /*1420*/  ISETP.NE.AND P6, PT, R18, 0x1, PT ;  /* 0x000000011200780c */ /* 0x000fe40003fc5270 */
[----:B0-----:R-:W-:-:S04]  /*1430*/  LEA R0, R8, R19, 0x4 ;  /* 0x0000001308007211 */ /* 0x001fc800078e20ff */
[C---:B------:R-:W-:Y:S01]  /*1440*/  IADD3 R9, PT, PT, R0.reuse, 0x100, RZ ;  /* 0x0000010000097810 */ /* 0x040fe20007ffe0ff */
[----:B------:R-:W-:-:S04]  /*1450*/  IMAD.IADD R3, R0, 0x1, R23 ;  /* 0x0000000100037824 */ /* 0x000fc800078e0217 */
[----:B------:R-:W-:-:S04]  /*1460*/  IMAD.WIDE.U32 R6, R3, 0x8, R30 ;  /* 0x0000000803067825 */ /* 0x000fc800078e001e */
[----:B------:R-:W-:Y:S01]  /*1470*/  IMAD.MOV.U32 R2, RZ, RZ, R9 ;  /* 0x000000ffff027224 */ /* 0x000fe200078e0009 */
[----:B------:R3:W-:Y:S01]  /*1480*/  STG.E.64 desc[UR36][R6.64], R4 ;  /* 0x0000000406007986 */ /* 0x0007e2000c101b24 */
[----:B------:R-:W-:Y:S05]  /*1490*/  @!P6 BRA `(.L_x_894) ;  /* 0x0000000000dce947 */ /* 0x000fea0003800000 */
[----:B------:R-:W-:-:S05]  /*14a0*/  IADD3 R3, PT, PT, R3, 0x100, RZ ;  /* 0x0000010003037810 */ /* 0x000fca0007ffe0ff */
[----:B------:R-:W-:-:S06]  /*14b0*/  IMAD.WIDE.U32 R2, R3, 0x8, R30 ;  /* 0x0000000803027825 */ /* 0x000fcc00078e001e */
[----:B------:R-:W2:Y:S01]  /*14c0*/  LDG.E.64 R2, desc[UR36][R2.64] ;  /* 0x0000002402027981 */ /* 0x000ea2000c1e1b00 */
[----:B------:R-:W-:Y:S01]  /*14d0*/  VIMNMX.U32 R9, PT, PT, R26, R9, !PT ;  /* 0x000000091a097248 */ /* 0x000fe20007fe0000 */
[----:B------:R-:W-:Y:S01]  /*14e0*/  IMAD.MOV.U32 R21, RZ, RZ, 0x0 ;  /* 0x00000000ff157424 */ /* 0x000fe200078e00ff */
[----:B---3--:R-:W-:Y:S02]  /*14f0*/  LOP3.LUT R4, RZ, R19, RZ, 0x33, !PT ;  /* 0x00000013ff047212 */ /* 0x008fe400078e33ff */
[----:B------:R-:W-:-:S03]  /*1500*/  MOV R20, 0x1620 ;  /* 0x0000162000147802 */ /* 0x000fc60000000f00 */
[----:B------:R-:W-:-:S04]  /*1510*/  IMAD.IADD R9, R4, 0x1, R9 ;  /* 0x0000000104097824 */ /* 0x000fc800078e0209 */
[----:B------:R-:W-:-:S05]  /*1520*/  IMAD R9, R8, -0x10, R9 ;  /* 0xfffffff008097824 */ /* 0x000fca00078e0209 */
[----:B------:R-:W-:-:S04]  /*1530*/  LEA.HI R22, R9, 0x1, RZ, 0x18 ;  /* 0x0000000109167811 */ /* 0x000fc800078fc0ff */
[----:B------:R-:W-:Y:S01]  /*1540*/  LOP3.LUT R22, R22, 0x3, RZ, 0xc0, !PT ;  /* 0x0000000316167812 */ /* 0x000fe200078ec0ff */
[----:B--2---:R-:W-:-:S04]  /*1550*/  IMAD.WIDE.U32 R4, R3, R24, RZ ;  /* 0x0000001803047225 */ /* 0x004fc800078e00ff */
[----:B------:R-:W-:-:S04]  /*1560*/  IMAD.WIDE.U32 R6, P0, R25, R2, R4 ;  /* 0x0000000219067225 */ /* 0x000fc80007800004 */
[----:B------:R-:W-:Y:S01]  /*1570*/  IMAD.WIDE.U32 R4, R2, R24, RZ ;  /* 0x0000001802047225 */ /* 0x000fe200078e00ff */
[----:B------:R-:W-:-:S03]  /*1580*/  IADD3.X R9, PT, PT, RZ, RZ, RZ, P0, !PT ;  /* 0x000000ffff097210 */ /* 0x000fc600007fe4ff */
[----:B------:R-:W-:Y:S01]  /*1590*/  IMAD.MOV.U32 R8, RZ, RZ, R7 ;  /* 0x000000ffff087224 */ /* 0x000fe200078e0007 */
[----:B------:R-:W-:-:S05]  /*15a0*/  IADD3 R5, P0, PT, R5, R6, RZ ;  /* 0x0000000605057210 */ /* 0x000fca0007f1e0ff */
[----:B------:R-:W-:Y:S01]  /*15b0*/  IMAD.WIDE.U32.X R6, R25, R3, R8, P0 ;  /* 0x0000000319067225 */ /* 0x000fe200000e0408 */
[----:B------:R-:W-:Y:S02]  /*15c0*/  ISETP.NE.AND P0, PT, R22, 0x2, PT ;  /* 0x000000021600780c */ /* 0x000fe40003f05270 */
[----:B------:R-:W-:Y:S01]  /*15d0*/  MOV R9, R17 ;  /* 0x0000001100097202 */ /* 0x000fe20000000f00 */
[----:B------:R-:W-:Y:S01]  /*15e0*/  IMAD.MOV.U32 R8, RZ, RZ, R16 ;  /* 0x000000ffff087224 */ /* 0x000fe200078e0010 */
[----:B------:R-:W-:Y:S02]  /*15f0*/  P2R R2, PR, RZ, 0x1 ;  /* 0x00000001ff027803 */ /* 0x000fe40000000000 */
[----:B------:R-:W-:-:S07]  /*1600*/  IADD3 R2, PT, PT, R0, 0x200, RZ ;  /* 0x0000020000027810 */ /* 0x000fce0007ffe0ff */
[----:B------:R-:W-:Y:S05]  /*1610*/  CALL.REL.NOINC `($modular_solve_multi_rhs_tiled_64$_Z6mod1289uint128_tm) ;  /* 0x0000001800cc7944 */ /* 0x000fea0003c00000 */
[----:B------:R-:W0:Y:S01]  /*1620*/  S2R R0, SR_TID.Y ;  /* 0x0000000000007919 */ /* 0x000e220000002200 */
[----:B------:R-:W-:Y:S01]  /*1630*/  IMAD R18, R26, R29, RZ ;  /* 0x0000001d1a127224 */ /* 0x000fe200078e02ff */
[----:B------:R-:W-:Y:S02]  /*1640*/  ISETP.NE.AND P6, PT, R22, 0x2, PT ;  /* 0x000000021600780c */ /* 0x000fe40003fc5270 */
[----:B0-----:R-:W-:-:S05]  /*1650*/  LEA R11, R0, R19, 0x4 ;  /* 0x00000013000b7211 */ /* 0x001fca00078e20ff */
[----:B------:R-:W-:-:S05]  /*1660*/  IMAD.IADD R3, R11, 0x1, R18 ;  /* 0x000000010b037824 */ /* 0x000fca00078e0212 */
[----:B------:R-:W-:-:S05]  /*1670*/  IADD3 R7, PT, PT, R3, 0x100, RZ ;  /* 0x0000010003077810 */ /* 0x000fca0007ffe0ff */
[----:B------:R-:W-:-:S05]  /*1680*/  IMAD.WIDE.U32 R6, R7, 0x8, R30 ;  /* 0x0000000807067825 */ /* 0x000fca00078e001e */
[----:B------:R4:W-:Y:S01]  /*1690*/  STG.E.64 desc[UR36][R6.64], R4 ;  /* 0x0000000406007986 */ /* 0x0009e2000c101b24 */
[----:B------:R-:W-:Y:S05]  /*16a0*/  @!P6 BRA `(.L_x_894) ;  /* 0x000000000058e947 */ /* 0x000fea0003800000 */
[----:B------:R-:W-:-:S04]  /*16b0*/  VIADD R3, R3, 0x200 ;  /* 0x0000020003037836 */ /* 0x000fc80000000000 */
[----:B------:R-:W-:-:S06]  /*16c0*/  IMAD.WIDE.U32 R2, R3, 0x8, R30 ;  /* 0x0000000803027825 */ /* 0x000fcc00078e001e */
[----:B------:R-:W4:Y:S01]  /*16d0*/  LDG.E.64 R2, desc[UR36][R2.64] ;  /* 0x0000002402027981 */ /* 0x000f22000c1e1b00 */
[----:B------:R-:W-:Y:S01]  /*16e0*/  MOV R20, 0x17b0 ;  /* 0x000017b000147802 */ /* 0x000fe20000000f00 */
[----:B------:R-:W-:Y:S02]  /*16f0*/  IMAD.MOV.U32 R21, RZ, RZ, 0x0 ;  /* 0x00000000ff157424 */ /* 0x000fe400078e00ff */
[----:B----4-:R-:W-:-:S04]  /*1700*/  IMAD.WIDE.U32 R4, R3, R24, RZ ;  /* 0x0000001803047225 */ /* 0x010fc800078e00ff */
[----:B------:R-:W-:-:S04]  /*1710*/  IMAD.WIDE.U32 R6, P0, R25, R2, R4 ;  /* 0x0000000219067225 */ /* 0x000fc80007800004 */
[----:B------:R-:W-:Y:S01]  /*1720*/  IMAD.WIDE.U32 R4, R2, R24, RZ ;  /* 0x0000001802047225 */ /* 0x000fe200078e00ff */
[----:B------:R-:W-:Y:S02]  /*1730*/  IADD3.X R9, PT, PT, RZ, RZ, RZ, P0, !PT ;  /* 0x000000ffff097210 */ /* 0x000fe400007fe4ff */
[----:B------:R-:W-:Y:S01]  /*1740*/  IADD3 R2, PT, PT, R11, 0x300, RZ ;  /* 0x000003000b027810 */ /* 0x000fe20007ffe0ff */
[----:B------:R-:W-:Y:S01]  /*1750*/  IMAD.MOV.U32 R8, RZ, RZ, R7 ;  /* 0x000000ffff087224 */ /* 0x000fe200078e0007 */
[----:B------:R-:W-:-:S05]  /*1760*/  IADD3 R5, P0, PT, R5, R6, RZ ;  /* 0x0000000605057210 */ /* 0x000fca0007f1e0ff */
[----:B------:R-:W-:Y:S01]  /*1770*/  IMAD.WIDE.U32.X R6, R25, R3, R8, P0 ;  /* 0x0000000319067225 */ /* 0x000fe200000e0408 */
[----:B------:R-:W-:-:S03]  /*1780*/  MOV R9, R17 ;  /* 0x0000001100097202 */ /* 0x000fc60000000f00 */
[----:B------:R-:W-:-:S07]  /*1790*/  IMAD.MOV.U32 R8, RZ, RZ, R16 ;  /* 0x000000ffff087224 */ /* 0x000fce00078e0010 */
[----:B------:R-:W-:Y:S05]  /*17a0*/  CALL.REL.NOINC `($modular_solve_multi_rhs_tiled_64$_Z6mod1289uint128_tm) ;  /* 0x0000001800687944 */ /* 0x000fea0003c00000 */
[----:B------:R-:W0:Y:S02]  /*17b0*/  S2R R0, SR_TID.Y ;  /* 0x0000000000007919 */ /* 0x000e240000002200 */
[----:B0-----:R-:W-:-:S05]  /*17c0*/  LEA R3, R0, R19, 0x4 ;  /* 0x0000001300037211 */ /* 0x001fca00078e20ff */
[----:B------:R-:W-:-:S05]  /*17d0*/  IMAD.IADD R3, R3, 0x1, R18 ;  /* 0x0000000103037824 */ /* 0x000fca00078e0212 */
[----:B------:R-:W-:-:S05]  /*17e0*/  IADD3 R3, PT, PT, R3, 0x200, RZ ;  /* 0x0000020003037810 */ /* 0x000fca0007ffe0ff */
[----:B------:R-:W-:-:S05]  /*17f0*/  IMAD.WIDE.U32 R6, R3, 0x8, R30 ;  /* 0x0000000803067825 */ /* 0x000fca00078e001e */
[----:B------:R0:W-:Y:S02]  /*1800*/  STG.E.64 desc[UR36][R6.64], R4 ;  /* 0x0000000406007986 */ /* 0x0001e4000c101b24 */
.L_x_894:
[----:B------:R-:W-:Y:S05]  /*1810*/  BSYNC.RECONVERGENT B6 ;  /* 0x0000000000067941 */ /* 0x000fea0003800200 */
.L_x_893:
[----:B------:R-:W2:Y:S01]  /*1820*/  S2R R0, SR_TID.Y ;  /* 0x0000000000007919 */ /* 0x000ea20000002200 */
[----:B01-34-:R-:W-:Y:S01]  /*1830*/  LOP3.LUT R4, RZ, R19, RZ, 0x33, !PT ;  /* 0x00000013ff047212 */ /* 0x01bfe200078e33ff */
[----:B--2---:R-:W-:-:S05]  /*1840*/  IMAD R3, R0, 0x10, R19 ;  /* 0x0000001000037824 */ /* 0x004fca00078e0213 */
[----:B------:R-:W-:-:S04]  /*1850*/  IADD3 R3, PT, PT, R3, 0x100, RZ ;  /* 0x0000010003037810 */ /* 0x000fc80007ffe0ff */
[----:B------:R-:W-:-:S05]  /*1860*/  VIMNMX.U32 R3, PT, PT, R26, R3, !PT ;  /* 0x000000031a037248 */ /* 0x000fca0007fe0000 */
[----:B------:R-:W-:-:S04]  /*1870*/  IMAD.IADD R3, R4, 0x1, R3 ;  /* 0x0000000104037824 */ /* 0x000fc800078e0203 */
[----:B------:R-:W-:-:S05]  /*1880*/  IMAD R3, R0, -0x10, R3 ;  /* 0xfffffff000037824 */ /* 0x000fca00078e0203 */
[----:B------:R-:W-:-:S13]  /*1890*/  ISETP.GE.U32.AND P0, PT, R3, 0x300, PT ;  /* 0x000003000300780c */ /* 0x000fda0003f06070 */
[----:B------:R-:W-:Y:S05]  /*18a0*/  @!P0 BRA `(.L_x_892) ;  /* 0x0000000400448947 */ /* 0x000fea0003800000 */
.L_x_895:
[----:B------:R-:W-:-:S05]  /*18b0*/  IMAD R19, R26, R29, RZ ;  /* 0x0000001d1a137224 */ /* 0x000fca00078e02ff */
[----:B------:R-:W-:-:S05]  /*18c0*/  IADD3 R19, PT, PT, R19, R2, RZ ;  /* 0x0000000213137210 */ /* 0x000fca0007ffe0ff */
[----:B------:R-:W-:-:S06]  /*18d0*/  IMAD.WIDE.U32 R8, R19, 0x8, R30 ;  /* 0x0000000813087825 */ /* 0x000fcc00078e001e */
[----:B------:R-:W2:Y:S01]  /*18e0*/  LDG.E.64 R8, desc[UR36][R8.64] ;  /* 0x0000002408087981 */ /* 0x000ea2000c1e1b00 */
[----:B------:R-:W-:Y:S01]  /*18f0*/  IADD3 R2, PT, PT, R2, 0x400, RZ ;  /* 0x0000040002027810 */ /* 0x000fe20007ffe0ff */
[----:B------:R-:W-:Y:S01]  /*1900*/  HFMA2 R21, -RZ, RZ, 0, 0 ;  /* 0x00000000ff157431 */ /* 0x000fe200000001ff */
[----:B------:R-:W-:Y:S01]  /*1910*/  MOV R20, 0x19e0 ;  /* 0x000019e000147802 */ /* 0x000fe20000000f00 */
[----:B--2---:R-:W-:-:S04]  /*1920*/  IMAD.WIDE.U32 R4, R9, R24, RZ ;  /* 0x0000001809047225 */ /* 0x004fc800078e00ff */
[----:B------:R-:W-:-:S04]  /*1930*/  IMAD.WIDE.U32 R6, P0, R25, R8, R4 ;  /* 0x0000000819067225 */ /* 0x000fc80007800004 */
[----:B------:R-:W-:Y:S01]  /*1940*/  IMAD.WIDE.U32 R4, R8, R24, RZ ;  /* 0x0000001808047225 */ /* 0x000fe200078e00ff */
[----:B-----5:R-:W-:-:S03]  /*1950*/  MOV R8, R16 ;  /* 0x0000001000087202 */ /* 0x020fc60000000f00 */
[----:B------:R-:W-:Y:S01]  /*1960*/  IMAD.X R11, RZ, RZ, RZ, P0 ;  /* 0x000000ffff0b7224 */ /* 0x000fe200000e06ff */
[----:B------:R-:W-:Y:S01]  /*1970*/  IADD3 R5, P0, PT, R5, R6, RZ ;  /* 0x0000000605057210 */ /* 0x000fe20007f1e0ff */
[----:B------:R-:W-:-:S04]  /*1980*/  IMAD.MOV.U32 R10, RZ, RZ, R7 ;  /* 0x000000ffff0a7224 */ /* 0x000fc800078e0007 */
[----:B------:R-:W-:Y:S01]  /*1990*/  IMAD.WIDE.U32.X R6, R25, R9, R10, P0 ;  /* 0x0000000919067225 */ /* 0x000fe200000e040a */
[----:B------:R-:W-:-:S03]  /*19a0*/  ISETP.GE.U32.AND P0, PT, R2, R26, PT ;  /* 0x0000001a0200720c */ /* 0x000fc60003f06070 */
[----:B------:R-:W-:Y:S01]  /*19b0*/  IMAD.MOV.U32 R9, RZ, RZ, R17 ;  /* 0x000000ffff097224 */ /* 0x000fe200078e0011 */
[----:B------:R-:W-:-:S09]  /*19c0*/  P2R R0, PR, RZ, 0x1 ;  /* 0x00000001ff007803 */ /* 0x000fd20000000000 */
[----:B------:R-:W-:Y:S05]  /*19d0*/  CALL.REL.NOINC `($modular_solve_multi_rhs_tiled_64$_Z6mod1289uint128_tm) ;  /* 0x0000001400dc7944 */ /* 0x000fea0003c00000 */
[C---:B------:R-:W-:Y:S01]  /*19e0*/  VIADD R9, R19.reuse, 0x100 ;  /* 0x0000010013097836 */ /* 0x040fe20000000000 */
[----:B------:R-:W-:Y:S01]  /*19f0*/  MOV R10, R4 ;  /* 0x00000004000a7202 */ /* 0x000fe20000000f00 */
[----:B------:R-:W-:-:S04]  /*1a00*/  IMAD.WIDE.U32 R12, R19, 0x8, R30 ;  /* 0x00000008130c7825 */ /* 0x000fc800078e001e */
[----:B------:R-:W-:-:S04]  /*1a10*/  IMAD.WIDE.U32 R8, R9, 0x8, R30 ;  /* 0x0000000809087825 */ /* 0x000fc800078e001e */
[----:B------:R-:W-:-:S05]  /*1a20*/  IMAD.MOV.U32 R11, RZ, RZ, R5 ;  /* 0x000000ffff0b7224 */ /* 0x000fca00078e0005 */
[----:B------:R0:W-:Y:S04]  /*1a30*/  STG.E.64 desc[UR36][R12.64], R10 ;  /* 0x0000000a0c007986 */ /* 0x0001e8000c101b24 */
[----:B------:R-:W2:Y:S01]  /*1a40*/  LDG.E.64 R8, desc[UR36][R8.64] ;  /* 0x0000002408087981 */ /* 0x000ea2000c1e1b00 */
[----:B------:R-:W-:Y:S01]  /*1a50*/  HFMA2 R21, -RZ, RZ, 0, 0 ;  /* 0x00000000ff157431 */ /* 0x000fe200000001ff */
[----:B------:R-:W-:Y:S01]  /*1a60*/  MOV R20, 0x1b10 ;  /* 0x00001b1000147802 */ /* 0x000fe20000000f00 */
[----:B--2---:R-:W-:-:S04]  /*1a70*/  IMAD.WIDE.U32 R4, R9, R24, RZ ;  /* 0x0000001809047225 */ /* 0x004fc800078e00ff */
[----:B------:R-:W-:-:S04]  /*1a80*/  IMAD.WIDE.U32 R6, P0, R25, R8, R4 ;  /* 0x0000000819067225 */ /* 0x000fc80007800004 */
[----:B------:R-:W-:Y:S01]  /*1a90*/  IMAD.WIDE.U32 R4, R8, R24, RZ ;  /* 0x0000001808047225 */ /* 0x000fe200078e00ff */
[----:B------:R-:W-:Y:S02]  /*1aa0*/  IADD3.X R15, PT, PT, RZ, RZ, RZ, P0, !PT ;  /* 0x000000ffff0f7210 */ /* 0x000fe400007fe4ff */
[----:B------:R-:W-:Y:S01]  /*1ab0*/  MOV R8, R16 ;  /* 0x0000001000087202 */ /* 0x000fe20000000f00 */
[----:B------:R-:W-:Y:S01]  /*1ac0*/  IMAD.MOV.U32 R14, RZ, RZ, R7 ;  /* 0x000000ffff0e7224 */ /* 0x000fe200078e0007 */
[----:B------:R-:W-:-:S05]  /*1ad0*/  IADD3 R5, P0, PT, R5, R6, RZ ;  /* 0x0000000605057210 */ /* 0x000fca0007f1e0ff */
[----:B------:R-:W-:-:S04]  /*1ae0*/  IMAD.WIDE.U32.X R6, R25, R9, R14, P0 ;  /* 0x0000000919067225 */ /* 0x000fc800000e040e */
[----:B0-----:R-:W-:-:S07]  /*1af0*/  IMAD.MOV.U32 R9, RZ, RZ, R17 ;  /* 0x000000ffff097224 */ /* 0x001fce00078e0011 */
[----:B------:R-:W-:Y:S05]  /*1b00*/  CALL.REL.NOINC `($modular_solve_multi_rhs_tiled_64$_Z6mod1289uint128_tm) ;  /* 0x0000001400907944 */ /* 0x000fea0003c00000 */
[C---:B------:R-:W-:Y:S01]  /*1b10*/  IADD3 R9, PT, PT, R19.reuse, 0x200, RZ ;  /* 0x0000020013097810 */ /* 0x040fe20007ffe0ff */
[----:B------:R-:W-:Y:S01]  /*1b20*/  VIADD R13, R19, 0x100 ;  /* 0x00000100130d7836 */ /* 0x000fe20000000000 */
[----:B------:R-:W-:Y:S01]  /*1b30*/  MOV R11, R5 ;  /* 0x00000005000b7202 */ /* 0x000fe20000000f00 */
[----:B------:R-:W-:Y:S02]  /*1b40*/  IMAD.MOV.U32 R10, RZ, RZ, R4 ;  /* 0x000000ffff0a7224 */ /* 0x000fe400078e0004 */
[----:B------:R-:W-:-:S04]  /*1b50*/  IMAD.WIDE.U32 R12, R13, 0x8, R30 ;  /* 0x000000080d0c7825 */ /* 0x000fc800078e001e */
[----:B------:R-:W-:Y:S01]  /*1b60*/  IMAD.WIDE.U32 R8, R9, 0x8, R30 ;  /* 0x0000000809087825 */ /* 0x000fe200078e001e */
[----:B------:R0:W-:Y:S05]  /*1b70*/  STG.E.64 desc[UR36][R12.64], R10 ;  /* 0x0000000a0c007986 */ /* 0x0001ea000c101b24 */
[----:B------:R-:W2:Y:S01]  /*1b80*/  LDG.E.64 R8, desc[UR36][R8.64] ;  /* 0x0000002408087981 */ /* 0x000ea2000c1e1b00 */
[----:B------:R-:W-:Y:S01]  /*1b90*/  MOV R20, 0x1c50 ;  /* 0x00001c5000147802 */ /* 0x000fe20000000f00 */
[----:B------:R-:W-:Y:S02]  /*1ba0*/  IMAD.MOV.U32 R21, RZ, RZ, 0x0 ;  /* 0x00000000ff157424 */ /* 0x000fe400078e00ff */
[----:B--2---:R-:W-:-:S04]  /*1bb0*/  IMAD.WIDE.U32 R4, R9, R24, RZ ;  /* 0x0000001809047225 */ /* 0x004fc800078e00ff */
[----:B------:R-:W-:-:S04]  /*1bc0*/  IMAD.WIDE.U32 R6, P0, R25, R8, R4 ;  /* 0x0000000819067225 */ /* 0x000fc80007800004 */
[----:B------:R-:W-:Y:S01]  /*1bd0*/  IMAD.WIDE.U32 R4, R8, R24, RZ ;  /* 0x0000001808047225 */ /* 0x000fe200078e00ff */
[----:B------:R-:W-:-:S03]  /*1be0*/  MOV R14, R7 ;  /* 0x00000007000e7202 */ /* 0x000fc60000000f00 */
[----:B------:R-:W-:Y:S01]  /*1bf0*/  IMAD.X R15, RZ, RZ, RZ, P0 ;  /* 0x000000ffff0f7224 */ /* 0x000fe200000e06ff */
[----:B------:R-:W-:Y:S01]  /*1c00*/  IADD3 R5, P0, PT, R5, R6, RZ ;  /* 0x0000000605057210 */ /* 0x000fe20007f1e0ff */
[----:B------:R-:W-:-:S04]  /*1c10*/  IMAD.MOV.U32 R8, RZ, RZ, R16 ;  /* 0x000000ffff087224 */ /* 0x000fc800078e0010 */
[----:B------:R-:W-:Y:S01]  /*1c20*/  IMAD.WIDE.U32.X R6, R25, R9, R14, P0 ;  /* 0x0000000919067225 */ /* 0x000fe200000e040e */
[----:B0-----:R-:W-:-:S07]  /*1c30*/  MOV R9, R17 ;  /* 0x0000001100097202 */ /* 0x001fce0000000f00 */
[----:B------:R-:W-:Y:S05]  /*1c40*/  CALL.REL.NOINC `($modular_solve_multi_rhs_tiled_64$_Z6mod1289uint128_tm) ;  /* 0x0000001400407944 */ /* 0x000fea0003c00000 */
[C---:B------:R-:W-:Y:S01]  /*1c50*/  IADD3 R11, PT, PT, R19.reuse, 0x200, RZ ;  /* 0x00000200130b7810 */ /* 0x040fe20007ffe0ff */
[----:B------:R-:W-:Y:S01]  /*1c60*/  VIADD R19, R19, 0x300 ;  /* 0x0000030013137836 */ /* 0x000fe20000000000 */
[----:B------:R-:W-:Y:S01]  /*1c70*/  MOV R8, R4 ;  /* 0x0000000400087202 */ /* 0x000fe20000000f00 */
[----:B------:R-:W-:Y:S02]  /*1c80*/  IMAD.MOV.U32 R9, RZ, RZ, R5 ;  /* 0x000000ffff097224 */ /* 0x000fe400078e0005 */
[----:B------:R-:W-:-:S04]  /*1c90*/  IMAD.WIDE.U32 R10, R11, 0x8, R30 ;  /* 0x000000080b0a7825 */ /* 0x000fc800078e001e */
[----:B------:R-:W-:Y:S01]  /*1ca0*/  IMAD.WIDE.U32 R18, R19, 0x8, R30 ;  /* 0x0000000813127825 */ /* 0x000fe200078e001e */
[----:B------:R0:W-:Y:S04]  /*1cb0*/  STG.E.64 desc[UR36][R10.64], R8 ;  /* 0x000000080a007986 */ /* 0x0001e8000c101b24 */
[----:B------:R-:W2:Y:S01]  /*1cc0*/  LDG.E.64 R6, desc[UR36][R18.64] ;  /* 0x0000002412067981 */ /* 0x000ea2000c1e1b00 */
[----:B------:R-:W-:Y:S01]  /*1cd0*/  HFMA2 R21, -RZ, RZ, 0, 0 ;  /* 0x00000000ff157431 */ /* 0x000fe200000001ff */
[----:B------:R-:W-:Y:S02]  /*1ce0*/  MOV R20, 0x1d90 ;  /* 0x00001d9000147802 */ /* 0x000fe40000000f00 */
[----:B0-----:R-:W-:Y:S01]  /*1cf0*/  MOV R8, R16 ;  /* 0x0000001000087202 */ /* 0x001fe20000000f00 */
[----:B------:R-:W-:-:S02]  /*1d00*/  IMAD.MOV.U32 R9, RZ, RZ, R17 ;  /* 0x000000ffff097224 */ /* 0x000fc400078e0011 */
[----:B--2---:R-:W-:-:S04]  /*1d10*/  IMAD.WIDE.U32 R4, R7, R24, RZ ;  /* 0x0000001807047225 */ /* 0x004fc800078e00ff */
[----:B------:R-:W-:-:S04]  /*1d20*/  IMAD.WIDE.U32 R12, P0, R25, R6, R4 ;  /* 0x00000006190c7225 */ /* 0x000fc80007800004 */
[----:B------:R-:W-:Y:S01]  /*1d30*/  IMAD.WIDE.U32 R4, R6, R24, RZ ;  /* 0x0000001806047225 */ /* 0x000fe200078e00ff */
[----:B------:R-:W-:-:S03]  /*1d40*/  IADD3.X R15, PT, PT, RZ, RZ, RZ, P0, !PT ;  /* 0x000000ffff0f7210 */ /* 0x000fc600007fe4ff */
[----:B------:R-:W-:Y:S01]  /*1d50*/  IMAD.MOV.U32 R14, RZ, RZ, R13 ;  /* 0x000000ffff0e7224 */ /* 0x000fe200078e000d */
[----:B------:R-:W-:-:S05]  /*1d60*/  IADD3 R5, P0, PT, R5, R12, RZ ;  /* 0x0000000c05057210 */ /* 0x000fca0007f1e0ff */
[----:B------:R-:W-:-:S08]  /*1d70*/  IMAD.WIDE.U32.X R6, R25, R7, R14, P0 ;  /* 0x0000000719067225 */ /* 0x000fd000000e040e */
[----:B------:R-:W-:Y:S05]  /*1d80*/  CALL.REL.NOINC `($modular_solve_multi_rhs_tiled_64$_Z6mod1289uint128_tm) ;  /* 0x0000001000f07944 */ /* 0x000fea0003c00000 */
[----:B------:R4:W-:Y:S01]  /*1d90*/  STG.E.64 desc[UR36][R18.64], R4 ;  /* 0x0000000412007986 */ /* 0x0009e2000c101b24 */
[----:B------:R-:W-:-:S13]  /*1da0*/  ISETP.GE.U32.AND P6, PT, R2, R26, PT ;  /* 0x0000001a0200720c */ /* 0x000fda0003fc6070 */
[----:B----4-:R-:W-:Y:S05]  /*1db0*/  @!P6 BRA `(.L_x_895) ;  /* 0xfffffff800bce947 */ /* 0x010fea000383ffff */
.L_x_892:
[----:B------:R-:W-:Y:S05]  /*1dc0*/  BSYNC.RECONVERGENT B7 ;  /* 0x0000000000077941 */ /* 0x000fea0003800200 */
.L_x_891:
[----:B------:R-:W4:Y:S01]  /*1dd0*/  S2R R2, SR_TID.X ;  /* 0x0000000000027919 */ /* 0x000f220000002100 */
[----:B------:R-:W-:Y:S01]  /*1de0*/  IMAD R18, R26, R29, RZ ;  /* 0x0000001d1a127224 */ /* 0x000fe200078e02ff */
[----:B0--3--:R-:W-:Y:S01]  /*1df0*/  MOV R23, RZ ;  /* 0x000000ff00177202 */ /* 0x009fe20000000f00 */
[----:B------:R-:W4:Y:S01]  /*1e00*/  S2R R3, SR_TID.Y ;  /* 0x0000000000037919 */ /* 0x000f220000002200 */
[----:B------:R-:W-:Y:S01]  /*1e10*/  BAR.SYNC.DEFER_BLOCKING 0x0 ;  /* 0x0000000000007b1d */ /* 0x000fe20000010000 */
[----:B----4-:R-:W-:-:S07]  /*1e20*/  IMAD R2, R3, 0x10, R2 ;  /* 0x0000001003027824 */ /* 0x010fce00078e0202 */
.L_x_899:
[----:B------:R-:W-:-:S13]  /*1e30*/  ISETP.NE.AND P0, PT, R23, R29, PT ;  /* 0x0000001d1700720c */ /* 0x000fda0003f05270 */
[----:B0-----:R-:W-:Y:S05]  /*1e40*/  @!P0 BRA `(.L_x_896) ;  /* 0x00000000009c8947 */ /* 0x001fea0003800000 */
[----:B------:R-:W-:-:S04]  /*1e50*/  IMAD R22, R26, R23, RZ ;  /* 0x000000171a167224 */ /* 0x000fc800078e02ff */
[----:B------:R-:W-:-:S04]  /*1e60*/  IMAD.IADD R25, R22, 0x1, R29 ;  /* 0x0000000116197824 */ /* 0x000fc800078e021d */
[----:B------:R-:W-:-:S06]  /*1e70*/  IMAD.WIDE.U32 R24, R25, 0x8, R30 ;  /* 0x0000000819187825 */ /* 0x000fcc00078e001e */
[----:B------:R-:W3:Y:S01]  /*1e80*/  LDG.E.64 R24, desc[UR36][R24.64] ;  /* 0x0000002418187981 */ /* 0x000ee2000c1e1b00 */
[----:B------:R-:W-:Y:S01]  /*1e90*/  IADD3 R19, PT, PT, R2, R29, RZ ;  /* 0x0000001d02137210 */ /* 0x000fe20007ffe0ff */
[----:B------:R-:W-:Y:S03]  /*1ea0*/  BSSY.RECONVERGENT B6, `(.L_x_896) ;  /* 0x0000021000067945 */ /* 0x000fe60003800200 */
[----:B------:R-:W-:Y:S02]  /*1eb0*/  ISETP.GE.U32.AND P0, PT, R19, R26, PT ;  /* 0x0000001a1300720c */ /* 0x000fe40003f06070 */
[----:B---3--:R-:W-:-:S04]  /*1ec0*/  ISETP.EQ.U32.AND P1, PT, R24, RZ, PT ;  /* 0x000000ff1800720c */ /* 0x008fc80003f22070 */
[----:B------:R-:W-:-:S13]  /*1ed0*/  ISETP.EQ.OR.EX P0, PT, R25, RZ, P0, P1 ;  /* 0x000000ff1900720c */ /* 0x000fda0000702710 */
[----:B------:R-:W-:Y:S05]  /*1ee0*/  @P0 BRA `(.L_x_897) ;  /* 0x0000000000700947 */ /* 0x000fea0003800000 */
.L_x_898:
[----:B012---:R-:W-:-:S04]  /*1ef0*/  IMAD.IADD R9, R18, 0x1, R19 ;  /* 0x0000000112097824 */ /* 0x007fc800078e0213 */
[----:B------:R-:W-:-:S06]  /*1f00*/  IMAD.WIDE.U32 R8, R9, 0x8, R30 ;  /* 0x0000000809087825 */ /* 0x000fcc00078e001e */
[----:B------:R-:W2:Y:S01]  /*1f10*/  LDG.E.64 R8, desc[UR36][R8.64] ;  /* 0x0000002408087981 */ /* 0x000ea2000c1e1b00 */
[----:B------:R-:W-:Y:S01]  /*1f20*/  HFMA2 R21, -RZ, RZ, 0, 0 ;  /* 0x00000000ff157431 */ /* 0x000fe200000001ff */
[----:B------:R-:W-:Y:S01]  /*1f30*/  MOV R20, 0x1fe0 ;  /* 0x00001fe000147802 */ /* 0x000fe20000000f00 */
[----:B--2---:R-:W-:-:S04]  /*1f40*/  IMAD.WIDE.U32 R4, R25, R8, RZ ;  /* 0x0000000819047225 */ /* 0x004fc800078e00ff */
[----:B------:R-:W-:-:S04]  /*1f50*/  IMAD.WIDE.U32 R6, P0, R24, R9, R4 ;  /* 0x0000000918067225 */ /* 0x000fc80007800004 */
[----:B------:R-:W-:Y:S01]  /*1f60*/  IMAD.WIDE.U32 R4, R24, R8, RZ ;  /* 0x0000000818047225 */ /* 0x000fe200078e00ff */
[----:B------:R-:W-:Y:S02]  /*1f70*/  IADD3.X R11, PT, PT, RZ, RZ, RZ, P0, !PT ;  /* 0x000000ffff0b7210 */ /* 0x000fe400007fe4ff */
[----:B-----5:R-:W-:Y:S01]  /*1f80*/  MOV R8, R16 ;  /* 0x0000001000087202 */ /* 0x020fe20000000f00 */
[----:B------:R-:W-:Y:S01]  /*1f90*/  IMAD.MOV.U32 R10, RZ, RZ, R7 ;  /* 0x000000ffff0a7224 */ /* 0x000fe200078e0007 */
[----:B------:R-:W-:-:S05]  /*1fa0*/  IADD3 R5, P0, PT, R5, R6, RZ ;  /* 0x0000000605057210 */ /* 0x000fca0007f1e0ff */
[----:B------:R-:W-:-:S04]  /*1fb0*/  IMAD.WIDE.U32.X R6, R25, R9, R10, P0 ;  /* 0x0000000919067225 */ /* 0x000fc800000e040a */
[----:B------:R-:W-:-:S07]  /*1fc0*/  IMAD.MOV.U32 R9, RZ, RZ, R17 ;  /* 0x000000ffff097224 */ /* 0x000fce00078e0011 */
[----:B------:R-:W-:Y:S05]  /*1fd0*/  CALL.REL.NOINC `($modular_solve_multi_rhs_tiled_64$_Z6mod1289uint128_tm) ;  /* 0x00000010005c7944 */ /* 0x000fea0003c00000 */
[----:B------:R-:W-:-:S04]  /*1fe0*/  IMAD.IADD R9, R22, 0x1, R19 ;  /* 0x0000000116097824 */ /* 0x000fc800078e0213 */
[----:B------:R-:W-:-:S05]  /*1ff0*/  IMAD.WIDE.U32 R8, R9, 0x8, R30 ;  /* 0x0000000809087825 */ /* 0x000fca00078e001e */
[----:B------:R-:W2:Y:S01]  /*2000*/  LDG.E.64 R6, desc[UR36][R8.64] ;  /* 0x0000002408067981 */ /* 0x000ea2000c1e1b00 */
[----:B------:R-:W-:Y:S02]  /*2010*/  IADD3 R19, PT, PT, R19, 0x100, RZ ;  /* 0x0000010013137810 */ /* 0x000fe40007ffe0ff */
[----:B--2---:R-:W-:-:S04]  /*2020*/  ISETP.GE.U32.AND P0, PT, R6, R4, PT ;  /* 0x000000040600720c */ /* 0x004fc80003f06070 */
[----:B------:R-:W-:-:S04]  /*2030*/  ISETP.GE.U32.AND.EX P0, PT, R7, R5, PT, P0 ;  /* 0x000000050700720c */ /* 0x000fc80003f06100 */
[----:B------:R-:W-:Y:S02]  /*2040*/  SEL R3, R16, RZ, !P0 ;  /* 0x000000ff10037207 */ /* 0x000fe40004000000 */
[----:B------:R-:W-:Y:S02]  /*2050*/  SEL R0, R17, RZ, !P0 ;  /* 0x000000ff11007207 */ /* 0x000fe40004000000 */
[----:B------:R-:W-:-:S04]  /*2060*/  IADD3 R4, P0, P1, R3, R6, -R4 ;  /* 0x0000000603047210 */ /* 0x000fc8000791e804 */
[----:B------:R-:W-:Y:S02]  /*2070*/  IADD3.X R5, PT, PT, R0, R7, ~R5, P0, P1 ;  /* 0x0000000700057210 */ /* 0x000fe400007e2c05 */
[----:B------:R-:W-:-:S03]  /*2080*/  ISETP.GE.U32.AND P0, PT, R19, R26, PT ;  /* 0x0000001a1300720c */ /* 0x000fc60003f06070 */
[----:B------:R0:W-:Y:S10]  /*2090*/  STG.E.64 desc[UR36][R8.64], R4 ;  /* 0x0000000408007986 */ /* 0x0001f4000c101b24 */
[----:B------:R-:W-:Y:S05]  /*20a0*/  @!P0 BRA `(.L_x_898) ;  /* 0xfffffffc00908947 */ /* 0x000fea000383ffff */
.L_x_897:
[----:B------:R-:W-:Y:S05]  /*20b0*/  BSYNC.RECONVERGENT B6 ;  /* 0x0000000000067941 */ /* 0x000fea0003800200 */
.L_x_896:
[----:B------:R-:W3:Y:S01]  /*20c0*/  LDCU UR6, c[0x0][0x3a8] ;  /* 0x00007500ff0677ac */ /* 0x000ee20008000800 */
[----:B------:R-:W-:Y:S01]  /*20d0*/  VIADD R23, R23, 0x1 ;  /* 0x0000000117177836 */ /* 0x000fe20000000000 */
[----:B------:R-:W-:Y:S04]  /*20e0*/  BAR.SYNC.DEFER_BLOCKING 0x0 ;  /* 0x0000000000007b1d */ /* 0x000fe80000010000 */
[----:B---3--:R-:W-:-:S13]  /*20f0*/  ISETP.NE.AND P0, PT, R23, UR6, PT ;  /* 0x0000000617007c0c */ /* 0x008fda000bf05270 */
[----:B------:R-:W-:Y:S05]  /*2100*/  @P0 BRA `(.L_x_899) ;  /* 0xfffffffc00480947 */ /* 0x000fea000383ffff */
[----:B------:R-:W3:Y:S01]  /*2110*/  S2UR UR5, SR_CgaCtaId ;  /* 0x00000000000579c3 */ /* 0x000ee20000008800 */
[----:B------:R-:W-:Y:S01]  /*2120*/  UMOV UR4, 0x400 ;  /* 0x0000040000047882 */ /* 0x000fe20000000000 */
[----:B------:R-:W-:-:S04]  /*2130*/  IADD3 R29, PT, PT, R29, 0x1, RZ ;  /* 0x000000011d1d7810 */ /* 0x000fc80007ffe0ff */
[----:B------:R-:W-:Y:S01]  /*2140*/  ISETP.GE.U32.AND P0, PT, R29, UR6, PT ;  /* 0x000000061d007c0c */ /* 0x000fe2000bf06070 */
[----:B---3--:R-:W-:-:S09]  /*2150*/  ULEA UR4, UR5, UR4, 0x18 ;  /* 0x0000000405047291 */ /* 0x008fd2000f8ec0ff */
[----:B------:R-:W3:Y:S02]  /*2160*/  LDS.U8 R0, [UR4+0x10] ;  /* 0x00001004ff007984 */ /* 0x000ee40008000000 */
[----:B---3--:R-:W-:-:S13]  /*2170*/  ISETP.EQ.AND P1, PT, R0, RZ, PT ;  /* 0x000000ff0000720c */ /* 0x008fda0003f22270 */
[----:B------:R-:W-:Y:S05]  /*2180*/  @!P0 BRA P1, `(.L_x_900) ;  /* 0xffffffe000f88947 */ /* 0x000fea000083ffff */
.L_x_876:
[----:B-1----:R-:W1:Y:S01]  /*2190*/  S2R R25, SR_TID.X ;  /* 0x0000000000197919 */ /* 0x002e620000002100 */
[----:B------:R-:W0:Y:S01]  /*21a0*/  LDC.64 R2, c[0x0][0x3a8] ;  /* 0x0000ea00ff027b82 */ /* 0x000e220000000a00 */
[----:B------:R-:W-:Y:S01]  /*21b0*/  BSSY.RECONVERGENT B0, `(.L_x_901) ;  /* 0x00000f0000007945 */ /* 0x000fe20003800200 */
[----:B------:R-:W1:Y:S01]  /*21c0*/  S2R R14, SR_TID.Y ;  /* 0x00000000000e7919 */ /* 0x000e620000002200 */
[----:B0-----:R-:W-:Y:S02]  /*21d0*/  IMAD R5, R3, R2, RZ ;  /* 0x0000000203057224 */ /* 0x001fe400078e02ff */
[----:B-1----:R-:W-:-:S05]  /*21e0*/  IMAD R4, R14, 0x10, R25 ;  /* 0x000000100e047824 */ /* 0x002fca00078e0219 */
[----:B------:R-:W-:-:S13]  /*21f0*/  ISETP.GE.U32.AND P0, PT, R4, R5, PT ;  /* 0x000000050400720c */ /* 0x000fda0003f06070 */
[----:B------:R-:W-:Y:S05]  /*2200*/  @P0 BRA `(.L_x_902) ;  /* 0x0000000c00a80947 */ /* 0x000fea0003800000 */
[----:B------:R-:W-:Y:S01]  /*2210*/  PRMT R6, R0, 0x9910, RZ ;  /* 0x0000991000067816 */ /* 0x000fe200000000ff */
[----:B--2---:R-:W-:-:S03]  /*2220*/  IMAD R8, R27, R2, RZ ;  /* 0x000000021b087224 */ /* 0x004fc600078e02ff */
[----:B------:R-:W-:-:S13]  /*2230*/  ISETP.NE.AND P0, PT, R6, RZ, PT ;  /* 0x000000ff0600720c */ /* 0x000fda0003f05270 */
[----:B------:R-:W-:Y:S05]  /*2240*/  @P0 BRA `(.L_x_903) ;  /* 0x0000000800480947 */ /* 0x000fea0003800000 */
[----:B------:R-:W-:Y:S01]  /*2250*/  VIADDMNMX.U32 R6, R4, 0x100, R5, !PT ;  /* 0x0000010004067846 */ /* 0x000fe20007800005 */
[----:B------:R-:W-:Y:S01]  /*2260*/  BSSY.RECONVERGENT B1, `(.L_x_904) ;  /* 0x0000030000017945 */ /* 0x000fe20003800200 */
[----:B------:R-:W-:Y:S01]  /*2270*/  LOP3.LUT R7, RZ, R25, RZ, 0x33, !PT ;  /* 0x00000019ff077212 */ /* 0x000fe200078e33ff */
[----:B------:R-:W-:-:S03]  /*2280*/  IMAD.MOV.U32 R9, RZ, RZ, R4 ;  /* 0x000000ffff097224 */ /* 0x000fc600078e0004 */
[----:B------:R-:W-:-:S05]  /*2290*/  IADD3 R6, PT, PT, R7, R6, RZ ;  /* 0x0000000607067210 */ /* 0x000fca0007ffe0ff */
[----:B------:R-:W-:-:S05]  /*22a0*/  IMAD R10, R14, -0x10, R6 ;  /* 0xfffffff00e0a7824 */ /* 0x000fca00078e0206 */
[C---:B------:R-:W-:Y:S02]  /*22b0*/  LOP3.LUT R6, R10.reuse, 0x300, RZ, 0xc0, !PT ;  /* 0x000003000a067812 */ /* 0x040fe400078ec0ff */
[----:B------:R-:W-:Y:S02]  /*22c0*/  ISETP.GE.U32.AND P0, PT, R10, 0x300, PT ;  /* 0x000003000a00780c */ /* 0x000fe40003f06070 */
[----:B------:R-:W-:-:S13]  /*22d0*/  ISETP.NE.AND P1, PT, R6, 0x300, PT ;  /* 0x000003000600780c */ /* 0x000fda0003f25270 */
[----:B------:R-:W-:Y:S05]  /*22e0*/  @!P1 BRA `(.L_x_905) ;  /* 0x00000000009c9947 */ /* 0x000fea0003800000 */
[----:B------:R-:W0:Y:S01]  /*22f0*/  I2F.U32.RP R12, R2 ;  /* 0x00000002000c7306 */ /* 0x000e220000209000 */
[----:B------:R-:W1:Y:S01]  /*2300*/  LDC.64 R6, c[0x0][0x390] ;  /* 0x0000e400ff067b82 */ /* 0x000e620000000a00 */
[----:B------:R-:W-:Y:S01]  /*2310*/  IMAD R9, R8, R3, R25 ;  /* 0x0000000308097224 */ /* 0x000fe200078e0219 */
[----:B------:R-:W-:Y:S02]  /*2320*/  LEA.HI R10, R10, 0x1, RZ, 0x18 ;  /* 0x000000010a0a7811 */ /* 0x000fe400078fc0ff */
[----:B------:R-:W-:Y:S02]  /*2330*/  ISETP.NE.U32.AND P1, PT, R2, RZ, PT ;  /* 0x000000ff0200720c */ /* 0x000fe40003f25070 */
[----:B------:R-:W-:Y:S02]  /*2340*/  LEA R15, R14, R9, 0x4 ;  /* 0x000000090e0f7211 */ /* 0x000fe400078e20ff */
[----:B-----5:R-:W-:Y:S01]  /*2350*/  LOP3.LUT R17, RZ, R2, RZ, 0x33, !PT ;  /* 0x00000002ff117212 */ /* 0x020fe200078e33ff */
[----:B0-----:R-:W0:Y:S02]  /*2360*/  MUFU.RCP R12, R12 ;  /* 0x0000000c000c7308 */ /* 0x001e240000001000 */
[----:B0-----:R-:W-:-:S02]  /*2370*/  IADD3 R11, PT, PT, R12, 0xffffffe, RZ ;  /* 0x0ffffffe0c0b7810 */ /* 0x001fc40007ffe0ff */
[----:B------:R-:W-:Y:S01]  /*2380*/  LOP3.LUT R12, R10, 0x3, RZ, 0xc0, !PT ;  /* 0x000000030a0c7812 */ /* 0x000fe200078ec0ff */
[----:B------:R-:W-:-:S03]  /*2390*/  IMAD.MOV.U32 R10, RZ, RZ, RZ ;  /* 0x000000ffff0a7224 */ /* 0x000fc600078e00ff */
[----:B------:R-:W0:Y:S01]  /*23a0*/  F2I.FTZ.U32.TRUNC.NTZ R11, R11 ;  /* 0x0000000b000b7305 */ /* 0x000e22000021f000 */
[----:B------:R-:W-:Y:S02]  /*23b0*/  IMAD.MOV R14, RZ, RZ, -R12 ;  /* 0x000000ffff0e7224 */ /* 0x000fe400078e0a0c */
[----:B0-----:R-:W-:-:S04]  /*23c0*/  IMAD.MOV R13, RZ, RZ, -R11 ;  /* 0x000000ffff0d7224 */ /* 0x001fc800078e0a0b */
[----:B------:R-:W-:-:S04]  /*23d0*/  IMAD R9, R13, R2, RZ ;  /* 0x000000020d097224 */ /* 0x000fc800078e02ff */
[----:B------:R-:W-:Y:S01]  /*23e0*/  IMAD.HI.U32 R16, R11, R9, R10 ;  /* 0x000000090b107227 */ /* 0x000fe200078e000a */
[----:B-1----:R-:W-:-:S07]  /*23f0*/  MOV R9, R4 ;  /* 0x0000000400097202 */ /* 0x002fce0000000f00 */
.L_x_906:
[----:B0-----:R-:W-:-:S05]  /*2400*/  IMAD.HI.U32 R10, R16, R9, RZ ;  /* 0x00000009100a7227 */ /* 0x001fca00078e00ff */
[----:B------:R-:W-:-:S05]  /*2410*/  IADD3 R11, PT, PT, -R10, RZ, RZ ;  /* 0x000000ff0a0b7210 */ /* 0x000fca0007ffe1ff */
[----:B------:R-:W-:-:S05]  /*2420*/  IMAD R11, R2, R11, R9 ;  /* 0x0000000b020b7224 */ /* 0x000fca00078e0209 */
[----:B------:R-:W-:-:S13]  /*2430*/  ISETP.GE.U32.AND P2, PT, R11, R2, PT ;  /* 0x000000020b00720c */ /* 0x000fda0003f46070 */
[----:B------:R-:W-:Y:S01]  /*2440*/  @P2 IMAD.IADD R11, R11, 0x1, -R2 ;  /* 0x000000010b0b2824 */ /* 0x000fe200078e0a02 */
[----:B------:R-:W-:-:S04]  /*2450*/  @P2 IADD3 R10, PT, PT, R10, 0x1, RZ ;  /* 0x000000010a0a2810 */ /* 0x000fc80007ffe0ff */
[----:B------:R-:W-:-:S13]  /*2460*/  ISETP.GE.U32.AND P3, PT, R11, R2, PT ;  /* 0x000000020b00720c */ /* 0x000fda0003f66070 */
[----:B------:R-:W-:-:S05]  /*2470*/  @P3 VIADD R10, R10, 0x1 ;  /* 0x000000010a0a3836 */ /* 0x000fca0000000000 */
[----:B------:R-:W-:-:S04]  /*2480*/  SEL R11, R17, R10, !P1 ;  /* 0x0000000a110b7207 */ /* 0x000fc80004800000 */
[C---:B------:R-:W-:Y:S01]  /*2490*/  IADD3 R12, PT, PT, -R11.reuse, RZ, RZ ;  /* 0x000000ff0b0c7210 */ /* 0x040fe20007ffe1ff */
[----:B------:R-:W-:-:S04]  /*24a0*/  IMAD.IADD R10, R11, 0x1, R2 ;  /* 0x000000010b0a7824 */ /* 0x000fc800078e0202 */
[----:B------:R-:W-:-:S04]  /*24b0*/  IMAD R11, R2, R12, R9 ;  /* 0x0000000c020b7224 */ /* 0x000fc800078e0209 */
[----:B------:R-:W-:-:S04]  /*24c0*/  IMAD R11, R26, R11, R10 ;  /* 0x0000000b1a0b7224 */ /* 0x000fc800078e020a */
[----:B------:R-:W-:-:S06]  /*24d0*/  IMAD.WIDE.U32 R10, R11, 0x8, R30 ;  /* 0x000000080b0a7825 */ /* 0x000fcc00078e001e */
[----:B------:R-:W2:Y:S01]  /*24e0*/  LDG.E.64 R10, desc[UR36][R10.64] ;  /* 0x000000240a0a7981 */ /* 0x000ea2000c1e1b00 */
[----:B------:R-:W-:Y:S01]  /*24f0*/  IMAD.WIDE.U32 R12, R15, 0x8, R6 ;  /* 0x000000080f0c7825 */ /* 0x000fe200078e0006 */
[----:B------:R-:W-:Y:S02]  /*2500*/  IADD3 R14, PT, PT, R14, 0x1, RZ ;  /* 0x000000010e0e7810 */ /* 0x000fe40007ffe0ff */
[----:B------:R-:W-:Y:S01]  /*2510*/  IADD3 R9, PT, PT, R9, 0x100, RZ ;  /* 0x0000010009097810 */ /* 0x000fe20007ffe0ff */
[----:B------:R-:W-:Y:S01]  /*2520*/  VIADD R15, R15, 0x100 ;  /* 0x000001000f0f7836 */ /* 0x000fe20000000000 */
[----:B------:R-:W-:Y:S01]  /*2530*/  ISETP.NE.AND P2, PT, R14, RZ, PT ;  /* 0x000000ff0e00720c */ /* 0x000fe20003f45270 */
[----:B--2---:R0:W-:-:S12]  /*2540*/  STG.E.64 desc[UR36][R12.64], R10 ;  /* 0x0000000a0c007986 */ /* 0x0041d8000c101b24 */
[----:B------:R-:W-:Y:S05]  /*2550*/  @P2 BRA `(.L_x_906) ;  /* 0xfffffffc00a82947 */ /* 0x000fea000383ffff */
.L_x_905:
[----:B------:R-:W-:Y:S05]  /*2560*/  BSYNC.RECONVERGENT B1 ;  /* 0x0000000000017941 */ /* 0x000fea0003800200 */
.L_x_904:
[----:B------:R-:W-:Y:S04]  /*2570*/  BSSY.RECONVERGENT B1, `(.L_x_907) ;  /* 0x000005e000017945 */ /* 0x000fe80003800200 */
[----:B------:R-:W-:Y:S05]  /*2580*/  @!P0 BRA `(.L_x_908) ;  /* 0x0000000400708947 */ /* 0x000fea0003800000 */
[----:B0-----:R-:W0:Y:S01]  /*2590*/  I2F.U32.RP R12, R2 ;  /* 0x00000002000c7306 */ /* 0x001e220000209000 */
[----:B------:R-:W1:Y:S01]  /*25a0*/  LDC.64 R6, c[0x0][0x390] ;  /* 0x0000e400ff067b82 */ /* 0x000e620000000a00 */
[----:B------:R-:W-:Y:S01]  /*25b0*/  IMAD R3, R8, R3, R9 ;  /* 0x0000000308037224 */ /* 0x000fe200078e0209 */
[----:B------:R-:W-:-:S05]  /*25c0*/  ISETP.NE.U32.AND P0, PT, R2, RZ, PT ;  /* 0x000000ff0200720c */ /* 0x000fca0003f05070 */
[----:B0-----:R-:W0:Y:S02]  /*25d0*/  MUFU.RCP R12, R12 ;  /* 0x0000000c000c7308 */ /* 0x001e240000001000 */
[----:B0-----:R-:W-:-:S06]  /*25e0*/  VIADD R10, R12, 0xffffffe ;  /* 0x0ffffffe0c0a7836 */ /* 0x001fcc0000000000 */
[----:B------:R0:W2:Y:S02]  /*25f0*/  F2I.FTZ.U32.TRUNC.NTZ R11, R10 ;  /* 0x0000000a000b7305 */ /* 0x0000a4000021f000 */
[----:B0-----:R-:W-:Y:S01]  /*2600*/  IMAD.MOV.U32 R10, RZ, RZ, RZ ;  /* 0x000000ffff0a7224 */ /* 0x001fe200078e00ff */
[----:B--2---:R-:W-:-:S05]  /*2610*/  IADD3 R13, PT, PT, RZ, -R11, RZ ;  /* 0x8000000bff0d7210 */ /* 0x004fca0007ffe0ff */
[----:B------:R-:W-:-:S04]  /*2620*/  IMAD R13, R13, R2, RZ ;  /* 0x000000020d0d7224 */ /* 0x000fc800078e02ff */
[----:B------:R-:W-:Y:S01]  /*2630*/  IMAD.HI.U32 R8, R11, R13, R10 ;  /* 0x0000000d0b087227 */ /* 0x000fe200078e000a */
[----:B------:R-:W-:Y:S02]  /*2640*/  IADD3 R11, PT, PT, R9, 0x200, RZ ;  /* 0x00000200090b7810 */ /* 0x000fe40007ffe0ff */
[----:B-1----:R-:W-:-:S07]  /*2650*/  LOP3.LUT R9, RZ, R2, RZ, 0x33, !PT ;  /* 0x00000002ff097212 */ /* 0x002fce00078e33ff */
.L_x_909:
[----:B-1----:R-:W-:-:S04]  /*2660*/  VIADD R13, R11, 0xfffffe00 ;  /* 0xfffffe000b0d7836 */ /* 0x002fc80000000000 */
[----:B------:R-:W-:-:S05]  /*2670*/  IMAD.HI.U32 R10, R8, R13, RZ ;  /* 0x0000000d080a7227 */ /* 0x000fca00078e00ff */
        /* <DEDUP_REMOVED lines=14> */
[----:B------:R-:W-:-:S05]  /*2760*/  IADD3 R15, PT, PT, R11, -0x100, RZ ;  /* 0xffffff000b0f7810 */ /* 0x000fca0007ffe0ff */
[----:B------:R-:W-:-:S04]  /*2770*/  IMAD.HI.U32 R10, R8, R15, RZ ;  /* 0x0000000f080a7227 */ /* 0x000fc800078e00ff */
[----:B-----5:R-:W-:-:S04]  /*2780*/  IMAD.MOV R17, RZ, RZ, -R10 ;  /* 0x000000ffff117224 */ /* 0x020fc800078e0a0a */
[----:B------:R-:W-:-:S05]  /*2790*/  IMAD R17, R2, R17, R15 ;  /* 0x0000001102117224 */ /* 0x000fca00078e020f */
[----:B------:R-:W-:-:S13]  /*27a0*/  ISETP.GE.U32.AND P1, PT, R17, R2, PT ;  /* 0x000000021100720c */ /* 0x000fda0003f26070 */
[----:B------:R-:W-:Y:S01]  /*27b0*/  @P1 IADD3 R17, PT, PT, R17, -R2, RZ ;  /* 0x8000000211111210 */ /* 0x000fe20007ffe0ff */
[----:B------:R-:W-:-:S03]  /*27c0*/  @P1 VIADD R10, R10, 0x1 ;  /* 0x000000010a0a1836 */ /* 0x000fc60000000000 */
[----:B------:R-:W-:-:S13]  /*27d0*/  ISETP.GE.U32.AND P2, PT, R17, R2, PT ;  /* 0x000000021100720c */ /* 0x000fda0003f46070 */
[----:B------:R-:W-:-:S04]  /*27e0*/  @P2 IADD3 R10, PT, PT, R10, 0x1, RZ ;  /* 0x000000010a0a2810 */ /* 0x000fc80007ffe0ff */
[----:B------:R-:W-:-:S05]  /*27f0*/  SEL R17, R9, R10, !P0 ;  /* 0x0000000a09117207 */ /* 0x000fca0004000000 */
[----:B------:R-:W-:Y:S01]  /*2800*/  IMAD.MOV R10, RZ, RZ, -R17 ;  /* 0x000000ffff0a7224 */ /* 0x000fe200078e0a11 */
[----:B------:R-:W-:-:S03]  /*2810*/  IADD3 R17, PT, PT, R17, R2, RZ ;  /* 0x0000000211117210 */ /* 0x000fc60007ffe0ff */
[----:B------:R-:W-:-:S04]  /*2820*/  IMAD R15, R2, R10, R15 ;  /* 0x0000000a020f7224 */ /* 0x000fc800078e020f */
[----:B------:R-:W-:Y:S02]  /*2830*/  IMAD R15, R26, R15, R17 ;  /* 0x0000000f1a0f7224 */ /* 0x000fe400078e0211 */
[----:B------:R-:W-:-:S04]  /*2840*/  IMAD.WIDE.U32 R16, R3, 0x8, R6 ;  /* 0x0000000803107825 */ /* 0x000fc800078e0006 */
[----:B------:R-:W-:Y:S01]  /*2850*/  IMAD.WIDE.U32 R14, R15, 0x8, R30 ;  /* 0x000000080f0e7825 */ /* 0x000fe200078e001e */
[----:B--2---:R0:W-:Y:S05]  /*2860*/  STG.E.64 desc[UR36][R16.64], R12 ;  /* 0x0000000c10007986 */ /* 0x0041ea000c101b24 */
[----:B------:R-:W2:Y:S01]  /*2870*/  LDG.E.64 R14, desc[UR36][R14.64] ;  /* 0x000000240e0e7981 */ /* 0x000ea2000c1e1b00 */
[----:B------:R-:W-:-:S04]  /*2880*/  IMAD.HI.U32 R10, R8, R11, RZ ;  /* 0x0000000b080a7227 */ /* 0x000fc800078e00ff */
[----:B------:R-:W-:-:S04]  /*2890*/  IMAD.MOV R19, RZ, RZ, -R10 ;  /* 0x000000ffff137224 */ /* 0x000fc800078e0a0a */
[----:B------:R-:W-:Y:S02]  /*28a0*/  IMAD R19, R2, R19, R11 ;  /* 0x0000001302137224 */ /* 0x000fe400078e020b */
[----:B0-----:R-:W-:-:S03]  /*28b0*/  VIADD R17, R3, 0x100 ;  /* 0x0000010003117836 */ /* 0x001fc60000000000 */
[----:B------:R-:W-:Y:S01]  /*28c0*/  ISETP.GE.U32.AND P1, PT, R19, R2, PT ;  /* 0x000000021300720c */ /* 0x000fe20003f26070 */
[----:B------:R-:W-:-:S12]  /*28d0*/  IMAD.WIDE.U32 R16, R17, 0x8, R6 ;  /* 0x0000000811107825 */ /* 0x000fd800078e0006 */
        /* <DEDUP_REMOVED lines=8> */
[----:B------:R-:W-:-:S04]  /*2960*/  IMAD R13, R26, R13, R19 ;  /* 0x0000000d1a0d7224 */ /* 0x000fc800078e0213 */
[----:B------:R-:W-:Y:S01]  /*2970*/  IMAD.WIDE.U32 R12, R13, 0x8, R30 ;  /* 0x000000080d0c7825 */ /* 0x000fe200078e001e */
[----:B------:R-:W-:Y:S01]  /*2980*/  IADD3 R19, PT, PT, R11, 0x100, RZ ;  /* 0x000001000b137810 */ /* 0x000fe20007ffe0ff */
[----:B--2---:R0:W-:Y:S04]  /*2990*/  STG.E.64 desc[UR36][R16.64], R14 ;  /* 0x0000000e10007986 */ /* 0x0041e8000c101b24 */
[----:B------:R-:W2:Y:S01]  /*29a0*/  LDG.E.64 R12, desc[UR36][R12.64] ;  /* 0x000000240c0c7981 */ /* 0x000ea2000c1e1b00 */
[----:B------:R-:W-:-:S04]  /*29b0*/  IMAD.HI.U32 R10, R8, R19, RZ ;  /* 0x00000013080a7227 */ /* 0x000fc800078e00ff */
[----:B------:R-:W-:-:S04]  /*29c0*/  IMAD.MOV R21, RZ, RZ, -R10 ;  /* 0x000000ffff157224 */ /* 0x000fc800078e0a0a */
[----:B------:R-:W-:-:S05]  /*29d0*/  IMAD R21, R2, R21, R19 ;  /* 0x0000001502157224 */ /* 0x000fca00078e0213 */
[----:B------:R-:W-:-:S13]  /*29e0*/  ISETP.GE.U32.AND P1, PT, R21, R2, PT ;  /* 0x000000021500720c */ /* 0x000fda0003f26070 */
[----:B------:R-:W-:Y:S01]  /*29f0*/  @P1 IADD3 R21, PT, PT, R21, -R2, RZ ;  /* 0x8000000215151210 */ /* 0x000fe20007ffe0ff */
[----:B------:R-:W-:-:S03]  /*2a00*/  @P1 VIADD R10, R10, 0x1 ;  /* 0x000000010a0a1836 */ /* 0x000fc60000000000 */
[----:B------:R-:W-:-:S13]  /*2a10*/  ISETP.GE.U32.AND P2, PT, R21, R2, PT ;  /* 0x000000021500720c */ /* 0x000fda0003f46070 */
[----:B------:R-:W-:-:S04]  /*2a20*/  @P2 IADD3 R10, PT, PT, R10, 0x1, RZ ;  /* 0x000000010a0a2810 */ /* 0x000fc80007ffe0ff */
[----:B0-----:R-:W-:-:S04]  /*2a30*/  SEL R15, R9, R10, !P0 ;  /* 0x0000000a090f7207 */ /* 0x001fc80004000000 */
[----:B------:R-:W-:Y:S01]  /*2a40*/  IADD3 R10, PT, PT, R15, R2, RZ ;  /* 0x000000020f0a7210 */ /* 0x000fe20007ffe0ff */
[----:B------:R-:W-:Y:S02]  /*2a50*/  IMAD.MOV R14, RZ, RZ, -R15 ;  /* 0x000000ffff0e7224 */ /* 0x000fe400078e0a0f */
[----:B------:R-:W-:Y:S02]  /*2a60*/  VIADD R15, R3, 0x200 ;  /* 0x00000200030f7836 */ /* 0x000fe40000000000 */
[----:B------:R-:W-:Y:S02]  /*2a70*/  IMAD R19, R2, R14, R19 ;  /* 0x0000000e02137224 */ /* 0x000fe400078e0213 */
[----:B------:R-:W-:-:S04]  /*2a80*/  IMAD.WIDE.U32 R14, R15, 0x8, R6 ;  /* 0x000000080f0e7825 */ /* 0x000fc800078e0006 */
[----:B------:R-:W-:-:S04]  /*2a90*/  IMAD R17, R26, R19, R10 ;  /* 0x000000131a117224 */ /* 0x000fc800078e020a */
[----:B------:R-:W-:Y:S01]  /*2aa0*/  IMAD.WIDE.U32 R16, R17, 0x8, R30 ;  /* 0x0000000811107825 */ /* 0x000fe200078e001e */
[----:B--2---:R1:W-:Y:S05]  /*2ab0*/  STG.E.64 desc[UR36][R14.64], R12 ;  /* 0x0000000c0e007986 */ /* 0x0043ea000c101b24 */
[----:B------:R-:W2:Y:S01]  /*2ac0*/  LDG.E.64 R16, desc[UR36][R16.64] ;  /* 0x0000002410107981 */ /* 0x000ea2000c1e1b00 */
[----:B------:R-:W-:Y:S01]  /*2ad0*/  IADD3 R19, PT, PT, R3, 0x300, RZ ;  /* 0x0000030003137810 */ /* 0x000fe20007ffe0ff */
[C---:B------:R-:W-:Y:S01]  /*2ae0*/  VIADD R10, R11.reuse, 0x200 ;  /* 0x000002000b0a7836 */ /* 0x040fe20000000000 */
[----:B------:R-:W-:Y:S01]  /*2af0*/  IADD3 R11, PT, PT, R11, 0x400, RZ ;  /* 0x000004000b0b7810 */ /* 0x000fe20007ffe0ff */
[----:B------:R-:W-:-:S02]  /*2b00*/  VIADD R3, R3, 0x400 ;  /* 0x0000040003037836 */ /* 0x000fc40000000000 */
[----:B------:R-:W-:Y:S01]  /*2b10*/  IMAD.WIDE.U32 R18, R19, 0x8, R6 ;  /* 0x0000000813127825 */ /* 0x000fe200078e0006 */
[----:B------:R-:W-:-:S04]  /*2b20*/  ISETP.GE.U32.AND P1, PT, R10, R5, PT ;  /* 0x000000050a00720c */ /* 0x000fc80003f26070 */
[----:B--2---:R1:W-:Y:S09]  /*2b30*/  STG.E.64 desc[UR36][R18.64], R16 ;  /* 0x0000001012007986 */ /* 0x0043f2000c101b24 */
[----:B------:R-:W-:Y:S05]  /*2b40*/  @!P1 BRA `(.L_x_909) ;  /* 0xfffffff800c49947 */ /* 0x000fea000383ffff */
.L_x_908:
[----:B------:R-:W-:Y:S05]  /*2b50*/  BSYNC.RECONVERGENT B1 ;  /* 0x0000000000017941 */ /* 0x000fea0003800200 */
.L_x_907:
[----:B------:R-:W-:Y:S05]  /*2b60*/  BRA `(.L_x_902) ;  /* 0x0000000400507947 */ /* 0x000fea0003800000 */
.L_x_903:
[----:B------:R-:W-:Y:S01]  /*2b70*/  VIADDMNMX.U32 R5, R4, 0x100, R5, !PT ;  /* 0x0000010004057846 */ /* 0x000fe20007800005 */
[----:B------:R-:W-:Y:S01]  /*2b80*/  BSSY.RECONVERGENT B1, `(.L_x_910) ;  /* 0x000002e000017945 */ /* 0x000fe20003800200 */
[----:B------:R-:W-:-:S04]  /*2b90*/  LOP3.LUT R2, RZ, R25, RZ, 0x33, !PT ;  /* 0x00000019ff027212 */ /* 0x000fc800078e33ff */
[----:B------:R-:W-:Y:S01]  /*2ba0*/  IADD3 R2, PT, PT, R2, R5, RZ ;  /* 0x0000000502027210 */ /* 0x000fe20007ffe0ff */
[----:B------:R-:W-:-:S04]  /*2bb0*/  IMAD.MOV.U32 R5, RZ, RZ, R4 ;  /* 0x000000ffff057224 */ /* 0x000fc800078e0004 */
[----:B------:R-:W-:-:S05]  /*2bc0*/  IMAD R2, R14, -0x10, R2 ;  /* 0xfffffff00e027824 */ /* 0x000fca00078e0202 */
[C---:B------:R-:W-:Y:S02]  /*2bd0*/  ISETP.GE.U32.AND P0, PT, R2.reuse, 0x700, PT ;  /* 0x000007000200780c */ /* 0x040fe40003f06070 */
[----:B------:R-:W-:-:S04]  /*2be0*/  LEA.HI R24, R2, 0x1, RZ, 0x18 ;  /* 0x0000000102187811 */ /* 0x000fc800078fc0ff */
[----:B------:R-:W-:-:S07]  /*2bf0*/  LOP3.LUT R26, R24, 0x7, RZ, 0xc0, !PT ;  /* 0x00000007181a7812 */ /* 0x000fce00078ec0ff */
[----:B------:R-:W-:Y:S05]  /*2c00*/  @!P0 BRA `(.L_x_911) ;  /* 0x0000000000948947 */ /* 0x000fea0003800000 */
[----:B------:R-:W0:Y:S01]  /*2c10*/  LDC.64 R6, c[0x0][0x390] ;  /* 0x0000e400ff067b82 */ /* 0x000e220000000a00 */
[----:B------:R-:W-:Y:S01]  /*2c20*/  IMAD R25, R8, R3, R25 ;  /* 0x0000000308197224 */ /* 0x000fe200078e0219 */
[----:B------:R-:W-:Y:S01]  /*2c30*/  LOP3.LUT R5, R24, 0x1fffff8, RZ, 0xc0, !PT ;  /* 0x01fffff818057812 */ /* 0x000fe200078ec0ff */
[----:B------:R-:W-:Y:S01]  /*2c40*/  BSSY.RECONVERGENT B2, `(.L_x_912) ;  /* 0x0000020000027945 */ /* 0x000fe20003800200 */
[----:B------:R-:W-:Y:S02]  /*2c50*/  VIADD R9, R4, 0x400 ;  /* 0x0000040004097836 */ /* 0x000fe40000000000 */
[----:B------:R-:W-:Y:S02]  /*2c60*/  LEA R25, R14, R25, 0x4 ;  /* 0x000000190e197211 */ /* 0x000fe400078e20ff */
[----:B------:R-:W-:-:S07]  /*2c70*/  IADD3 R5, PT, PT, -R5, RZ, RZ ;  /* 0x000000ff05057210 */ /* 0x000fce0007ffe1ff */
.L_x_913:
[C---:B-1----:R-:W-:Y:S01]  /*2c80*/  VIADD R13, R25.reuse, 0x100 ;  /* 0x00000100190d7836 */ /* 0x042fe20000000000 */
[C---:B------:R-:W-:Y:S01]  /*2c90*/  IADD3 R15, PT, PT, R25.reuse, 0x200, RZ ;  /* 0x00000200190f7810 */ /* 0x040fe20007ffe0ff */
[C---:B-----5:R-:W-:Y:S01]  /*2ca0*/  VIADD R17, R25.reuse, 0x300 ;  /* 0x0000030019117836 */ /* 0x060fe20000000000 */
[C---:B------:R-:W-:Y:S01]  /*2cb0*/  IADD3 R19, PT, PT, R25.reuse, 0x400, RZ ;  /* 0x0000040019137810 */ /* 0x040fe20007ffe0ff */
[C-C-:B0-----:R-:W-:Y:S01]  /*2cc0*/  IMAD.WIDE.U32 R10, R25.reuse, 0x8, R6.reuse ;  /* 0x00000008190a7825 */ /* 0x141fe200078e0006 */
[----:B---3--:R-:W-:Y:S02]  /*2cd0*/  IADD3 R23, PT, PT, R25, 0x600, RZ ;  /* 0x0000060019177810 */ /* 0x008fe40007ffe0ff */
[----:B------:R-:W-:Y:S01]  /*2ce0*/  IADD3 R5, PT, PT, R5, 0x8, RZ ;  /* 0x0000000805057810 */ /* 0x000fe20007ffe0ff */
[--C-:B------:R-:W-:Y:S01]  /*2cf0*/  IMAD.WIDE.U32 R12, R13, 0x8, R6.reuse ;  /* 0x000000080d0c7825 */ /* 0x100fe200078e0006 */
[----:B------:R0:W-:Y:S02]  /*2d00*/  STG.E.64 desc[UR36][R10.64], RZ ;  /* 0x000000ff0a007986 */ /* 0x0001e4000c101b24 */
[----:B------:R-:W-:Y:S01]  /*2d10*/  ISETP.NE.AND P0, PT, R5, RZ, PT ;  /* 0x000000ff0500720c */ /* 0x000fe20003f05270 */
[----:B------:R-:W-:Y:S01]  /*2d20*/  VIADD R21, R25, 0x500 ;  /* 0x0000050019157836 */ /* 0x000fe20000000000 */
[----:B------:R1:W-:Y:S01]  /*2d30*/  STG.E.64 desc[UR36][R12.64], RZ ;  /* 0x000000ff0c007986 */ /* 0x0003e2000c101b24 */
[----:B------:R-:W-:-:S04]  /*2d40*/  IMAD.WIDE.U32 R14, R15, 0x8, R6 ;  /* 0x000000080f0e7825 */ /* 0x000fc800078e0006 */
[----:B------:R-:W-:Y:S01]  /*2d50*/  VIADD R29, R25, 0x700 ;  /* 0x00000700191d7836 */ /* 0x000fe20000000000 */
[----:B------:R1:W-:Y:S01]  /*2d60*/  STG.E.64 desc[UR36][R14.64], RZ ;  /* 0x000000ff0e007986 */ /* 0x0003e2000c101b24 */
[----:B------:R-:W-:Y:S01]  /*2d70*/  IMAD.WIDE.U32 R16, R17, 0x8, R6 ;  /* 0x0000000811107825 */ /* 0x000fe200078e0006 */
[----:B------:R-:W-:-:S03]  /*2d80*/  IADD3 R25, PT, PT, R25, 0x800, RZ ;  /* 0x0000080019197810 */ /* 0x000fc60007ffe0ff */
[--C-:B------:R-:W-:Y:S01]  /*2d90*/  IMAD.WIDE.U32 R18, R19, 0x8, R6.reuse ;  /* 0x0000000813127825 */ /* 0x100fe200078e0006 */
[----:B------:R1:W-:Y:S03]  /*2da0*/  STG.E.64 desc[UR36][R16.64], RZ ;  /* 0x000000ff10007986 */ /* 0x0003e6000c101b24 */
[--C-:B------:R-:W-:Y:S01]  /*2db0*/  IMAD.WIDE.U32 R20, R21, 0x8, R6.reuse ;  /* 0x0000000815147825 */ /* 0x100fe200078e0006 */
[----:B------:R1:W-:Y:S03]  /*2dc0*/  STG.E.64 desc[UR36][R18.64], RZ ;  /* 0x000000ff12007986 */ /* 0x0003e6000c101b24 */
[--C-:B0-----:R-:W-:Y:S01]  /*2dd0*/  IMAD.WIDE.U32 R10, R23, 0x8, R6.reuse ;  /* 0x00000008170a7825 */ /* 0x101fe200078e0006 */
[----:B------:R1:W-:Y:S03]  /*2de0*/  STG.E.64 desc[UR36][R20.64], RZ ;  /* 0x000000ff14007986 */ /* 0x0003e6000c101b24 */
[----:B------:R-:W-:Y:S01]  /*2df0*/  IMAD.WIDE.U32 R22, R29, 0x8, R6 ;  /* 0x000000081d167825 */ /* 0x000fe200078e0006 */
[----:B------:R1:W-:Y:S03]  /*2e00*/  STG.E.64 desc[UR36][R10.64], RZ ;  /* 0x000000ff0a007986 */ /* 0x0003e6000c101b24 */
[----:B------:R-:W-:Y:S01]  /*2e10*/  VIADD R9, R9, 0x800 ;  /* 0x0000080009097836 */ /* 0x000fe20000000000 */
[----:B------:R1:W-:Y:S01]  /*2e20*/  STG.E.64 desc[UR36][R22.64], RZ ;  /* 0x000000ff16007986 */ /* 0x0003e2000c101b24 */
[----:B------:R-:W-:Y:S05]  /*2e30*/  @P0 BRA `(.L_x_913) ;  /* 0xfffffffc00900947 */ /* 0x000fea000383ffff */
[----:B------:R-:W-:Y:S05]  /*2e40*/  BSYNC.RECONVERGENT B2 ;  /* 0x0000000000027941 */ /* 0x000fea0003800200 */
.L_x_912:
[----:B------:R-:W-:-:S07]  /*2e50*/  VIADD R5, R9, 0xfffffc00 ;  /* 0xfffffc0009057836 */ /* 0x000fce0000000000 */
.L_x_911:
[----:B------:R-:W-:Y:S05]  /*2e60*/  BSYNC.RECONVERGENT B1 ;  /* 0x0000000000017941 */ /* 0x000fea0003800200 */
.L_x_910:
[----:B------:R-:W-:-:S13]  /*2e70*/  ISETP.NE.AND P0, PT, R26, RZ, PT ;  /* 0x000000ff1a00720c */ /* 0x000fda0003f05270 */
[----:B------:R-:W-:Y:S05]  /*2e80*/  @!P0 BRA `(.L_x_902) ;  /* 0x0000000000888947 */ /* 0x000fea0003800000 */
[----:B------:R-:W-:Y:S01]  /*2e90*/  ISETP.GE.U32.AND P0, PT, R26, 0x4, PT ;  /* 0x000000041a00780c */ /* 0x000fe20003f06070 */
[----:B------:R-:W-:Y:S01]  /*2ea0*/  BSSY.RECONVERGENT B1, `(.L_x_914) ;  /* 0x0000011000017945 */ /* 0x000fe20003800200 */
[----:B-1---5:R-:W-:-:S11]  /*2eb0*/  LOP3.LUT P1, R16, R24, 0x3, RZ, 0xc0, !PT ;  /* 0x0000000318107812 */ /* 0x022fd6000782c0ff */
[----:B------:R-:W-:Y:S05]  /*2ec0*/  @!P0 BRA `(.L_x_915) ;  /* 0x0000000000388947 */ /* 0x000fea0003800000 */
[----:B------:R-:W0:Y:S01]  /*2ed0*/  LDC.64 R14, c[0x0][0x390] ;  /* 0x0000e400ff0e7b82 */ /* 0x000e220000000a00 */
[----:B------:R-:W-:Y:S02]  /*2ee0*/  IMAD R7, R8, R3, R5 ;  /* 0x0000000308077224 */ /* 0x000fe400078e0205 */
[----:B------:R-:W-:Y:S02]  /*2ef0*/  VIADD R5, R5, 0x400 ;  /* 0x0000040005057836 */ /* 0x000fe40000000000 */
[C---:B------:R-:W-:Y:S01]  /*2f00*/  VIADD R13, R7.reuse, 0x200 ;  /* 0x00000200070d7836 */ /* 0x040fe20000000000 */
[C---:B------:R-:W-:Y:S02]  /*2f10*/  IADD3 R11, PT, PT, R7.reuse, 0x100, RZ ;  /* 0x00000100070b7810 */ /* 0x040fe40007ffe0ff */
[C---:B------:R-:W-:Y:S01]  /*2f20*/  IADD3 R9, PT, PT, R7.reuse, 0x300, RZ ;  /* 0x0000030007097810 */ /* 0x040fe20007ffe0ff */
[----:B0-----:R-:W-:-:S04]  /*2f30*/  IMAD.WIDE.U32 R6, R7, 0x8, R14 ;  /* 0x0000000807067825 */ /* 0x001fc800078e000e */
[--C-:B------:R-:W-:Y:S01]  /*2f40*/  IMAD.WIDE.U32 R10, R11, 0x8, R14.reuse ;  /* 0x000000080b0a7825 */ /* 0x100fe200078e000e */
[----:B------:R0:W-:Y:S03]  /*2f50*/  STG.E.64 desc[UR36][R6.64], RZ ;  /* 0x000000ff06007986 */ /* 0x0001e6000c101b24 */
[--C-:B------:R-:W-:Y:S01]  /*2f60*/  IMAD.WIDE.U32 R12, R13, 0x8, R14.reuse ;  /* 0x000000080d0c7825 */ /* 0x100fe200078e000e */
[----:B------:R0:W-:Y:S03]  /*2f70*/  STG.E.64 desc[UR36][R10.64], RZ ;  /* 0x000000ff0a007986 */ /* 0x0001e6000c101b24 */
[----:B------:R-:W-:Y:S01]  /*2f80*/  IMAD.WIDE.U32 R14, R9, 0x8, R14 ;  /* 0x00000008090e7825 */ /* 0x000fe200078e000e */
[----:B------:R0:W-:Y:S04]  /*2f90*/  STG.E.64 desc[UR36][R12.64], RZ ;  /* 0x000000ff0c007986 */ /* 0x0001e8000c101b24 */
[----:B------:R0:W-:Y:S02]  /*2fa0*/  STG.E.64 desc[UR36][R14.64], RZ ;  /* 0x000000ff0e007986 */ /* 0x0001e4000c101b24 */
.L_x_915:
[----:B------:R-:W-:Y:S05]  /*2fb0*/  BSYNC.RECONVERGENT B1 ;  /* 0x0000000000017941 */ /* 0x000fea0003800200 */
.L_x_914:
[----:B------:R-:W-:Y:S05]  /*2fc0*/  @!P1 BRA `(.L_x_902) ;  /* 0x0000000000389947 */ /* 0x000fea0003800000 */
[----:B------:R-:W-:Y:S02]  /*2fd0*/  ISETP.NE.AND P1, PT, R16, 0x1, PT ;  /* 0x000000011000780c */ /* 0x000fe40003f25270 */
[----:B------:R-:W-:-:S11]  /*2fe0*/  LOP3.LUT P0, RZ, R2, 0x100, RZ, 0xc0, !PT ;  /* 0x0000010002ff7812 */ /* 0x000fd6000780c0ff */
[----:B0-----:R-:W0:Y:S01]  /*2ff0*/  @P1 LDC.64 R6, c[0x0][0x390] ;  /* 0x0000e400ff061b82 */ /* 0x001e220000000a00 */
[----:B------:R-:W-:Y:S01]  /*3000*/  @P1 IMAD R9, R8, R3, R5 ;  /* 0x0000000308091224 */ /* 0x000fe200078e0205 */
[----:B------:R-:W-:-:S03]  /*3010*/  @P1 IADD3 R5, PT, PT, R5, 0x200, RZ ;  /* 0x0000020005051810 */ /* 0x000fc60007ffe0ff */
[C---:B------:R-:W-:Y:S02]  /*3020*/  @P1 VIADD R13, R9.reuse, 0x100 ;  /* 0x00000100090d1836 */ /* 0x040fe40000000000 */
[----:B------:R-:W-:Y:S01]  /*3030*/  @!P0 IMAD R3, R8, R3, R5 ;  /* 0x0000000308038224 */ /* 0x000fe200078e0205 */
[----:B------:R-:W1:Y:S01]  /*3040*/  @!P0 LDC.64 R10, c[0x0][0x390] ;  /* 0x0000e400ff0a8b82 */ /* 0x000e620000000a00 */
[----:B0-----:R-:W-:-:S04]  /*3050*/  @P1 IMAD.WIDE.U32 R8, R9, 0x8, R6 ;  /* 0x0000000809081825 */ /* 0x001fc800078e0006 */
[----:B------:R-:W-:Y:S01]  /*3060*/  @P1 IMAD.WIDE.U32 R6, R13, 0x8, R6 ;  /* 0x000000080d061825 */ /* 0x000fe200078e0006 */
[----:B------:R4:W-:Y:S03]  /*3070*/  @P1 STG.E.64 desc[UR36][R8.64], RZ ;  /* 0x000000ff08001986 */ /* 0x0009e6000c101b24 */
[----:B-1----:R-:W-:Y:S01]  /*3080*/  @!P0 IMAD.WIDE.U32 R2, R3, 0x8, R10 ;  /* 0x0000000803028825 */ /* 0x002fe200078e000a */
[----:B------:R4:W-:Y:S04]  /*3090*/  @P1 STG.E.64 desc[UR36][R6.64], RZ ;  /* 0x000000ff06001986 */ /* 0x0009e8000c101b24 */
[----:B------:R4:W-:Y:S02]  /*30a0*/  @!P0 STG.E.64 desc[UR36][R2.64], RZ ;  /* 0x000000ff02008986 */ /* 0x0009e4000c101b24 */
.L_x_902:
[----:B------:R-:W-:Y:S05]  /*30b0*/  BSYNC.RECONVERGENT B0 ;  /* 0x0000000000007941 */ /* 0x000fea0003800200 */
.L_x_901:
[----:B------:R-:W-:-:S13]  /*30c0*/  ISETP.NE.AND P0, PT, R4, RZ, PT ;  /* 0x000000ff0400720c */ /* 0x000fda0003f05270 */
[----:B------:R-:W-:Y:S05]  /*30d0*/  @P0 EXIT ;  /* 0x000000000000094d */ /* 0x000fea0003800000 */
[----:B----4-:R-:W4:Y:S01]  /*30e0*/  LDC.64 R2, c[0x0][0x398] ;  /* 0x0000e600ff027b82 */ /* 0x010f220000000a00 */
[----:B------:R-:W-:-:S04]  /*30f0*/  PRMT R0, R0, 0x9910, RZ ;  /* 0x0000991000007816 */ /* 0x000fc800000000ff */
[----:B------:R-:W-:-:S04]  /*3100*/  ISETP.NE.AND P0, PT, R0, RZ, PT ;  /* 0x000000ff0000720c */ /* 0x000fc80003f05270 */
[----:B------:R-:W-:Y:S01]  /*3110*/  SEL R5, RZ, 0x1, !P0 ;  /* 0x00000001ff057807 */ /* 0x000fe20004000000 */
[----:B----4-:R-:W-:-:S05]  /*3120*/  IMAD.WIDE.U32 R2, R27, 0x4, R2 ;  /* 0x000000041b027825 */ /* 0x010fca00078e0002 */
[----:B------:R-:W-:Y:S01]  /*3130*/  STG.E desc[UR36][R2.64], R5 ;  /* 0x0000000502007986 */ /* 0x000fe2000c101924 */
[----:B------:R-:W-:Y:S05]  /*3140*/  EXIT ;  /* 0x000000000000794d */ /* 0x000fea0003800000 */
        .type           $modular_solve_multi_rhs_tiled_64$_Z6mod1289uint128_tm,@function
        .size           $modular_solve_multi_rhs_tiled_64$_Z6mod1289uint128_tm,($__internal_27_$__cuda_sm20_rem_u64 - $modular_solve_multi_rhs_tiled_64$_Z6mod1289uint128_tm)
$modular_solve_multi_rhs_tiled_64$_Z6mod1289uint128_tm:
[----:B------:R-:W-:-:S05]  /*3150*/  IADD3 R1, PT, PT, R1, -0x28, RZ ;  /* 0xffffffd801017810 */ /* 0x000fca0007ffe0ff */
        /* <DEDUP_REMOVED lines=10> */
[----:B--2---:R-:W-:-:S03]  /*3200*/  IMAD.MOV.U32 R19, RZ, RZ, R5 ;  /* 0x000000ffff137224 */ /* 0x004fc600078e0005 */
[----:B------:R2:W-:Y:S04]  /*3210*/  STL [R1+0x4], R16 ;  /* 0x0000041001007387 */ /* 0x0005e80000100800 */
[----:B------:R4:W-:Y:S01]  /*3220*/  STL [R1], R2 ;  /* 0x0000000201007387 */ /* 0x0009e20000100800 */
[----:B---3--:R-:W-:Y:S02]  /*3230*/  MOV R17, R8 ;  /* 0x0000000800117202 */ /* 0x008fe40000000f00 */
[----:B--2---:R-:W-:Y:S01]  /*3240*/  MOV R16, R4 ;  /* 0x0000000400107202 */ /* 0x004fe20000000f00 */
[----:B----4-:R-:W-:Y:S01]  /*3250*/  IMAD.MOV.U32 R2, RZ, RZ, R9 ;  /* 0x000000ffff027224 */ /* 0x010fe200078e0009 */
        /* <DEDUP_REMOVED lines=9> */
[----:B------:R-:W-:Y:S01]  /*32f0*/  ISETP.NE.U32.AND P1, PT, R17, RZ, PT ;  /* 0x000000ff1100720c */ /* 0x000fe20003f25070 */
[----:B------:R-:W-:-:S06]  /*3300*/  IMAD.MOV.U32 R25, RZ, RZ, RZ ;  /* 0x000000ffff197224 */ /* 0x000fcc00078e00ff */
[----:B0-----:R-:W0:Y:S02]  /*3310*/  MUFU.RCP R0, R0 ;  /* 0x0000000000007308 */ /* 0x001e240000001000 */
[----:B0-----:R-:W-:-:S06]  /*3320*/  VIADD R4, R0, 0xffffffe ;  /* 0x0ffffffe00047836 */ /* 0x001fcc0000000000 */
[----:B------:R0:W1:Y:S02]  /*3330*/  F2I.FTZ.U32.TRUNC.NTZ R5, R4 ;  /* 0x0000000400057305 */ /* 0x000064000021f000 */
[----:B0-----:R-:W-:Y:S01]  /*3340*/  IMAD.MOV.U32 R4, RZ, RZ, RZ ;  /* 0x000000ffff047224 */ /* 0x001fe200078e00ff */
[----:B-1----:R-:W-:-:S05]  /*3350*/  IADD3 R8, PT, PT, RZ, -R5, RZ ;  /* 0x80000005ff087210 */ /* 0x002fca0007ffe0ff */
        /* <DEDUP_REMOVED lines=11> */
.L_x_919:
[----:B------:R-:W-:Y:S01]  /*3410*/  HFMA2 R21, -RZ, RZ, 0, 0 ;  /* 0x00000000ff157431 */ /* 0x000fe200000001ff */
[----:B------:R-:W-:Y:S01]  /*3420*/  MOV R4, R6 ;  /* 0x0000000600047202 */ /* 0x000fe20000000f00 */
[----:B------:R-:W-:Y:S01]  /*3430*/  IMAD.MOV.U32 R5, RZ, RZ, R7 ;  /* 0x000000ffff057224 */ /* 0x000fe200078e0007 */
[----:B------:R-:W-:Y:S01]  /*3440*/  MOV R6, R17 ;  /* 0x0000001100067202 */ /* 0x000fe20000000f00 */
[----:B------:R-:W-:Y:S01]  /*3450*/  IMAD.MOV.U32 R7, RZ, RZ, R2 ;  /* 0x000000ffff077224 */ /* 0x000fe200078e0002 */
[----:B------:R-:W-:-:S07]  /*3460*/  MOV R20, 0x3480 ;  /* 0x0000348000147802 */ /* 0x000fce0000000f00 */
[----:B------:R-:W-:Y:S05]  /*3470*/  CALL.REL.NOINC `($__internal_27_$__cuda_sm20_rem_u64) ;  /* 0x0000000800d87944 */ /* 0x000fea0003c00000 */
[----:B------:R-:W-:Y:S01]  /*3480*/  IMAD.MOV.U32 R24, RZ, RZ, R4 ;  /* 0x000000ffff187224 */ /* 0x000fe200078e0004 */
[----:B------:R-:W-:-:S07]  /*3490*/  MOV R25, R5 ;  /* 0x0000000500197202 */ /* 0x000fce0000000f00 */
.L_x_920:
[----:B------:R-:W-:Y:S05]  /*34a0*/  BSYNC.RECONVERGENT B6 ;  /* 0x0000000000067941 */ /* 0x000fea0003800200 */
.L_x_918:
[----:B------:R-:W-:Y:S02]  /*34b0*/  HFMA2 R5, -RZ, RZ, 0, 5.9604644775390625e-08 ;  /* 0x00000001ff057431 */ /* 0x000fe400000001ff */
[----:B------:R-:W-:Y:S01]  /*34c0*/  IMAD.MOV.U32 R4, RZ, RZ, RZ ;  /* 0x000000ffff047224 */ /* 0x000fe200078e00ff */
[----:B------:R-:W-:Y:S01]  /*34d0*/  MOV R7, R2 ;  /* 0x0000000200077202 */ /* 0x000fe20000000f00 */
[----:B------:R-:W-:Y:S01]  /*34e0*/  IMAD.MOV.U32 R6, RZ, RZ, R17 ;  /* 0x000000ffff067224 */ /* 0x000fe200078e0011 */
[----:B------:R-:W-:Y:S01]  /*34f0*/  MOV R20, 0x3520 ;  /* 0x0000352000147802 */ /* 0x000fe20000000f00 */
[----:B------:R-:W-:-:S07]  /*3500*/  IMAD.MOV.U32 R21, RZ, RZ, 0x0 ;  /* 0x00000000ff157424 */ /* 0x000fce00078e00ff */
[----:B------:R-:W-:Y:S05]  /*3510*/  CALL.REL.NOINC `($__internal_27_$__cuda_sm20_rem_u64) ;  /* 0x0000000800b07944 */ /* 0x000fea0003c00000 */
[----:B------:R-:W-:Y:S01]  /*3520*/  ISETP.GT.U32.AND P0, PT, R17, -0x1, PT ;  /* 0xffffffff1100780c */ /* 0x000fe20003f04070 */
[-C--:B------:R-:W-:Y:S01]  /*3530*/  IMAD R0, R5, R4.reuse, RZ ;  /* 0x0000000405007224 */ /* 0x080fe200078e02ff */
[C---:B------:R-:W-:Y:S01]  /*3540*/  LEA R9, P1, -R17.reuse, RZ, 0x2 ;  /* 0x000000ff11097211 */ /* 0x040fe200078211ff */
[----:B------:R-:W-:Y:S01]  /*3550*/  IMAD.WIDE.U32 R6, R4, R4, RZ ;  /* 0x0000000404067225 */ /* 0x000fe200078e00ff */
[----:B------:R-:W-:Y:S01]  /*3560*/  ISETP.GT.U32.AND.EX P0, PT, R2, 0x3fffffff, PT, P0 ;  /* 0x3fffffff0200780c */ /* 0x000fe20003f04100 */
[----:B------:R-:W-:Y:S01]  /*3570*/  BSSY.RECONVERGENT B6, `(.L_x_921) ;  /* 0x0000023000067945 */ /* 0x000fe20003800200 */
[----:B------:R-:W-:Y:S01]  /*3580*/  SHF.L.U64.HI R3, R17, 0x2, R2 ;  /* 0x0000000211037819 */ /* 0x000fe20000010202 */
[----:B------:R-:W-:Y:S01]  /*3590*/  IMAD R11, R4, R5, R0 ;  /* 0x00000005040b7224 */ /* 0x000fe200078e0200 */
[----:B------:R-:W-:Y:S02]  /*35a0*/  SEL R4, R9, R6, P0 ;  /* 0x0000000609047207 */ /* 0x000fe40000000000 */
[----:B------:R-:W-:-:S07]  /*35b0*/  IADD3.X R5, PT, PT, RZ, ~R3, RZ, P1, !PT ;  /* 0x80000003ff057210 */ /* 0x000fce0000ffe4ff */
[----:B------:R-:W-:-:S05]  /*35c0*/  @!P0 IMAD.IADD R5, R7, 0x1, R11 ;  /* 0x0000000107058824 */ /* 0x000fca00078e020b */
[----:B------:R-:W-:-:S04]  /*35d0*/  LOP3.LUT R0, R5, R2, RZ, 0xfc, !PT ;  /* 0x0000000205007212 */ /* 0x000fc800078efcff */
        /* <DEDUP_REMOVED lines=21> */
.L_x_922:
[----:B------:R-:W-:Y:S01]  /*3730*/  IMAD.MOV.U32 R6, RZ, RZ, R17 ;  /* 0x000000ffff067224 */ /* 0x000fe200078e0011 */
[----:B------:R-:W-:Y:S01]  /*3740*/  MOV R7, R2 ;  /* 0x0000000200077202 */ /* 0x000fe20000000f00 */
[----:B------:R-:W-:Y:S01]  /*3750*/  IMAD.MOV.U32 R21, RZ, RZ, 0x0 ;  /* 0x00000000ff157424 */ /* 0x000fe200078e00ff */
[----:B------:R-:W-:-:S07]  /*3760*/  MOV R20, 0x3780 ;  /* 0x0000378000147802 */ /* 0x000fce0000000f00 */
[----:B------:R-:W-:Y:S05]  /*3770*/  CALL.REL.NOINC `($__internal_27_$__cuda_sm20_rem_u64) ;  /* 0x0000000800187944 */ /* 0x000fea0003c00000 */
[----:B------:R-:W-:Y:S01]  /*3780*/  MOV R6, R4 ;  /* 0x0000000400067202 */ /* 0x000fe20000000f00 */
[----:B------:R-:W-:-:S07]  /*3790*/  IMAD.MOV.U32 R7, RZ, RZ, R5 ;  /* 0x000000ffff077224 */ /* 0x000fce00078e0005 */
.L_x_923:
[----:B------:R-:W-:Y:S05]  /*37a0*/  BSYNC.RECONVERGENT B6 ;  /* 0x0000000000067941 */ /* 0x000fea0003800200 */
.L_x_921:
[----:B------:R-:W-:Y:S01]  /*37b0*/  IMAD.WIDE.U32 R4, R25, R6, RZ ;  /* 0x0000000619047225 */ /* 0x000fe200078e00ff */
[----:B------:R-:W-:Y:S03]  /*37c0*/  BSSY.RECONVERGENT B6, `(.L_x_924) ;  /* 0x0000032000067945 */ /* 0x000fe60003800200 */
[----:B------:R-:W-:-:S04]  /*37d0*/  IMAD.WIDE.U32 R8, P0, R24, R7, R4 ;  /* 0x0000000718087225 */ /* 0x000fc80007800004 */
[----:B------:R-:W-:Y:S01]  /*37e0*/  IMAD.WIDE.U32 R4, R24, R6, RZ ;  /* 0x0000000618047225 */ /* 0x000fe200078e00ff */
[----:B------:R-:W-:-:S03]  /*37f0*/  IADD3.X R11, PT, PT, RZ, RZ, RZ, P0, !PT ;  /* 0x000000ffff0b7210 */ /* 0x000fc600007fe4ff */
[----:B------:R-:W-:Y:S01]  /*3800*/  IMAD.MOV.U32 R10, RZ, RZ, R9 ;  /* 0x000000ffff0a7224 */ /* 0x000fe200078e0009 */
[----:B------:R-:W-:Y:S02]  /*3810*/  IADD3 RZ, P0, PT, R8, R5, RZ ;  /* 0x0000000508ff7210 */ /* 0x000fe40007f1e0ff */
[----:B------:R-:W-:-:S03]  /*3820*/  IADD3 R3, PT, PT, R5, R8, RZ ;  /* 0x0000000805037210 */ /* 0x000fc60007ffe0ff */
        /* <DEDUP_REMOVED lines=26> */
.L_x_926:
[----:B------:R-:W-:Y:S01]  /*39d0*/  MOV R5, R3 ;  /* 0x0000000300057202 */ /* 0x000fe20000000f00 */
[----:B------:R-:W-:Y:S01]  /*39e0*/  IMAD.MOV.U32 R6, RZ, RZ, R17 ;  /* 0x000000ffff067224 */ /* 0x000fe200078e0011 */
[----:B------:R-:W-:Y:S01]  /*39f0*/  MOV R7, R2 ;  /* 0x0000000200077202 */ /* 0x000fe20000000f00 */
[----:B------:R-:W-:Y:S01]  /*3a00*/  IMAD.MOV.U32 R21, RZ, RZ, 0x0 ;  /* 0x00000000ff157424 */ /* 0x000fe200078e00ff */
[----:B------:R-:W-:-:S07]  /*3a10*/  MOV R20, 0x3a30 ;  /* 0x00003a3000147802 */ /* 0x000fce0000000f00 */
[----:B------:R-:W-:Y:S05]  /*3a20*/  CALL.REL.NOINC `($__internal_27_$__cuda_sm20_rem_u64) ;  /* 0x00000004006c7944 */ /* 0x000fea0003c00000 */
[----:B------:R-:W-:Y:S01]  /*3a30*/  MOV R24, R4 ;  /* 0x0000000400187202 */ /* 0x000fe20000000f00 */
[----:B------:R-:W-:Y:S01]  /*3a40*/  IMAD.MOV.U32 R25, RZ, RZ, R5 ;  /* 0x000000ffff197224 */ /* 0x000fe200078e0005 */
[----:B------:R-:W-:Y:S06]  /*3a50*/  BRA `(.L_x_927) ;  /* 0x0000000000207947 */ /* 0x000fec0003800000 */
.L_x_925:
[----:B------:R-:W-:Y:S01]  /*3a60*/  MOV R5, R3 ;  /* 0x0000000300057202 */ /* 0x000fe20000000f00 */
[----:B------:R-:W-:Y:S01]  /*3a70*/  IMAD.MOV.U32 R8, RZ, RZ, R17 ;  /* 0x000000ffff087224 */ /* 0x000fe200078e0011 */
[----:B------:R-:W-:Y:S01]  /*3a80*/  MOV R9, R2 ;  /* 0x0000000200097202 */ /* 0x000fe20000000f00 */
[----:B------:R-:W-:Y:S01]  /*3a90*/  IMAD.MOV.U32 R21, RZ, RZ, 0x0 ;  /* 0x00000000ff157424 */ /* 0x000fe200078e00ff */
[----:B------:R-:W-:-:S07]  /*3aa0*/  MOV R20, 0x3ac0 ;  /* 0x00003ac000147802 */ /* 0x000fce0000000f00 */
[----:B------:R-:W-:Y:S05]  /*3ab0*/  CALL.REL.NOINC `($modular_solve_multi_rhs_tiled_64$_Z6mod1289uint128_tm) ;  /* 0xfffffff400a47944 */ /* 0x000fea0003c3ffff */
[----:B------:R-:W-:Y:S01]  /*3ac0*/  MOV R24, R4 ;  /* 0x0000000400187202 */ /* 0x000fe20000000f00 */
[----:B------:R-:W-:-:S07]  /*3ad0*/  IMAD.MOV.U32 R25, RZ, RZ, R5 ;  /* 0x000000ffff197224 */ /* 0x000fce00078e0005 */
.L_x_927:
[----:B------:R-:W-:Y:S05]  /*3ae0*/  BSYNC.RECONVERGENT B6 ;  /* 0x0000000000067941 */ /* 0x000fea0003800200 */
.L_x_924:
[----:B------:R-:W-:Y:S01]  /*3af0*/  LOP3.LUT R0, R19, R2, RZ, 0xfc, !PT ;  /* 0x0000000213007212 */ /* 0x000fe200078efcff */
[----:B------:R-:W-:Y:S03]  /*3b00*/  BSSY.RECONVERGENT B6, `(.L_x_928) ;  /* 0x000001d000067945 */ /* 0x000fe60003800200 */
        /* <DEDUP_REMOVED lines=21> */
.L_x_929:
[----:B------:R-:W-:Y:S01]  /*3c60*/  IMAD.MOV.U32 R4, RZ, RZ, R16 ;  /* 0x000000ffff047224 */ /* 0x000fe200078e0010 */
[----:B------:R-:W-:Y:S01]  /*3c70*/  MOV R5, R19 ;  /* 0x0000001300057202 */ /* 0x000fe20000000f00 */
[----:B------:R-:W-:Y:S01]  /*3c80*/  IMAD.MOV.U32 R6, RZ, RZ, R17 ;  /* 0x000000ffff067224 */ /* 0x000fe200078e0011 */
[----:B------:R-:W-:Y:S01]  /*3c90*/  MOV R7, R2 ;  /* 0x0000000200077202 */ /* 0x000fe20000000f00 */
[----:B------:R-:W-:Y:S01]  /*3ca0*/  IMAD.MOV.U32 R21, RZ, RZ, 0x0 ;  /* 0x00000000ff157424 */ /* 0x000fe200078e00ff */
[----:B------:R-:W-:-:S07]  /*3cb0*/  MOV R20, 0x3cd0 ;  /* 0x00003cd000147802 */ /* 0x000fce0000000f00 */
[----:B------:R-:W-:Y:S05]  /*3cc0*/  CALL.REL.NOINC `($__internal_27_$__cuda_sm20_rem_u64) ;  /* 0x0000000000c47944 */ /* 0x000fea0003c00000 */
.L_x_930:
[----:B------:R-:W-:Y:S05]  /*3cd0*/  BSYNC.RECONVERGENT B6 ;  /* 0x0000000000067941 */ /* 0x000fea0003800200 */
.L_x_928:
[----:B------:R-:W-:-:S04]  /*3ce0*/  IADD3 R16, P0, PT, R24, R4, RZ ;  /* 0x0000000418107210 */ /* 0x000fc80007f1e0ff */
[----:B------:R-:W-:-:S09]  /*3cf0*/  IADD3.X R19, PT, PT, R25, R5, RZ, P0, !PT ;  /* 0x0000000519137210 */ /* 0x000fd200007fe4ff */
.L_x_917:
[----:B------:R-:W-:Y:S05]  /*3d00*/  BSYNC.RECONVERGENT B7 ;  /* 0x0000000000077941 */ /* 0x000fea0003800200 */
.L_x_916:
[----:B------:R-:W-:Y:S01]  /*3d10*/  LOP3.LUT R0, R19, R2, RZ, 0xfc, !PT ;  /* 0x0000000213007212 */ /* 0x000fe200078efcff */
[----:B------:R-:W-:Y:S03]  /*3d20*/  BSSY.RECONVERGENT B6, `(.L_x_931) ;  /* 0x000001d000067945 */ /* 0x000fe60003800200 */
[----:B------:R-:W-:-:S13]  /*3d30*/  ISETP.NE.U32.AND P0, PT, R0, RZ, PT ;  /* 0x000000ff0000720c */ /* 0x000fda0003f05070 */
[----:B------:R-:W-:Y:S05]  /*3d40*/  @P0 BRA `(.L_x_932) ;  /* 0x00000000004c0947 */ /* 0x000fea0003800000 */
[----:B------:R-:W0:Y:S01]  /*3d50*/  I2F.U32.RP R5, R17 ;  /* 0x0000001100057306 */ /* 0x000e220000209000 */
[----:B------:R-:W-:-:S07]  /*3d60*/  ISETP.NE.U32.AND P1, PT, R17, RZ, PT ;  /* 0x000000ff1100720c */ /* 0x000fce0003f25070 */
[----:B0-----:R-:W0:Y:S02]  /*3d70*/  MUFU.RCP R5, R5 ;  /* 0x0000000500057308 */ /* 0x001e240000001000 */
[----:B0-----:R-:W-:Y:S02]  /*3d80*/  VIADD R2, R5, 0xffffffe ;  /* 0x0ffffffe05027836 */ /* 0x001fe40000000000 */
[----:B------:R-:W-:-:S04]  /*3d90*/  IMAD.MOV.U32 R5, RZ, RZ, RZ ;  /* 0x000000ffff057224 */ /* 0x000fc800078e00ff */
        /* <DEDUP_REMOVED lines=14> */
.L_x_932:
[----:B------:R-:W-:Y:S01]  /*3e80*/  HFMA2 R21, -RZ, RZ, 0, 0 ;  /* 0x00000000ff157431 */ /* 0x000fe200000001ff */
[----:B------:R-:W-:Y:S01]  /*3e90*/  MOV R4, R16 ;  /* 0x0000001000047202 */ /* 0x000fe20000000f00 */
[----:B------:R-:W-:Y:S01]  /*3ea0*/  IMAD.MOV.U32 R5, RZ, RZ, R19 ;  /* 0x000000ffff057224 */ /* 0x000fe200078e0013 */
[----:B------:R-:W-:Y:S01]  /*3eb0*/  MOV R6, R17 ;  /* 0x0000001100067202 */ /* 0x000fe20000000f00 */
[----:B------:R-:W-:Y:S01]  /*3ec0*/  IMAD.MOV.U32 R7, RZ, RZ, R2 ;  /* 0x000000ffff077224 */ /* 0x000fe200078e0002 */
[----:B------:R-:W-:-:S07]  /*3ed0*/  MOV R20, 0x3ef0 ;  /* 0x00003ef000147802 */ /* 0x000fce0000000f00 */
[----:B------:R-:W-:Y:S05]  /*3ee0*/  CALL.REL.NOINC `($__internal_27_$__cuda_sm20_rem_u64) ;  /* 0x00000000003c7944 */ /* 0x000fea0003c00000 */
.L_x_933:
[----:B------:R-:W-:Y:S05]  /*3ef0*/  BSYNC.RECONVERGENT B6 ;  /* 0x0000000000067941 */ /* 0x000fea0003800200 */
.L_x_931:
        /* <DEDUP_REMOVED lines=12> */
[----:B0-----:R-:W-:Y:S01]  /*3fc0*/  VIADD R1, R1, 0x28 ;  /* 0x0000002801017836 */ /* 0x001fe20000000000 */
[----:B--2---:R-:W-:Y:S06]  /*3fd0*/  RET.REL.NODEC R20 `(modular_solve_multi_rhs_tiled_64) ;  /* 0xffffffc014087950 */ /* 0x004fec0003c3ffff */
        .weak           $__internal_27_$__cuda_sm20_rem_u64
        .type           $__internal_27_$__cuda_sm20_rem_u64,@function
        .size           $__internal_27_$__cuda_sm20_rem_u64,(.L_x_2089 - $__internal_27_$__cuda_sm20_rem_u64)
$__internal_27_$__cuda_sm20_rem_u64:
[----:B------:R-:W-:Y:S01]  /*3fe0*/  IADD3 R1, PT, PT, R1, -0x8, RZ ;  /* 0xfffffff801017810 */ /* 0x000fe20007ffe0ff */
[----:B------:R-:W-:-:S04]  /*3ff0*/  IMAD.MOV.U32 R3, RZ, RZ, R7 ;  /* 0x000000ffff037224 */ /* 0x000fc800078e0007 */
[----:B------:R0:W-:Y:S02]  /*4000*/  STL [R1], R2 ;  /* 0x0000000201007387 */ /* 0x0001e40000100800 */
[----:B0-----:R-:W-:-:S04]  /*4010*/  MOV R2, R6 ;  /* 0x0000000600027202 */ /* 0x001fc80000000f00 */
        /* <DEDUP_REMOVED lines=20> */
[----:B------:R-:W-:-:S03]  /*4160*/  IADD3 R7, P0, PT, RZ, -R6, RZ ;  /* 0x80000006ff077210 */ /* 0x000fc60007f1e0ff */
        /* <DEDUP_REMOVED lines=8> */
[----:B------:R-:W-:Y:S01]  /*41f0*/  IMAD.MOV.U32 R7, RZ, RZ, RZ ;  /* 0x000000ffff077224 */ /* 0x000fe200078e00ff */
        /* <DEDUP_REMOVED lines=16> */
[----:B------:R-:W-:Y:S02]  /*4300*/  IADD3 R7, P1, PT, -R2, R13, RZ ;  /* 0x0000000d02077210 */ /* 0x000fe40007f3e1ff */
[----:B------:R-:W-:-:S03]  /*4310*/  ISETP.GE.U32.AND.EX P0, PT, R5, R3, PT, P0 ;  /* 0x000000030500720c */ /* 0x000fc60003f06100 */
[----:B------:R-:W-:Y:S01]  /*4320*/  IMAD.X R9, R5, 0x1, ~R3, P1 ;  /* 0x0000000105097824 */ /* 0x000fe200008e0e03 */
[----:B------:R-:W-:Y:S02]  /*4330*/  SEL R7, R7, R13, P0 ;  /* 0x0000000d07077207 */ /* 0x000fe40000000000 */
[C---:B------:R-:W-:Y:S02]  /*4340*/  ISETP.NE.U32.AND P1, PT, R2.reuse, RZ, PT ;  /* 0x000000ff0200720c */ /* 0x040fe40003f25070 */
[----:B------:R-:W-:Y:S02]  /*4350*/  SEL R9, R9, R5, P0 ;  /* 0x0000000509097207 */ /* 0x000fe40000000000 */
[----:B------:R-:W-:Y:S02]  /*4360*/  ISETP.GE.U32.AND P0, PT, R7, R2, PT ;  /* 0x000000020700720c */ /* 0x000fe40003f06070 */
[----:B------:R-:W-:Y:S02]  /*4370*/  IADD3 R4, P2, PT, -R2, R7, RZ ;  /* 0x0000000702047210 */ /* 0x000fe40007f5e1ff */
[----:B------:R-:W-:Y:S01]  /*4380*/  ISETP.GE.U32.AND.EX P0, PT, R9, R3, PT, P0 ;  /* 0x000000030900720c */ /* 0x000fe20003f06100 */
[----:B------:R0:W2:Y:S01]  /*4390*/  LDL R2, [R1] ;  /* 0x0000000001027983 */ /* 0x0000a20000100800 */
[----:B------:R-:W-:-:S02]  /*43a0*/  IADD3.X R5, PT, PT, ~R3, R9, RZ, P2, !PT ;  /* 0x0000000903057210 */ /* 0x000fc400017fe5ff */
[----:B------:R-:W-:Y:S02]  /*43b0*/  ISETP.NE.AND.EX P1, PT, R3, RZ, PT, P1 ;  /* 0x000000ff0300720c */ /* 0x000fe40003f25310 */
[----:B------:R-:W-:Y:S02]  /*43c0*/  SEL R4, R4, R7, P0 ;  /* 0x0000000704047207 */ /* 0x000fe40000000000 */
[----:B------:R-:W-:Y:S01]  /*43d0*/  SEL R5, R5, R9, P0 ;  /* 0x0000000905057207 */ /* 0x000fe20000000000 */
[----:B0-----:R-:W-:Y:S01]  /*43e0*/  VIADD R1, R1, 0x8 ;  /* 0x0000000801017836 */ /* 0x001fe20000000000 */
[----:B------:R-:W-:Y:S02]  /*43f0*/  SEL R4, R4, 0xffffffff, P1 ;  /* 0xffffffff04047807 */ /* 0x000fe40000800000 */
[----:B------:R-:W-:Y:S01]  /*4400*/  SEL R5, R5, 0xffffffff, P1 ;  /* 0xffffffff05057807 */ /* 0x000fe20000800000 */
[----:B--2---:R-:W-:Y:S06]  /*4410*/  RET.REL.NODEC R20 `(modular_solve_multi_rhs_tiled_64) ;  /* 0xffffffb814f87950 */ /* 0x004fec0003c3ffff */
.L_x_934:
        /* <DEDUP_REMOVED lines=14> */
.L_x_2089:


//--------------------- .text.modular_solve_multi_rhs_64 --------------------------
	.section	.text.modular_solve_multi_rhs_64,"ax",@progbits
	.align	128
        .global         modular_solve_multi_rhs_64
        .type           modular_solve_multi_rhs_64,@function
        .size           modular_solve_multi_rhs_64,(.L_x_2091 - modular_solve_multi_rhs_64)
        .other          modular_solve_multi_rhs_64,@"STO_CUDA_ENTRY STV_DEFAULT"
modular_solve_multi_rhs_64:
.text.modular_solve_multi_rhs_64:
        /* <DEDUP_REMOVED lines=9> */
[----:B------:R-:W1:Y:S07]  /*0090*/  LDCU.64 UR36, c[0x0][0x358] ;  /* 0x00006b00ff2477ac */ /* 0x000e6e0008000a00 */
[----:B------:R-:W2:Y:S08]  /*00a0*/  LDC.64 R2, c[0x0][0x3a8] ;  /* 0x0000ea00ff027b82 */ /* 0x000eb00000000a00 */
[----:B------:R-:W3:Y:S01]  /*00b0*/  LDC.64 R30, c[0x0][0x3a0] ;  /* 0x0000e800ff1e7b82 */ /* 0x000ee20000000a00 */
[----:B0-----:R-:W-:-:S06]  /*00c0*/  IMAD.WIDE.U32 R16, R26, 0x8, R16 ;  /* 0x000000081a107825 */ /* 0x001fcc00078e0010 */
[----:B-1----:R-:W5:Y:S01]  /*00d0*/  LDG.E.64.CONSTANT R16, desc[UR36][R16.64] ;  /* 0x0000002410107981 */ /* 0x002f62000c1e9b00 */
[----:B--2---:R-:W-:-:S05]  /*00e0*/  IADD3 R24, PT, PT, R3, R2, RZ ;  /* 0x0000000203187210 */ /* 0x004fca0007ffe0ff */
[----:B------:R-:W-:-:S04]  /*00f0*/  IMAD R3, R24, R2, RZ ;  /* 0x0000000218037224 */ /* 0x000fc800078e02ff */
[----:B------:R-:W-:Y:S01]  /*0100*/  IMAD R0, R26, R3, RZ ;  /* 0x000000031a007224 */ /* 0x000fe200078e02ff */
[----:B------:R-:W-:-:S03]  /*0110*/  ISETP.NE.AND P0, PT, R3, RZ, PT ;  /* 0x000000ff0300720c */ /* 0x000fc60003f05270 */
[----:B---3--:R-:W-:-:S10]  /*0120*/  IMAD.WIDE.U32 R30, R0, 0x8, R30 ;  /* 0x00000008001e7825 */ /* 0x008fd400078e001e */
[----:B------:R-:W-:Y:S05]  /*0130*/  @!P0 BRA `(.L_x_935) ;  /* 0x0000000400b88947 */ /* 0x000fea0003800000 */
[C---:B------:R-:W-:Y:S01]  /*0140*/  ISETP.GE.U32.AND P1, PT, R3.reuse, 0x10, PT ;  /* 0x000000100300780c */ /* 0x040fe20003f26070 */
[----:B------:R-:W-:Y:S01]  /*0150*/  IMAD.MOV.U32 R5, RZ, RZ, RZ ;  /* 0x000000ffff057224 */ /* 0x000fe200078e00ff */
[----:B------:R-:W-:-:S04]  /*0160*/  LOP3.LUT R27, R3, 0xf, RZ, 0xc0, !PT ;  /* 0x0000000f031b7812 */ /* 0x000fc800078ec0ff */
[----:B------:R-:W-:-:S07]  /*0170*/  ISETP.NE.AND P0, PT, R27, RZ, PT ;  /* 0x000000ff1b00720c */ /* 0x000fce0003f05270 */
[----:B------:R-:W-:Y:S06]  /*0180*/  @!P1 BRA `(.L_x_936) ;  /* 0x0000000000ac9947 */ /* 0x000fec0003800000 */
[----:B------:R-:W-:Y:S01]  /*0190*/  HFMA2 R25, -RZ, RZ, 0, 0 ;  /* 0x00000000ff197431 */ /* 0x000fe200000001ff */
[----:B------:R-:W-:Y:S01]  /*01a0*/  LOP3.LUT R5, R3, 0xfffffff0, RZ, 0xc0, !PT ;  /* 0xfffffff003057812 */ /* 0x000fe200078ec0ff */
[----:B------:R-:W0:Y:S06]  /*01b0*/  LDCU.64 UR4, c[0x0][0x380] ;  /* 0x00007000ff0477ac */ /* 0x000e2c0008000a00 */
.L_x_937:
[----:B------:R-:W-:-:S05]  /*01c0*/  IADD3 R4, P1, PT, R0, R25, RZ ;  /* 0x0000001900047210 */ /* 0x000fca0007f3e0ff */
[----:B------:R-:W-:Y:S01]  /*01d0*/  IMAD.X R7, RZ, RZ, RZ, P1 ;  /* 0x000000ffff077224 */ /* 0x000fe200008e06ff */
[----:B0-----:R-:W-:-:S04]  /*01e0*/  LEA R6, P1, R4, UR4, 0x3 ;  /* 0x0000000404067c11 */ /* 0x001fc8000f8218ff */
[----:B------:R-:W-:-:S05]  /*01f0*/  LEA.HI.X R7, R4, UR5, R7, 0x3, P1 ;  /* 0x0000000504077c11 */ /* 0x000fca00088f1c07 */
[----:B-1----:R-:W2:Y:S04]  /*0200*/  LDG.E.64.CONSTANT R8, desc[UR36][R6.64] ;  /* 0x0000002406087981 */ /* 0x002ea8000c1e9b00 */
[----:B------:R-:W3:Y:S04]  /*0210*/  LDG.E.64.CONSTANT R12, desc[UR36][R6.64+0x8] ;  /* 0x00000824060c7981 */ /* 0x000ee8000c1e9b00 */
[----:B------:R-:W4:Y:S04]  /*0220*/  LDG.E.64.CONSTANT R14, desc[UR36][R6.64+0x10] ;  /* 0x00001024060e7981 */ /* 0x000f28000c1e9b00 */
[----:B------:R-:W4:Y:S04]  /*0230*/  LDG.E.64.CONSTANT R18, desc[UR36][R6.64+0x18] ;  /* 0x0000182406127981 */ /* 0x000f28000c1e9b00 */
[----:B------:R-:W4:Y:S01]  /*0240*/  LDG.E.64.CONSTANT R20, desc[UR36][R6.64+0x20] ;  /* 0x0000202406147981 */ /* 0x000f22000c1e9b00 */
[----:B------:R-:W-:-:S03]  /*0250*/  IMAD.WIDE.U32 R10, R25, 0x8, R30 ;  /* 0x00000008190a7825 */ /* 0x000fc600078e001e */
[----:B------:R-:W4:Y:S04]  /*0260*/  LDG.E.64.CONSTANT R22, desc[UR36][R6.64+0x28] ;  /* 0x0000282406167981 */ /* 0x000f28000c1e9b00 */
[----:B------:R-:W4:Y:S04]  /*0270*/  LDG.E.64.CONSTANT R28, desc[UR36][R6.64+0x30] ;  /* 0x00003024061c7981 */ /* 0x000f28000c1e9b00 */
[----:B------:R-:W4:Y:S04]  /*0280*/  LDG.E.64.CONSTANT R32, desc[UR36][R6.64+0x38] ;  /* 0x0000382406207981 */ /* 0x000f28000c1e9b00 */
[----:B------:R-:W4:Y:S04]  /*0290*/  LDG.E.64.CONSTANT R34, desc[UR36][R6.64+0x40] ;  /* 0x0000402406227981 */ /* 0x000f28000c1e9b00 */
[----:B------:R-:W4:Y:S04]  /*02a0*/  LDG.E.64.CONSTANT R36, desc[UR36][R6.64+0x48] ;  /* 0x0000482406247981 */ /* 0x000f28000c1e9b00 */
[----:B------:R-:W4:Y:S04]  /*02b0*/  LDG.E.64.CONSTANT R38, desc[UR36][R6.64+0x50] ;  /* 0x0000502406267981 */ /* 0x000f28000c1e9b00 */
[----:B--2---:R0:W-:Y:S04]  /*02c0*/  STG.E.64 desc[UR36][R10.64], R8 ;  /* 0x000000080a007986 */ /* 0x0041e8000c101b24 */
[----:B---3--:R1:W-:Y:S04]  /*02d0*/  STG.E.64 desc[UR36][R10.64+0x8], R12 ;  /* 0x0000080c0a007986 */ /* 0x0083e8000c101b24 */
[----:B----4-:R2:W-:Y:S04]  /*02e0*/  STG.E.64 desc[UR36][R10.64+0x10], R14 ;  /* 0x0000100e0a007986 */ /* 0x0105e8000c101b24 */
[----:B------:R3:W-:Y:S04]  /*02f0*/  STG.E.64 desc[UR36][R10.64+0x18], R18 ;  /* 0x000018120a007986 */ /* 0x0007e8000c101b24 */
[----:B------:R4:W-:Y:S04]  /*0300*/  STG.E.64 desc[UR36][R10.64+0x20], R20 ;  /* 0x000020140a007986 */ /* 0x0009e8000c101b24 */
[----:B0-----:R-:W4:Y:S04]  /*0310*/  LDG.E.64.CONSTANT R8, desc[UR36][R6.64+0x58] ;  /* 0x0000582406087981 */ /* 0x001f28000c1e9b00 */
[----:B-1----:R-:W4:Y:S04]  /*0320*/  LDG.E.64.CONSTANT R12, desc[UR36][R6.64+0x60] ;  /* 0x00006024060c7981 */ /* 0x002f28000c1e9b00 */
[----:B--2---:R-:W2:Y:S04]  /*0330*/  LDG.E.64.CONSTANT R14, desc[UR36][R6.64+0x68] ;  /* 0x00006824060e7981 */ /* 0x004ea8000c1e9b00 */
[----:B---3--:R-:W3:Y:S04]  /*0340*/  LDG.E.64.CONSTANT R18, desc[UR36][R6.64+0x70] ;  /* 0x0000702406127981 */ /* 0x008ee8000c1e9b00 */
[----:B----4-:R-:W4:Y:S01]  /*0350*/  LDG.E.64.CONSTANT R20, desc[UR36][R6.64+0x78] ;  /* 0x0000782406147981 */ /* 0x010f22000c1e9b00 */
[----:B------:R-:W-:-:S03]  /*0360*/  IADD3 R25, PT, PT, R25, 0x10, RZ ;  /* 0x0000001019197810 */ /* 0x000fc60007ffe0ff */
[----:B------:R1:W-:Y:S04]  /*0370*/  STG.E.64 desc[UR36][R10.64+0x28], R22 ;  /* 0x000028160a007986 */ /* 0x0003e8000c101b24 */
[----:B------:R1:W-:Y:S04]  /*0380*/  STG.E.64 desc[UR36][R10.64+0x30], R28 ;  /* 0x0000301c0a007986 */ /* 0x0003e8000c101b24 */
[----:B------:R1:W-:Y:S04]  /*0390*/  STG.E.64 desc[UR36][R10.64+0x38], R32 ;  /* 0x000038200a007986 */ /* 0x0003e8000c101b24 */
[----:B------:R1:W-:Y:S04]  /*03a0*/  STG.E.64 desc[UR36][R10.64+0x40], R34 ;  /* 0x000040220a007986 */ /* 0x0003e8000c101b24 */
[----:B------:R1:W-:Y:S04]  /*03b0*/  STG.E.64 desc[UR36][R10.64+0x48], R36 ;  /* 0x000048240a007986 */ /* 0x0003e8000c101b24 */
[----:B------:R1:W-:Y:S01]  /*03c0*/  STG.E.64 desc[UR36][R10.64+0x50], R38 ;  /* 0x000050260a007986 */ /* 0x0003e2000c101b24 */
[----:B------:R-:W-:-:S03]  /*03d0*/  ISETP.NE.AND P1, PT, R25, R5, PT ;  /* 0x000000051900720c */ /* 0x000fc60003f25270 */
[----:B------:R1:W-:Y:S04]  /*03e0*/  STG.E.64 desc[UR36][R10.64+0x58], R8 ;  /* 0x000058080a007986 */ /* 0x0003e8000c101b24 */
[----:B------:R1:W-:Y:S04]  /*03f0*/  STG.E.64 desc[UR36][R10.64+0x60], R12 ;  /* 0x0000600c0a007986 */ /* 0x0003e8000c101b24 */
[----:B--2---:R1:W-:Y:S04]  /*0400*/  STG.E.64 desc[UR36][R10.64+0x68], R14 ;  /* 0x0000680e0a007986 */ /* 0x0043e8000c101b24 */
[----:B---3--:R1:W-:Y:S04]  /*0410*/  STG.E.64 desc[UR36][R10.64+0x70], R18 ;  /* 0x000070120a007986 */ /* 0x0083e8000c101b24 */
[----:B----4-:R1:W-:Y:S01]  /*0420*/  STG.E.64 desc[UR36][R10.64+0x78], R20 ;  /* 0x000078140a007986 */ /* 0x0103e2000c101b24 */
[----:B------:R-:W-:Y:S05]  /*0430*/  @P1 BRA `(.L_x_937) ;  /* 0xfffffffc00601947 */ /* 0x000fea000383ffff */
.L_x_936:
[----:B------:R-:W-:Y:S05]  /*0440*/  @!P0 BRA `(.L_x_935) ;  /* 0x0000000000f48947 */ /* 0x000fea0003800000 */
[----:B------:R-:W-:Y:S02]  /*0450*/  ISETP.GE.U32.AND P1, PT, R27, 0x8, PT ;  /* 0x000000081b00780c */ /* 0x000fe40003f26070 */
[----:B------:R-:W-:-:S04]  /*0460*/  LOP3.LUT R25, R3, 0x7, RZ, 0xc0, !PT ;  /* 0x0000000703197812 */ /* 0x000fc800078ec0ff */
[----:B------:R-:W-:-:S07]  /*0470*/  ISETP.NE.AND P0, PT, R25, RZ, PT ;  /* 0x000000ff1900720c */ /* 0x000fce0003f05270 */
[----:B------:R-:W-:Y:S06]  /*0480*/  @!P1 BRA `(.L_x_938) ;  /* 0x00000000005c9947 */ /* 0x000fec0003800000 */
[----:B------:R-:W0:Y:S01]  /*0490*/  LDCU.64 UR4, c[0x0][0x380] ;  /* 0x00007000ff0477ac */ /* 0x000e220008000a00 */
        /* <DEDUP_REMOVED lines=8> */
[----:B------:R-:W4:Y:S04]  /*0520*/  LDG.E.64.CONSTANT R20, desc[UR36][R6.64+0x20] ;  /* 0x0000202406147981 */ /* 0x000f28000c1e9b00 */
[----:B------:R-:W4:Y:S04]  /*0530*/  LDG.E.64.CONSTANT R22, desc[UR36][R6.64+0x28] ;  /* 0x0000282406167981 */ /* 0x000f28000c1e9b00 */
[----:B------:R-:W4:Y:S04]  /*0540*/  LDG.E.64.CONSTANT R28, desc[UR36][R6.64+0x30] ;  /* 0x00003024061c7981 */ /* 0x000f28000c1e9b00 */
[----:B------:R-:W4:Y:S01]  /*0550*/  LDG.E.64.CONSTANT R32, desc[UR36][R6.64+0x38] ;  /* 0x0000382406207981 */ /* 0x000f22000c1e9b00 */
[C---:B------:R-:W-:Y:S01]  /*0560*/  IMAD.WIDE.U32 R10, R5.reuse, 0x8, R30 ;  /* 0x00000008050a7825 */ /* 0x040fe200078e001e */
[----:B------:R-:W-:-:S04]  /*0570*/  IADD3 R5, PT, PT, R5, 0x8, RZ ;  /* 0x0000000805057810 */ /* 0x000fc80007ffe0ff */
[----:B--2---:R0:W-:Y:S04]  /*0580*/  STG.E.64 desc[UR36][R10.64], R8 ;  /* 0x000000080a007986 */ /* 0x0041e8000c101b24 */
[----:B---3--:R0:W-:Y:S04]  /*0590*/  STG.E.64 desc[UR36][R10.64+0x8], R12 ;  /* 0x0000080c0a007986 */ /* 0x0081e8000c101b24 */
[----:B----4-:R0:W-:Y:S04]  /*05a0*/  STG.E.64 desc[UR36][R10.64+0x10], R14 ;  /* 0x0000100e0a007986 */ /* 0x0101e8000c101b24 */
[----:B------:R0:W-:Y:S04]  /*05b0*/  STG.E.64 desc[UR36][R10.64+0x18], R18 ;  /* 0x000018120a007986 */ /* 0x0001e8000c101b24 */
[----:B------:R0:W-:Y:S04]  /*05c0*/  STG.E.64 desc[UR36][R10.64+0x20], R20 ;  /* 0x000020140a007986 */ /* 0x0001e8000c101b24 */
[----:B------:R0:W-:Y:S04]  /*05d0*/  STG.E.64 desc[UR36][R10.64+0x28], R22 ;  /* 0x000028160a007986 */ /* 0x0001e8000c101b24 */
[----:B------:R0:W-:Y:S04]  /*05e0*/  STG.E.64 desc[UR36][R10.64+0x30], R28 ;  /* 0x0000301c0a007986 */ /* 0x0001e8000c101b24 */
[----:B------:R0:W-:Y:S02]  /*05f0*/  STG.E.64 desc[UR36][R10.64+0x38], R32 ;  /* 0x000038200a007986 */ /* 0x0001e4000c101b24 */
.L_x_938:
[----:B------:R-:W-:Y:S05]  /*0600*/  @!P0 BRA `(.L_x_935) ;  /* 0x0000000000848947 */ /* 0x000fea0003800000 */
[----:B------:R-:W-:Y:S02]  /*0610*/  ISETP.GE.U32.AND P1, PT, R25, 0x4, PT ;  /* 0x000000041900780c */ /* 0x000fe40003f26070 */
[----:B------:R-:W-:-:S04]  /*0620*/  LOP3.LUT R3, R3, 0x3, RZ, 0xc0, !PT ;  /* 0x0000000303037812 */ /* 0x000fc800078ec0ff */
[----:B------:R-:W-:-:S07]  /*0630*/  ISETP.NE.AND P0, PT, R3, RZ, PT ;  /* 0x000000ff0300720c */ /* 0x000fce0003f05270 */
[----:B------:R-:W-:Y:S06]  /*0640*/  @!P1 BRA `(.L_x_939) ;  /* 0x00000000003c9947 */ /* 0x000fec0003800000 */
[----:B------:R-:W2:Y:S01]  /*0650*/  LDCU.64 UR4, c[0x0][0x380] ;  /* 0x00007000ff0477ac */ /* 0x000ea20008000a00 */
[----:B------:R-:W-:-:S05]  /*0660*/  IADD3 R4, P1, PT, R0, R5, RZ ;  /* 0x0000000500047210 */ /* 0x000fca0007f3e0ff */
[----:B------:R-:W-:Y:S01]  /*0670*/  IMAD.X R7, RZ, RZ, RZ, P1 ;  /* 0x000000ffff077224 */ /* 0x000fe200008e06ff */
[----:B--2---:R-:W-:-:S04]  /*0680*/  LEA R6, P1, R4, UR4, 0x3 ;  /* 0x0000000404067c11 */ /* 0x004fc8000f8218ff */
[----:B------:R-:W-:-:S05]  /*0690*/  LEA.HI.X R7, R4, UR5, R7, 0x3, P1 ;  /* 0x0000000504077c11 */ /* 0x000fca00088f1c07 */
[----:B01----:R-:W2:Y:S04]  /*06a0*/  LDG.E.64.CONSTANT R8, desc[UR36][R6.64] ;  /* 0x0000002406087981 */ /* 0x003ea8000c1e9b00 */
[----:B------:R-:W3:Y:S04]  /*06b0*/  LDG.E.64.CONSTANT R12, desc[UR36][R6.64+0x8] ;  /* 0x00000824060c7981 */ /* 0x000ee8000c1e9b00 */
[----:B------:R-:W4:Y:S04]  /*06c0*/  LDG.E.64.CONSTANT R14, desc[UR36][R6.64+0x10] ;  /* 0x00001024060e7981 */ /* 0x000f28000c1e9b00 */
[----:B------:R-:W4:Y:S01]  /*06d0*/  LDG.E.64.CONSTANT R18, desc[UR36][R6.64+0x18] ;  /* 0x0000182406127981 */ /* 0x000f22000c1e9b00 */
[C---:B------:R-:W-:Y:S01]  /*06e0*/  IMAD.WIDE.U32 R10, R5.reuse, 0x8, R30 ;  /* 0x00000008050a7825 */ /* 0x040fe200078e001e */
[----:B------:R-:W-:-:S04]  /*06f0*/  IADD3 R5, PT, PT, R5, 0x4, RZ ;  /* 0x0000000405057810 */ /* 0x000fc80007ffe0ff */
[----:B--2---:R2:W-:Y:S04]  /*0700*/  STG.E.64 desc[UR36][R10.64], R8 ;  /* 0x000000080a007986 */ /* 0x0045e8000c101b24 */
[----:B---3--:R2:W-:Y:S04]  /*0710*/  STG.E.64 desc[UR36][R10.64+0x8], R12 ;  /* 0x0000080c0a007986 */ /* 0x0085e8000c101b24 */
[----:B----4-:R2:W-:Y:S04]  /*0720*/  STG.E.64 desc[UR36][R10.64+0x10], R14 ;  /* 0x0000100e0a007986 */ /* 0x0105e8000c101b24 */
[----:B------:R2:W-:Y:S02]  /*0730*/  STG.E.64 desc[UR36][R10.64+0x18], R18 ;  /* 0x000018120a007986 */ /* 0x0005e4000c101b24 */
.L_x_939:
[----:B------:R-:W-:Y:S05]  /*0740*/  @!P0 BRA `(.L_x_935) ;  /* 0x0000000000348947 */ /* 0x000fea0003800000 */
[----:B------:R-:W3:Y:S01]  /*0750*/  LDCU.64 UR6, c[0x0][0x380] ;  /* 0x00007000ff0677ac */ /* 0x000ee20008000a00 */
[----:B------:R-:W-:-:S05]  /*0760*/  UMOV UR4, URZ ;  /* 0x000000ff00047c82 */ /* 0x000fca0008000000 */
.L_x_940:
[----:B------:R-:W-:-:S05]  /*0770*/  IADD3 R4, P0, PT, R0, R5, RZ ;  /* 0x0000000500047210 */ /* 0x000fca0007f1e0ff */
[----:B----4-:R-:W-:Y:S01]  /*0780*/  IMAD.X R7, RZ, RZ, RZ, P0 ;  /* 0x000000ffff077224 */ /* 0x010fe200000e06ff */
[----:B---3--:R-:W-:-:S04]  /*0790*/  LEA R6, P0, R4, UR6, 0x3 ;  /* 0x0000000604067c11 */ /* 0x008fc8000f8018ff */
[----:B------:R-:W-:-:S06]  /*07a0*/  LEA.HI.X R7, R4, UR7, R7, 0x3, P0 ;  /* 0x0000000704077c11 */ /* 0x000fcc00080f1c07 */
[----:B------:R-:W3:Y:S01]  /*07b0*/  LDG.E.64.CONSTANT R6, desc[UR36][R6.64] ;  /* 0x0000002406067981 */ /* 0x000ee2000c1e9b00 */
[C---:B012---:R-:W-:Y:S01]  /*07c0*/  IMAD.WIDE.U32 R8, R5.reuse, 0x8, R30 ;  /* 0x0000000805087825 */ /* 0x047fe200078e001e */
[----:B------:R-:W-:Y:S01]  /*07d0*/  UIADD3 UR4, UPT, UPT, UR4, 0x1, URZ ;  /* 0x0000000104047890 */ /* 0x000fe2000fffe0ff */
[----:B------:R-:W-:-:S05]  /*07e0*/  IADD3 R5, PT, PT, R5, 0x1, RZ ;  /* 0x0000000105057810 */ /* 0x000fca0007ffe0ff */
[----:B------:R-:W-:Y:S01]  /*07f0*/  ISETP.NE.AND P0, PT, R3, UR4, PT ;  /* 0x0000000403007c0c */ /* 0x000fe2000bf05270 */
[----:B---3--:R4:W-:-:S12]  /*0800*/  STG.E.64 desc[UR36][R8.64], R6 ;  /* 0x0000000608007986 */ /* 0x0089d8000c101b24 */
[----:B------:R-:W-:Y:S05]  /*0810*/  @P0 BRA `(.L_x_940) ;  /* 0xfffffffc00d40947 */ /* 0x000fea000383ffff */
.L_x_935:
[----:B------:R-:W-:Y:S02]  /*0820*/  ISETP.NE.AND P1, PT, R2, RZ, PT ;  /* 0x000000ff0200720c */ /* 0x000fe40003f25270 */
[----:B------:R-:W-:-:S11]  /*0830*/  PLOP3.LUT P0, PT, PT, PT, PT, 0x8, 0x80 ;  /* 0x000000000080781c */ /* 0x000fd60003f0e170 */
[----:B------:R-:W-:Y:S05]  /*0840*/  @!P1 BRA `(.L_x_941) ;  /* 0x0000006000709947 */ /* 0x000fea0003800000 */
[----:B------:R-:W-:Y:S01]  /*0850*/  ISETP.NE.AND P0, PT, R24, RZ, PT ;  /* 0x000000ff1800720c */ /* 0x000fe20003f05270 */
[----:B------:R-:W-:Y:S01]  /*0860*/  BSSY.RECONVERGENT B8, `(.L_x_941) ;  /* 0x000061a000087945 */ /* 0x000fe20003800200 */
[----:B012--5:R-:W-:-:S04]  /*0870*/  IADD3 R18, P1, PT, R16, -0x2, RZ ;  /* 0xfffffffe10127810 */ /* 0x027fc80007f3e0ff */
[----:B------:R-:W-:-:S07]  /*0880*/  IADD3.X R2, PT, PT, R17, -0x1, RZ, P1, !PT ;  /* 0xffffffff11027810 */ /* 0x000fce0000ffe4ff */
[----:B------:R-:W-:Y:S05]  /*0890*/  @P0 BRA `(.L_x_942) ;  /* 0x0000000400840947 */ /* 0x000fea0003800000 */
[----:B------:R-:W2:Y:S01]  /*08a0*/  LDG.E.64 R4, desc[UR36][R30.64] ;  /* 0x000000241e047981 */ /* 0x000ea2000c1e1b00 */
[----:B------:R-:W-:Y:S02]  /*08b0*/  PLOP3.LUT P0, PT, PT, PT, PT, 0x80, 0x8 ;  /* 0x000000000008781c */ /* 0x000fe40003f0f070 */
[----:B--2---:R-:W-:-:S04]  /*08c0*/  ISETP.NE.U32.AND P1, PT, R4, RZ, PT ;  /* 0x000000ff0400720c */ /* 0x004fc80003f25070 */
[----:B------:R-:W-:-:S13]  /*08d0*/  ISETP.NE.AND.EX P1, PT, R5, RZ, PT, P1 ;  /* 0x000000ff0500720c */ /* 0x000fda0003f25310 */
[----:B------:R-:W-:Y:S05]  /*08e0*/  @!P1 BRA `(.L_x_943) ;  /* 0x0000006000449947 */ /* 0x000fea0003800000 */
[----:B------:R-:W-:-:S07]  /*08f0*/  IMAD.MOV.U32 R25, RZ, RZ, RZ ;  /* 0x000000ffff197224 */ /* 0x000fce00078e00ff */
.L_x_952:
[----:B------:R-:W-:Y:S01]  /*0900*/  LOP3.LUT R0, R5, R17, RZ, 0xfc, !PT ;  /* 0x0000001105007212 */ /* 0x000fe200078efcff */
[----:B------:R-:W-:Y:S03]  /*0910*/  BSSY.RECONVERGENT B6, `(.L_x_944) ;  /* 0x000001d000067945 */ /* 0x000fe60003800200 */
[----:B------:R-:W-:-:S13]  /*0920*/  ISETP.NE.U32.AND P0, PT, R0, RZ, PT ;  /* 0x000000ff0000720c */ /* 0x000fda0003f05070 */
[----:B------:R-:W-:Y:S05]  /*0930*/  @P0 BRA `(.L_x_945) ;  /* 0x00000000004c0947 */ /* 0x000fea0003800000 */
[----:B------:R-:W0:Y:S01]  /*0940*/  I2F.U32.RP R0, R16 ;  /* 0x0000001000007306 */ /* 0x000e220000209000 */
[----:B------:R-:W-:Y:S01]  /*0950*/  IMAD.MOV R3, RZ, RZ, -R16 ;  /* 0x000000ffff037224 */ /* 0x000fe200078e0a10 */
[----:B------:R-:W-:Y:S02]  /*0960*/  ISETP.NE.U32.AND P1, PT, R16, RZ, PT ;  /* 0x000000ff1000720c */ /* 0x000fe40003f25070 */
[----:B------:R-:W-:-:S04]  /*0970*/  MOV R37, RZ ;  /* 0x000000ff00257202 */ /* 0x000fc80000000f00 */
[----:B0-----:R-:W4:Y:S02]  /*0980*/  MUFU.RCP R0, R0 ;  /* 0x0000000000007308 */ /* 0x001f240000001000 */
[----:B----4-:R-:W-:-:S06]  /*0990*/  IADD3 R6, PT, PT, R0, 0xffffffe, RZ ;  /* 0x0ffffffe00067810 */ /* 0x010fcc0007ffe0ff */
        /* <DEDUP_REMOVED lines=13> */
.L_x_945:
[----:B----4-:R-:W-:Y:S01]  /*0a70*/  IMAD.MOV.U32 R6, RZ, RZ, R16 ;  /* 0x000000ffff067224 */ /* 0x010fe200078e0010 */
[----:B------:R-:W-:Y:S01]  /*0a80*/  MOV R7, R17 ;  /* 0x0000001100077202 */ /* 0x000fe20000000f00 */
[----:B------:R-:W-:Y:S01]  /*0a90*/  IMAD.MOV.U32 R21, RZ, RZ, 0x0 ;  /* 0x00000000ff157424 */ /* 0x000fe200078e00ff */
[----:B------:R-:W-:-:S07]  /*0aa0*/  MOV R20, 0xac0 ;  /* 0x00000ac000147802 */ /* 0x000fce0000000f00 */
[----:B------:R-:W-:Y:S05]  /*0ab0*/  CALL.REL.NOINC `($__internal_28_$__cuda_sm20_rem_u64) ;  /* 0x00000078006c7944 */ /* 0x000fea0003c00000 */
[----:B------:R-:W-:Y:S01]  /*0ac0*/  MOV R36, R4 ;  /* 0x0000000400247202 */ /* 0x000fe20000000f00 */
[----:B------:R-:W-:-:S07]  /*0ad0*/  IMAD.MOV.U32 R37, RZ, RZ, R5 ;  /* 0x000000ffff257224 */ /* 0x000fce00078e0005 */
.L_x_946:
[----:B------:R-:W-:Y:S05]  /*0ae0*/  BSYNC.RECONVERGENT B6 ;  /* 0x0000000000067941 */ /* 0x000fea0003800200 */
.L_x_944:
[----:B------:R-:W-:Y:S01]  /*0af0*/  ISETP.NE.U32.AND P0, PT, R18, RZ, PT ;  /* 0x000000ff1200720c */ /* 0x000fe20003f05070 */
[----:B------:R-:W-:Y:S03]  /*0b00*/  BSSY.RECONVERGENT B7, `(.L_x_947) ;  /* 0x000002e000077945 */ /* 0x000fe60003800200 */
[----:B------:R-:W-:-:S13]  /*0b10*/  ISETP.NE.AND.EX P0, PT, R2, RZ, PT, P0 ;  /* 0x000000ff0200720c */ /* 0x000fda0003f05300 */
[----:B------:R-:W-:Y:S05]  /*0b20*/  @!P0 BRA `(.L_x_948) ;  /* 0x0000000000ac8947 */ /* 0x000fea0003800000 */
[----:B------:R-:W-:Y:S02]  /*0b30*/  HFMA2 R22, -RZ, RZ, 0, 5.9604644775390625e-08 ;  /* 0x00000001ff167431 */ /* 0x000fe400000001ff */
[----:B------:R-:W-:Y:S01]  /*0b40*/  IMAD.MOV.U32 R19, RZ, RZ, RZ ;  /* 0x000000ffff137224 */ /* 0x000fe200078e00ff */
[----:B------:R-:W-:Y:S01]  /*0b50*/  MOV R28, R18 ;  /* 0x00000012001c7202 */ /* 0x000fe20000000f00 */
[----:B------:R-:W-:-:S07]  /*0b60*/  IMAD.MOV.U32 R23, RZ, RZ, R2 ;  /* 0x000000ffff177224 */ /* 0x000fce00078e0002 */
.L_x_951:
[----:B------:R-:W-:Y:S01]  /*0b70*/  LOP3.LUT R0, R28, 0x1, RZ, 0xc0, !PT ;  /* 0x000000011c007812 */ /* 0x000fe200078ec0ff */
[----:B------:R-:W-:Y:S03]  /*0b80*/  BSSY.RECONVERGENT B6, `(.L_x_949) ;  /* 0x0000012000067945 */ /* 0x000fe60003800200 */
[----:B------:R-:W-:-:S04]  /*0b90*/  ISETP.NE.U32.AND P0, PT, R0, 0x1, PT ;  /* 0x000000010000780c */ /* 0x000fc80003f05070 */
[----:B------:R-:W-:-:S13]  /*0ba0*/  ISETP.NE.U32.AND.EX P0, PT, RZ, RZ, PT, P0 ;  /* 0x000000ffff00720c */ /* 0x000fda0003f05100 */
[----:B------:R-:W-:Y:S05]  /*0bb0*/  @P0 BRA `(.L_x_950) ;  /* 0x0000000000380947 */ /* 0x000fea0003800000 */
[----:B------:R-:W-:-:S04]  /*0bc0*/  IMAD.WIDE.U32 R4, R19, R36, RZ ;  /* 0x0000002413047225 */ /* 0x000fc800078e00ff */
[----:B------:R-:W-:Y:S01]  /*0bd0*/  HFMA2 R21, -RZ, RZ, 0, 0 ;  /* 0x00000000ff157431 */ /* 0x000fe200000001ff */
[----:B------:R-:W-:Y:S01]  /*0be0*/  MOV R20, 0xc80 ;  /* 0x00000c8000147802 */ /* 0x000fe20000000f00 */
[----:B------:R-:W-:-:S04]  /*0bf0*/  IMAD.WIDE.U32 R6, P0, R37, R22, R4 ;  /* 0x0000001625067225 */ /* 0x000fc80007800004 */
[----:B------:R-:W-:Y:S01]  /*0c00*/  IMAD.WIDE.U32 R4, R22, R36, RZ ;  /* 0x0000002416047225 */ /* 0x000fe200078e00ff */
[----:B------:R-:W-:-:S03]  /*0c10*/  IADD3.X R9, PT, PT, RZ, RZ, RZ, P0, !PT ;  /* 0x000000ffff097210 */ /* 0x000fc600007fe4ff */
[----:B------:R-:W-:Y:S01]  /*0c20*/  IMAD.MOV.U32 R8, RZ, RZ, R7 ;  /* 0x000000ffff087224 */ /* 0x000fe200078e0007 */
[----:B------:R-:W-:-:S05]  /*0c30*/  IADD3 R5, P0, PT, R5, R6, RZ ;  /* 0x0000000605057210 */ /* 0x000fca0007f1e0ff */
[----:B------:R-:W-:Y:S01]  /*0c40*/  IMAD.WIDE.U32.X R6, R37, R19, R8, P0 ;  /* 0x0000001325067225 */ /* 0x000fe200000e0408 */
[----:B------:R-:W-:-:S03]  /*0c50*/  MOV R8, R16 ;  /* 0x0000001000087202 */ /* 0x000fc60000000f00 */
[----:B------:R-:W-:-:S07]  /*0c60*/  IMAD.MOV.U32 R9, RZ, RZ, R17 ;  /* 0x000000ffff097224 */ /* 0x000fce00078e0011 */
[----:B------:R-:W-:Y:S05]  /*0c70*/  CALL.REL.NOINC `($modular_solve_multi_rhs_64$_Z6mod1289uint128_tm) ;  /* 0x0000006800587944 */ /* 0x000fea0003c00000 */
[----:B------:R-:W-:Y:S01]  /*0c80*/  IMAD.MOV.U32 R22, RZ, RZ, R4 ;  /* 0x000000ffff167224 */ /* 0x000fe200078e0004 */
[----:B------:R-:W-:-:S07]  /*0c90*/  MOV R19, R5 ;  /* 0x0000000500137202 */ /* 0x000fce0000000f00 */
.L_x_950:
[----:B------:R-:W-:Y:S05]  /*0ca0*/  BSYNC.RECONVERGENT B6 ;  /* 0x0000000000067941 */ /* 0x000fea0003800200 */
.L_x_949:
[----:B------:R-:W-:Y:S01]  /*0cb0*/  IMAD.WIDE.U32 R4, R37, R36, RZ ;  /* 0x0000002425047225 */ /* 0x000fe200078e00ff */
[----:B------:R-:W-:-:S03]  /*0cc0*/  MOV R20, 0xd70 ;  /* 0x00000d7000147802 */ /* 0x000fc60000000f00 */
[----:B------:R-:W-:Y:S02]  /*0cd0*/  IMAD.MOV.U32 R21, RZ, RZ, 0x0 ;  /* 0x00000000ff157424 */ /* 0x000fe400078e00ff */
[----:B------:R-:W-:-:S04]  /*0ce0*/  IMAD.WIDE.U32 R6, P0, R36, R37, R4 ;  /* 0x0000002524067225 */ /* 0x000fc80007800004 */
[----:B------:R-:W-:Y:S01]  /*0cf0*/  IMAD.WIDE.U32 R4, R36, R36, RZ ;  /* 0x0000002424047225 */ /* 0x000fe200078e00ff */
[----:B------:R-:W-:-:S03]  /*0d00*/  MOV R8, R7 ;  /* 0x0000000700087202 */ /* 0x000fc60000000f00 */
[----:B------:R-:W-:Y:S01]  /*0d10*/  IMAD.X R9, RZ, RZ, RZ, P0 ;  /* 0x000000ffff097224 */ /* 0x000fe200000e06ff */
[----:B------:R-:W-:-:S05]  /*0d20*/  IADD3 R5, P0, PT, R5, R6, RZ ;  /* 0x0000000605057210 */ /* 0x000fca0007f1e0ff */
[----:B------:R-:W-:Y:S01]  /*0d30*/  IMAD.WIDE.U32.X R6, R37, R37, R8, P0 ;  /* 0x0000002525067225 */ /* 0x000fe200000e0408 */
[----:B------:R-:W-:-:S03]  /*0d40*/  MOV R9, R17 ;  /* 0x0000001100097202 */ /* 0x000fc60000000f00 */
[----:B------:R-:W-:-:S07]  /*0d50*/  IMAD.MOV.U32 R8, RZ, RZ, R16 ;  /* 0x000000ffff087224 */ /* 0x000fce00078e0010 */
[----:B------:R-:W-:Y:S05]  /*0d60*/  CALL.REL.NOINC `($modular_solve_multi_rhs_64$_Z6mod1289uint128_tm) ;  /* 0x00000068001c7944 */ /* 0x000fea0003c00000 */
[C---:B------:R-:W-:Y:S01]  /*0d70*/  ISETP.GT.U32.AND P0, PT, R28.reuse, 0x1, PT ;  /* 0x000000011c00780c */ /* 0x040fe20003f04070 */
[----:B------:R-:W-:Y:S01]  /*0d80*/  IMAD.MOV.U32 R37, RZ, RZ, R5 ;  /* 0x000000ffff257224 */ /* 0x000fe200078e0005 */
[--C-:B------:R-:W-:Y:S02]  /*0d90*/  SHF.R.U64 R28, R28, 0x1, R23.reuse ;  /* 0x000000011c1c7819 */ /* 0x100fe40000001217 */
[----:B------:R-:W-:Y:S02]  /*0da0*/  ISETP.GT.U32.AND.EX P0, PT, R23, RZ, PT, P0 ;  /* 0x000000ff1700720c */ /* 0x000fe40003f04100 */
[----:B------:R-:W-:Y:S02]  /*0db0*/  SHF.R.U32.HI R23, RZ, 0x1, R23 ;  /* 0x00000001ff177819 */ /* 0x000fe40000011617 */
[----:B------:R-:W-:-:S09]  /*0dc0*/  MOV R36, R4 ;  /* 0x0000000400247202 */ /* 0x000fd20000000f00 */
[----:B------:R-:W-:Y:S05]  /*0dd0*/  @P0 BRA `(.L_x_951) ;  /* 0xfffffffc00640947 */ /* 0x000fea000383ffff */
.L_x_948:
[----:B------:R-:W-:Y:S05]  /*0de0*/  BSYNC.RECONVERGENT B7 ;  /* 0x0000000000077941 */ /* 0x000fea0003800200 */
.L_x_947:
[----:B------:R-:W0:Y:S01]  /*0df0*/  LDCU UR4, c[0x0][0x3a8] ;  /* 0x00007500ff0477ac */ /* 0x000e220008000800 */
[----:B------:R-:W-:Y:S02]  /*0e00*/  IADD3 R25, PT, PT, R25, 0x1, RZ ;  /* 0x0000000119197810 */ /* 0x000fe40007ffe0ff */
[----:B------:R-:W-:Y:S02]  /*0e10*/  PLOP3.LUT P0, PT, PT, PT, PT, 0x8, 0x80 ;  /* 0x000000000080781c */ /* 0x000fe40003f0e170 */
[----:B0-----:R-:W-:-:S13]  /*0e20*/  ISETP.NE.AND P1, PT, R25, UR4, PT ;  /* 0x0000000419007c0c */ /* 0x001fda000bf25270 */
[----:B------:R-:W-:Y:S05]  /*0e30*/  @!P1 BRA `(.L_x_943) ;  /* 0x0000005800f09947 */ /* 0x000fea0003800000 */
[----:B------:R-:W-:-:S06]  /*0e40*/  IMAD.WIDE.U32 R4, R25, 0x8, R30 ;  /* 0x0000000819047825 */ /* 0x000fcc00078e001e */
[----:B------:R-:W2:Y:S02]  /*0e50*/  LDG.E.64 R4, desc[UR36][R4.64] ;  /* 0x0000002404047981 */ /* 0x000ea4000c1e1b00 */
[----:B--2---:R-:W-:-:S04]  /*0e60*/  ISETP.NE.U32.AND P0, PT, R4, RZ, PT ;  /* 0x000000ff0400720c */ /* 0x004fc80003f05070 */
[----:B------:R-:W-:-:S13]  /*0e70*/  ISETP.NE.AND.EX P0, PT, R5, RZ, PT, P0 ;  /* 0x000000ff0500720c */ /* 0x000fda0003f05300 */
[----:B------:R-:W-:Y:S05]  /*0e80*/  @P0 BRA `(.L_x_952) ;  /* 0xfffffff8009c0947 */ /* 0x000fea000383ffff */
[----:B------:R-:W-:Y:S01]  /*0e90*/  PLOP3.LUT P0, PT, PT, PT, PT, 0x80, 0x8 ;  /* 0x000000000008781c */ /* 0x000fe20003f0f070 */
[----:B------:R-:W-:-:S12]  /*0ea0*/  BRA `(.L_x_943) ;  /* 0x0000005800d47947 */ /* 0x000fd80003800000 */
.L_x_942:
[----:B------:R-:W-:Y:S01]  /*0eb0*/  IMAD.MOV.U32 R23, RZ, RZ, RZ ;  /* 0x000000ffff177224 */ /* 0x000fe200078e00ff */
[----:B------:R-:W0:Y:S06]  /*0ec0*/  LDCU UR38, c[0x0][0x3a8] ;  /* 0x00007500ff2677ac */ /* 0x000e2c0008000800 */
.L_x_982:
[----:B------:R-:W-:Y:S01]  /*0ed0*/  BSSY.RECONVERGENT B0, `(.L_x_953) ;  /* 0x000000d000007945 */ /* 0x000fe20003800200 */
[----:B0123--:R-:W-:-:S07]  /*0ee0*/  MOV R0, R23 ;  /* 0x0000001700007202 */ /* 0x00ffce0000000f00 */
.L_x_955:
[----:B------:R-:W-:-:S04]  /*0ef0*/  IMAD R3, R24, R0, R23 ;  /* 0x0000000018037224 */ /* 0x000fc800078e0217 */
[----:B------:R-:W-:-:S06]  /*0f00*/  IMAD.WIDE.U32 R2, R3, 0x8, R30 ;  /* 0x0000000803027825 */ /* 0x000fcc00078e001e */
[----:B------:R-:W2:Y:S01]  /*0f10*/  LDG.E.64 R2, desc[UR36][R2.64] ;  /* 0x0000002402027981 */ /* 0x000ea2000c1e1b00 */
[----:B------:R-:W-:Y:S01]  /*0f20*/  IMAD.MOV.U32 R4, RZ, RZ, R0 ;  /* 0x000000ffff047224 */ /* 0x000fe200078e0000 */
[----:B--2---:R-:W-:-:S04]  /*0f30*/  ISETP.NE.U32.AND P0, PT, R2, RZ, PT ;  /* 0x000000ff0200720c */ /* 0x004fc80003f05070 */
[----:B------:R-:W-:-:S13]  /*0f40*/  ISETP.NE.AND.EX P0, PT, R3, RZ, PT, P0 ;  /* 0x000000ff0300720c */ /* 0x000fda0003f05300 */
[----:B------:R-:W-:Y:S05]  /*0f50*/  @P0 BRA `(.L_x_954) ;  /* 0x0000000000100947 */ /* 0x000fea0003800000 */
[----:B------:R-:W-:-:S04]  /*0f60*/  IADD3 R0, PT, PT, R0, 0x1, RZ ;  /* 0x0000000100007810 */ /* 0x000fc80007ffe0ff */
[----:B0-----:R-:W-:-:S13]  /*0f70*/  ISETP.NE.AND P0, PT, R0, UR38, PT ;  /* 0x0000002600007c0c */ /* 0x001fda000bf05270 */
[----:B------:R-:W-:Y:S05]  /*0f80*/  @P0 BRA `(.L_x_955) ;  /* 0xfffffffc00d80947 */ /* 0x000fea000383ffff */
[----:B------:R-:W-:-:S07]  /*0f90*/  IMAD.MOV.U32 R4, RZ, RZ, R23 ;  /* 0x000000ffff047224 */ /* 0x000fce00078e0017 */
.L_x_954:
[----:B0-----:R-:W-:Y:S05]  /*0fa0*/  BSYNC.RECONVERGENT B0 ;  /* 0x0000000000007941 */ /* 0x001fea0003800200 */
.L_x_953:
[----:B------:R-:W-:-:S05]  /*0fb0*/  IMAD R0, R24, R4, RZ ;  /* 0x0000000418007224 */ /* 0x000fca00078e02ff */
[----:B------:R-:W-:-:S05]  /*0fc0*/  IADD3 R3, PT, PT, R0, R23, RZ ;  /* 0x0000001700037210 */ /* 0x000fca0007ffe0ff */
[----:B------:R-:W-:-:S06]  /*0fd0*/  IMAD.WIDE.U32 R2, R3, 0x8, R30 ;  /* 0x0000000803027825 */ /* 0x000fcc00078e001e */
[----:B------:R-:W2:Y:S01]  /*0fe0*/  LDG.E.64 R2, desc[UR36][R2.64] ;  /* 0x0000002402027981 */ /* 0x000ea2000c1e1b00 */
[----:B------:R-:W-:Y:S02]  /*0ff0*/  PLOP3.LUT P0, PT, PT, PT, PT, 0x80, 0x8 ;  /* 0x000000000008781c */ /* 0x000fe40003f0f070 */
[----:B--2---:R-:W-:-:S04]  /*1000*/  ISETP.NE.U32.AND P1, PT, R2, RZ, PT ;  /* 0x000000ff0200720c */ /* 0x004fc80003f25070 */
[----:B------:R-:W-:-:S13]  /*1010*/  ISETP.NE.AND.EX P1, PT, R3, RZ, PT, P1 ;  /* 0x000000ff0300720c */ /* 0x000fda0003f25310 */
[----:B------:R-:W-:Y:S05]  /*1020*/  @!P1 BRA `(.L_x_943) ;  /* 0x0000005800749947 */ /* 0x000fea0003800000 */
[----:B------:R-:W-:Y:S01]  /*1030*/  ISETP.NE.AND P0, PT, R4, R23, PT ;  /* 0x000000170400720c */ /* 0x000fe20003f05270 */
[----:B------:R-:W-:-:S12]  /*1040*/  BSSY.RECONVERGENT B0, `(.L_x_956) ;  /* 0x0000119000007945 */ /* 0x000fd80003800200 */
[----:B------:R-:W-:Y:S05]  /*1050*/  @!P0 BRA `(.L_x_957) ;  /* 0x00000010005c8947 */ /* 0x000fea0003800000 */
[----:B------:R-:W-:Y:S02]  /*1060*/  VIADD R2, R24, 0xffffffff ;  /* 0xffffffff18027836 */ /* 0x000fe40000000000 */
[----:B------:R-:W-:-:S03]  /*1070*/  HFMA2 R5, -RZ, RZ, 0, 0 ;  /* 0x00000000ff057431 */ /* 0x000fc600000001ff */
[----:B------:R-:W-:Y:S01]  /*1080*/  ISETP.GE.U32.AND P0, PT, R2, 0xf, PT ;  /* 0x0000000f0200780c */ /* 0x000fe20003f06070 */
[----:B------:R-:W-:-:S12]  /*1090*/  IMAD R2, R24, R23, RZ ;  /* 0x0000001718027224 */ /* 0x000fd800078e02ff */
[----:B------:R-:W-:Y:S05]  /*10a0*/  @!P0 BRA `(.L_x_958) ;  /* 0x0000000800188947 */ /* 0x000fea0003800000 */
[----:B------:R-:W-:-:S05]  /*10b0*/  UMOV UR4, URZ ;  /* 0x000000ff00047c82 */ /* 0x000fca0008000000 */
.L_x_959:
[----:B-1----:R-:W-:Y:S01]  /*10c0*/  VIADD R5, R0, UR4 ;  /* 0x0000000400057c36 */ /* 0x002fe20008000000 */
[----:B------:R-:W-:-:S03]  /*10d0*/  IADD3 R3, PT, PT, R2, UR4, RZ ;  /* 0x0000000402037c10 */ /* 0x000fc6000fffe0ff */
[----:B------:R-:W-:-:S04]  /*10e0*/  IMAD.WIDE.U32 R10, R5, 0x8, R30 ;  /* 0x00000008050a7825 */ /* 0x000fc800078e001e */
[----:B----4-:R-:W-:Y:S01]  /*10f0*/  IMAD.WIDE.U32 R6, R3, 0x8, R30 ;  /* 0x0000000803067825 */ /* 0x010fe200078e001e */
[----:B------:R-:W2:Y:S04]  /*1100*/  LDG.E.64 R12, desc[UR36][R10.64] ;  /* 0x000000240a0c7981 */ /* 0x000ea8000c1e1b00 */
[----:B------:R-:W3:Y:S01]  /*1110*/  LDG.E.64 R8, desc[UR36][R6.64] ;  /* 0x0000002406087981 */ /* 0x000ee2000c1e1b00 */
[----:B------:R-:W-:Y:S01]  /*1120*/  VIADD R21, R5, 0x1 ;  /* 0x0000000105157836 */ /* 0x000fe20000000000 */
[----:B------:R-:W-:-:S03]  /*1130*/  IADD3 R15, PT, PT, R3, 0x1, RZ ;  /* 0x00000001030f7810 */ /* 0x000fc60007ffe0ff */
[----:B------:R-:W-:-:S04]  /*1140*/  IMAD.WIDE.U32 R20, R21, 0x8, R30 ;  /* 0x0000000815147825 */ /* 0x000fc800078e001e */
[----:B------:R-:W-:Y:S01]  /*1150*/  IMAD.WIDE.U32 R14, R15, 0x8, R30 ;  /* 0x000000080f0e7825 */ /* 0x000fe200078e001e */
[----:B--2---:R0:W-:Y:S04]  /*1160*/  STG.E.64 desc[UR36][R6.64], R12 ;  /* 0x0000000c06007986 */ /* 0x0041e8000c101b24 */
[----:B---3--:R1:W-:Y:S04]  /*1170*/  STG.E.64 desc[UR36][R10.64], R8 ;  /* 0x000000080a007986 */ /* 0x0083e8000c101b24 */
[----:B------:R-:W2:Y:S04]  /*1180*/  LDG.E.64 R28, desc[UR36][R20.64] ;  /* 0x00000024141c7981 */ /* 0x000ea8000c1e1b00 */
[----:B------:R-:W3:Y:S01]  /*1190*/  LDG.E.64 R18, desc[UR36][R14.64] ;  /* 0x000000240e127981 */ /* 0x000ee2000c1e1b00 */
[----:B------:R-:W-:Y:S01]  /*11a0*/  VIADD R35, R5, 0x2 ;  /* 0x0000000205237836 */ /* 0x000fe20000000000 */
[----:B------:R-:W-:-:S03]  /*11b0*/  IADD3 R33, PT, PT, R3, 0x2, RZ ;  /* 0x0000000203217810 */ /* 0x000fc60007ffe0ff */
[----:B------:R-:W-:-:S04]  /*11c0*/  IMAD.WIDE.U32 R34, R35, 0x8, R30 ;  /* 0x0000000823227825 */ /* 0x000fc800078e001e */
[----:B------:R-:W-:Y:S01]  /*11d0*/  IMAD.WIDE.U32 R32, R33, 0x8, R30 ;  /* 0x0000000821207825 */ /* 0x000fe200078e001e */
[----:B--2---:R-:W-:Y:S04]  /*11e0*/  STG.E.64 desc[UR36][R14.64], R28 ;  /* 0x0000001c0e007986 */ /* 0x004fe8000c101b24 */
[----:B---3--:R2:W-:Y:S04]  /*11f0*/  STG.E.64 desc[UR36][R20.64], R18 ;  /* 0x0000001214007986 */ /* 0x0085e8000c101b24 */
[----:B------:R-:W3:Y:S04]  /*1200*/  LDG.E.64 R36, desc[UR36][R34.64] ;  /* 0x0000002422247981 */ /* 0x000ee8000c1e1b00 */
[----:B0-----:R-:W4:Y:S01]  /*1210*/  LDG.E.64 R6, desc[UR36][R32.64] ;  /* 0x0000002420067981 */ /* 0x001f22000c1e1b00 */
[----:B------:R-:W-:Y:S01]  /*1220*/  VIADD R13, R5, 0x3 ;  /* 0x00000003050d7836 */ /* 0x000fe20000000000 */
[----:B-1----:R-:W-:-:S03]  /*1230*/  IADD3 R9, PT, PT, R3, 0x3, RZ ;  /* 0x0000000303097810 */ /* 0x002fc60007ffe0ff */
[----:B------:R-:W-:-:S04]  /*1240*/  IMAD.WIDE.U32 R12, R13, 0x8, R30 ;  /* 0x000000080d0c7825 */ /* 0x000fc800078e001e */
[----:B------:R-:W-:Y:S01]  /*1250*/  IMAD.WIDE.U32 R8, R9, 0x8, R30 ;  /* 0x0000000809087825 */ /* 0x000fe200078e001e */
[----:B---3--:R0:W-:Y:S04]  /*1260*/  STG.E.64 desc[UR36][R32.64], R36 ;  /* 0x0000002420007986 */ /* 0x0081e8000c101b24 */
[----:B----4-:R1:W-:Y:S04]  /*1270*/  STG.E.64 desc[UR36][R34.64], R6 ;  /* 0x0000000622007986 */ /* 0x0103e8000c101b24 */
[----:B------:R-:W3:Y:S04]  /*1280*/  LDG.E.64 R38, desc[UR36][R12.64] ;  /* 0x000000240c267981 */ /* 0x000ee8000c1e1b00 */
[----:B------:R-:W4:Y:S01]  /*1290*/  LDG.E.64 R10, desc[UR36][R8.64] ;  /* 0x00000024080a7981 */ /* 0x000f22000c1e1b00 */
[----:B--2---:R-:W-:Y:S01]  /*12a0*/  VIADD R21, R5, 0x4 ;  /* 0x0000000405157836 */ /* 0x004fe20000000000 */
[----:B------:R-:W-:-:S03]  /*12b0*/  IADD3 R15, PT, PT, R3, 0x4, RZ ;  /* 0x00000004030f7810 */ /* 0x000fc60007ffe0ff */
[----:B------:R-:W-:-:S04]  /*12c0*/  IMAD.WIDE.U32 R20, R21, 0x8, R30 ;  /* 0x0000000815147825 */ /* 0x000fc800078e001e */
[----:B------:R-:W-:Y:S01]  /*12d0*/  IMAD.WIDE.U32 R14, R15, 0x8, R30 ;  /* 0x000000080f0e7825 */ /* 0x000fe200078e001e */
[----:B---3--:R2:W-:Y:S04]  /*12e0*/  STG.E.64 desc[UR36][R8.64], R38 ;  /* 0x0000002608007986 */ /* 0x0085e8000c101b24 */
[----:B----4-:R3:W-:Y:S04]  /*12f0*/  STG.E.64 desc[UR36][R12.64], R10 ;  /* 0x0000000a0c007986 */ /* 0x0107e8000c101b24 */
[----:B------:R-:W4:Y:S04]  /*1300*/  LDG.E.64 R28, desc[UR36][R20.64] ;  /* 0x00000024141c7981 */ /* 0x000f28000c1e1b00 */
[----:B------:R-:W5:Y:S01]  /*1310*/  LDG.E.64 R18, desc[UR36][R14.64] ;  /* 0x000000240e127981 */ /* 0x000f62000c1e1b00 */
[----:B0-----:R-:W-:Y:S01]  /*1320*/  VIADD R33, R5, 0x5 ;  /* 0x0000000505217836 */ /* 0x001fe20000000000 */
[----:B-1----:R-:W-:-:S03]  /*1330*/  IADD3 R7, PT, PT, R3, 0x5, RZ ;  /* 0x0000000503077810 */ /* 0x002fc60007ffe0ff */
[----:B------:R-:W-:-:S04]  /*1340*/  IMAD.WIDE.U32 R32, R33, 0x8, R30 ;  /* 0x0000000821207825 */ /* 0x000fc800078e001e */
[----:B------:R-:W-:Y:S01]  /*1350*/  IMAD.WIDE.U32 R6, R7, 0x8, R30 ;  /* 0x0000000807067825 */ /* 0x000fe200078e001e */
[----:B----4-:R-:W-:Y:S04]  /*1360*/  STG.E.64 desc[UR36][R14.64], R28 ;  /* 0x0000001c0e007986 */ /* 0x010fe8000c101b24 */
[----:B-----5:R0:W-:Y:S04]  /*1370*/  STG.E.64 desc[UR36][R20.64], R18 ;  /* 0x0000001214007986 */ /* 0x0201e8000c101b24 */
[----:B------:R-:W4:Y:S04]  /*1380*/  LDG.E.64 R34, desc[UR36][R32.64] ;  /* 0x0000002420227981 */ /* 0x000f28000c1e1b00 */
[----:B--2---:R-:W2:Y:S01]  /*1390*/  LDG.E.64 R8, desc[UR36][R6.64] ;  /* 0x0000002406087981 */ /* 0x004ea2000c1e1b00 */
[----:B------:R-:W-:Y:S01]  /*13a0*/  VIADD R37, R5, 0x6 ;  /* 0x0000000605257836 */ /* 0x000fe20000000000 */
[----:B---3--:R-:W-:-:S03]  /*13b0*/  IADD3 R11, PT, PT, R3, 0x6, RZ ;  /* 0x00000006030b7810 */ /* 0x008fc60007ffe0ff */
[----:B------:R-:W-:-:S04]  /*13c0*/  IMAD.WIDE.U32 R36, R37, 0x8, R30 ;  /* 0x0000000825247825 */ /* 0x000fc800078e001e */
[----:B------:R-:W-:Y:S01]  /*13d0*/  IMAD.WIDE.U32 R10, R11, 0x8, R30 ;  /* 0x000000080b0a7825 */ /* 0x000fe200078e001e */
[----:B----4-:R1:W-:Y:S04]  /*13e0*/  STG.E.64 desc[UR36][R6.64], R34 ;  /* 0x0000002206007986 */ /* 0x0103e8000c101b24 */
[----:B--2---:R2:W-:Y:S04]  /*13f0*/  STG.E.64 desc[UR36][R32.64], R8 ;  /* 0x0000000820007986 */ /* 0x0045e8000c101b24 */
[----:B------:R-:W3:Y:S04]  /*1400*/  LDG.E.64 R38, desc[UR36][R36.64] ;  /* 0x0000002424267981 */ /* 0x000ee8000c1e1b00 */
[----:B------:R-:W4:Y:S01]  /*1410*/  LDG.E.64 R12, desc[UR36][R10.64] ;  /* 0x000000240a0c7981 */ /* 0x000f22000c1e1b00 */
[----:B0-----:R-:W-:Y:S01]  /*1420*/  VIADD R19, R5, 0x7 ;  /* 0x0000000705137836 */ /* 0x001fe20000000000 */
[----:B------:R-:W-:-:S03]  /*1430*/  IADD3 R15, PT, PT, R3, 0x7, RZ ;  /* 0x00000007030f7810 */ /* 0x000fc60007ffe0ff */
[----:B------:R-:W-:-:S04]  /*1440*/  IMAD.WIDE.U32 R18, R19, 0x8, R30 ;  /* 0x0000000813127825 */ /* 0x000fc800078e001e */
[----:B------:R-:W-:Y:S01]  /*1450*/  IMAD.WIDE.U32 R14, R15, 0x8, R30 ;  /* 0x000000080f0e7825 */ /* 0x000fe200078e001e */
[----:B---3--:R0:W-:Y:S04]  /*1460*/  STG.E.64 desc[UR36][R10.64], R38 ;  /* 0x000000260a007986 */ /* 0x0081e8000c101b24 */
[----:B----4-:R3:W-:Y:S04]  /*1470*/  STG.E.64 desc[UR36][R36.64], R12 ;  /* 0x0000000c24007986 */ /* 0x0107e8000c101b24 */
[----:B------:R-:W4:Y:S04]  /*1480*/  LDG.E.64 R20, desc[UR36][R18.64] ;  /* 0x0000002412147981 */ /* 0x000f28000c1e1b00 */
[----:B-1----:R-:W5:Y:S01]  /*1490*/  LDG.E.64 R6, desc[UR36][R14.64] ;  /* 0x000000240e067981 */ /* 0x002f62000c1e1b00 */
[----:B------:R-:W-:Y:S01]  /*14a0*/  VIADD R29, R5, 0x8 ;  /* 0x00000008051d7836 */ /* 0x000fe20000000000 */
[----:B--2---:R-:W-:-:S03]  /*14b0*/  IADD3 R9, PT, PT, R3, 0x8, RZ ;  /* 0x0000000803097810 */ /* 0x004fc60007ffe0ff */
[----:B------:R-:W-:-:S04]  /*14c0*/  IMAD.WIDE.U32 R28, R29, 0x8, R30 ;  /* 0x000000081d1c7825 */ /* 0x000fc800078e001e */
[----:B------:R-:W-:Y:S01]  /*14d0*/  IMAD.WIDE.U32 R8, R9, 0x8, R30 ;  /* 0x0000000809087825 */ /* 0x000fe200078e001e */
[----:B----4-:R1:W-:Y:S04]  /*14e0*/  STG.E.64 desc[UR36][R14.64], R20 ;  /* 0x000000140e007986 */ /* 0x0103e8000c101b24 */
[----:B-----5:R2:W-:Y:S04]  /*14f0*/  STG.E.64 desc[UR36][R18.64], R6 ;  /* 0x0000000612007986 */ /* 0x0205e8000c101b24 */
[----:B------:R-:W4:Y:S04]  /*1500*/  LDG.E.64 R32, desc[UR36][R28.64] ;  /* 0x000000241c207981 */ /* 0x000f28000c1e1b00 */
[----:B0-----:R-:W5:Y:S01]  /*1510*/  LDG.E.64 R10, desc[UR36][R8.64] ;  /* 0x00000024080a7981 */ /* 0x001f62000c1e1b00 */
[----:B------:R-:W-:Y:S01]  /*1520*/  VIADD R35, R5, 0x9 ;  /* 0x0000000905237836 */ /* 0x000fe20000000000 */
[----:B---3--:R-:W-:-:S03]  /*1530*/  IADD3 R13, PT, PT, R3, 0x9, RZ ;  /* 0x00000009030d7810 */ /* 0x008fc60007ffe0ff */
[----:B------:R-:W-:-:S04]  /*1540*/  IMAD.WIDE.U32 R34, R35, 0x8, R30 ;  /* 0x0000000823227825 */ /* 0x000fc800078e001e */
[----:B------:R-:W-:Y:S01]  /*1550*/  IMAD.WIDE.U32 R12, R13, 0x8, R30 ;  /* 0x000000080d0c7825 */ /* 0x000fe200078e001e */
[----:B----4-:R0:W-:Y:S04]  /*1560*/  STG.E.64 desc[UR36][R8.64], R32 ;  /* 0x0000002008007986 */ /* 0x0101e8000c101b24 */
[----:B-----5:R3:W-:Y:S04]  /*1570*/  STG.E.64 desc[UR36][R28.64], R10 ;  /* 0x0000000a1c007986 */ /* 0x0207e8000c101b24 */
[----:B------:R-:W4:Y:S04]  /*1580*/  LDG.E.64 R36, desc[UR36][R34.64] ;  /* 0x0000002422247981 */ /* 0x000f28000c1e1b00 */
[----:B-1----:R-:W5:Y:S01]  /*1590*/  LDG.E.64 R14, desc[UR36][R12.64] ;  /* 0x000000240c0e7981 */ /* 0x002f62000c1e1b00 */
[----:B--2---:R-:W-:Y:S01]  /*15a0*/  VIADD R19, R5, 0xa ;  /* 0x0000000a05137836 */ /* 0x004fe20000000000 */
[----:B------:R-:W-:-:S03]  /*15b0*/  IADD3 R7, PT, PT, R3, 0xa, RZ ;  /* 0x0000000a03077810 */ /* 0x000fc60007ffe0ff */
[----:B------:R-:W-:-:S04]  /*15c0*/  IMAD.WIDE.U32 R18, R19, 0x8, R30 ;  /* 0x0000000813127825 */ /* 0x000fc800078e001e */
[----:B------:R-:W-:Y:S01]  /*15d0*/  IMAD.WIDE.U32 R6, R7, 0x8, R30 ;  /* 0x0000000807067825 */ /* 0x000fe200078e001e */
[----:B----4-:R1:W-:Y:S04]  /*15e0*/  STG.E.64 desc[UR36][R12.64], R36 ;  /* 0x000000240c007986 */ /* 0x0103e8000c101b24 */
[----:B-----5:R2:W-:Y:S04]  /*15f0*/  STG.E.64 desc[UR36][R34.64], R14 ;  /* 0x0000000e22007986 */ /* 0x0205e8000c101b24 */
[----:B------:R-:W4:Y:S04]  /*1600*/  LDG.E.64 R20, desc[UR36][R18.64] ;  /* 0x0000002412147981 */ /* 0x000f28000c1e1b00 */
[----:B0-----:R-:W5:Y:S01]  /*1610*/  LDG.E.64 R8, desc[UR36][R6.64] ;  /* 0x0000002406087981 */ /* 0x001f62000c1e1b00 */
[----:B---3--:R-:W-:Y:S01]  /*1620*/  VIADD R29, R5, 0xb ;  /* 0x0000000b051d7836 */ /* 0x008fe20000000000 */
[----:B------:R-:W-:-:S03]  /*1630*/  IADD3 R11, PT, PT, R3, 0xb, RZ ;  /* 0x0000000b030b7810 */ /* 0x000fc60007ffe0ff */
        /* <DEDUP_REMOVED lines=28> */
[----:B------:R-:W2:Y:S04]  /*1800*/  LDG.E.64 R32, desc[UR36][R28.64] ;  /* 0x000000241c207981 */ /* 0x000ea8000c1e1b00 */
[----:B0-----:R-:W4:Y:S01]  /*1810*/  LDG.E.64 R14, desc[UR36][R12.64] ;  /* 0x000000240c0e7981 */ /* 0x001f22000c1e1b00 */
[----:B---3--:R-:W-:Y:S01]  /*1820*/  VIADD R35, R5, 0xf ;  /* 0x0000000f05237836 */ /* 0x008fe20000000000 */
[----:B------:R-:W-:-:S03]  /*1830*/  IADD3 R5, PT, PT, R3, 0xf, RZ ;  /* 0x0000000f03057810 */ /* 0x000fc60007ffe0ff */
[----:B------:R-:W-:-:S04]  /*1840*/  IMAD.WIDE.U32 R34, R35, 0x8, R30 ;  /* 0x0000000823227825 */ /* 0x000fc800078e001e */
[----:B------:R-:W-:Y:S01]  /*1850*/  IMAD.WIDE.U32 R4, R5, 0x8, R30 ;  /* 0x0000000805047825 */ /* 0x000fe200078e001e */
[----:B--2---:R1:W-:Y:S04]  /*1860*/  STG.E.64 desc[UR36][R12.64], R32 ;  /* 0x000000200c007986 */ /* 0x0043e8000c101b24 */
[----:B----4-:R1:W-:Y:S04]  /*1870*/  STG.E.64 desc[UR36][R28.64], R14 ;  /* 0x0000000e1c007986 */ /* 0x0103e8000c101b24 */
[----:B------:R-:W2:Y:S04]  /*1880*/  LDG.E.64 R36, desc[UR36][R34.64] ;  /* 0x0000002422247981 */ /* 0x000ea8000c1e1b00 */
[----:B------:R-:W3:Y:S01]  /*1890*/  LDG.E.64 R6, desc[UR36][R4.64] ;  /* 0x0000002404067981 */ /* 0x000ee2000c1e1b00 */
[----:B------:R-:W-:Y:S01]  /*18a0*/  UIADD3 UR4, UPT, UPT, UR4, 0x10, URZ ;  /* 0x0000001004047890 */ /* 0x000fe2000fffe0ff */
[----:B------:R-:W-:-:S05]  /*18b0*/  LOP3.LUT R3, R24, 0xfffffff0, RZ, 0xc0, !PT ;  /* 0xfffffff018037812 */ /* 0x000fca00078ec0ff */
[----:B------:R-:W-:Y:S01]  /*18c0*/  ISETP.NE.AND P0, PT, R3, UR4, PT ;  /* 0x0000000403007c0c */ /* 0x000fe2000bf05270 */
[----:B--2---:R1:W-:Y:S04]  /*18d0*/  STG.E.64 desc[UR36][R4.64], R36 ;  /* 0x0000002404007986 */ /* 0x0043e8000c101b24 */
[----:B---3--:R1:W-:Y:S08]  /*18e0*/  STG.E.64 desc[UR36][R34.64], R6 ;  /* 0x0000000622007986 */ /* 0x0083f0000c101b24 */
[----:B------:R-:W-:Y:S05]  /*18f0*/  @P0 BRA `(.L_x_959) ;  /* 0xfffffff400f00947 */ /* 0x000fea000383ffff */
[----:B-1----:R-:W-:-:S07]  /*1900*/  IMAD.MOV.U32 R5, RZ, RZ, R3 ;  /* 0x000000ffff057224 */ /* 0x002fce00078e0003 */
.L_x_958:
[----:B------:R-:W-:-:S04]  /*1910*/  LOP3.LUT R3, R24, 0xf, RZ, 0xc0, !PT ;  /* 0x0000000f18037812 */ /* 0x000fc800078ec0ff */
[----:B------:R-:W-:-:S13]  /*1920*/  ISETP.NE.AND P0, PT, R3, RZ, PT ;  /* 0x000000ff0300720c */ /* 0x000fda0003f05270 */
[----:B------:R-:W-:Y:S05]  /*1930*/  @!P0 BRA `(.L_x_957) ;  /* 0x0000000800248947 */ /* 0x000fea0003800000 */
[----:B------:R-:W-:Y:S02]  /*1940*/  IADD3 R4, PT, PT, R3, -0x1, RZ ;  /* 0xffffffff03047810 */ /* 0x000fe40007ffe0ff */
[----:B------:R-:W-:Y:S02]  /*1950*/  LOP3.LUT R3, R24, 0x7, RZ, 0xc0, !PT ;  /* 0x0000000718037812 */ /* 0x000fe400078ec0ff */
[----:B------:R-:W-:Y:S02]  /*1960*/  ISETP.GE.U32.AND P0, PT, R4, 0x7, PT ;  /* 0x000000070400780c */ /* 0x000fe40003f06070 */
[----:B------:R-:W-:-:S11]  /*1970*/  ISETP.NE.AND P1, PT, R3, RZ, PT ;  /* 0x000000ff0300720c */ /* 0x000fd60003f25270 */
[----:B------:R-:W-:Y:S05]  /*1980*/  @!P0 BRA `(.L_x_960) ;  /* 0x0000000400048947 */ /* 0x000fea0003800000 */
[----:B----4-:R-:W-:Y:S01]  /*1990*/  IMAD.IADD R9, R0, 0x1, R5 ;  /* 0x0000000100097824 */ /* 0x010fe200078e0205 */
[----:B------:R-:W-:-:S03]  /*19a0*/  IADD3 R7, PT, PT, R2, R5, RZ ;  /* 0x0000000502077210 */ /* 0x000fc60007ffe0ff */
[----:B------:R-:W-:-:S04]  /*19b0*/  IMAD.WIDE.U32 R14, R9, 0x8, R30 ;  /* 0x00000008090e7825 */ /* 0x000fc800078e001e */
[----:B------:R-:W-:Y:S01]  /*19c0*/  IMAD.WIDE.U32 R10, R7, 0x8, R30 ;  /* 0x00000008070a7825 */ /* 0x000fe200078e001e */
        /* <DEDUP_REMOVED lines=38> */
[----:B----4-:R0:W-:Y:S04]  /*1c30*/  STG.E.64 desc[UR36][R20.64], R34 ;  /* 0x0000002214007986 */ /* 0x0101e8000c101b24 */
        /* <DEDUP_REMOVED lines=9> */
[----:B------:R-:W2:Y:S04]  /*1cd0*/  LDG.E.64 R42, desc[UR36][R40.64] ;  /* 0x00000024282a7981 */ /* 0x000ea8000c1e1b00 */
[----:B------:R-:W4:Y:S01]  /*1ce0*/  LDG.E.64 R18, desc[UR36][R14.64] ;  /* 0x000000240e127981 */ /* 0x000f22000c1e1b00 */
[----:B0-----:R-:W-:Y:S01]  /*1cf0*/  VIADD R21, R9, 0x7 ;  /* 0x0000000709157836 */ /* 0x001fe20000000000 */
[----:B------:R-:W-:-:S03]  /*1d00*/  IADD3 R7, PT, PT, R7, 0x7, RZ ;  /* 0x0000000707077810 */ /* 0x000fc60007ffe0ff */
[----:B------:R-:W-:-:S04]  /*1d10*/  IMAD.WIDE.U32 R20, R21, 0x8, R30 ;  /* 0x0000000815147825 */ /* 0x000fc800078e001e */
[----:B------:R-:W-:Y:S01]  /*1d20*/  IMAD.WIDE.U32 R6, R7, 0x8, R30 ;  /* 0x0000000807067825 */ /* 0x000fe200078e001e */
[----:B--2---:R3:W-:Y:S04]  /*1d30*/  STG.E.64 desc[UR36][R14.64], R42 ;  /* 0x0000002a0e007986 */ /* 0x0047e8000c101b24 */
[----:B----4-:R3:W-:Y:S04]  /*1d40*/  STG.E.64 desc[UR36][R40.64], R18 ;  /* 0x0000001228007986 */ /* 0x0107e8000c101b24 */
[----:B-1----:R-:W2:Y:S04]  /*1d50*/  LDG.E.64 R28, desc[UR36][R20.64] ;  /* 0x00000024141c7981 */ /* 0x002ea8000c1e1b00 */
[----:B------:R-:W4:Y:S01]  /*1d60*/  LDG.E.64 R8, desc[UR36][R6.64] ;  /* 0x0000002406087981 */ /* 0x000f22000c1e1b00 */
[----:B------:R-:W-:-:S03]  /*1d70*/  VIADD R5, R5, 0x8 ;  /* 0x0000000805057836 */ /* 0x000fc60000000000 */
[----:B--2---:R3:W-:Y:S04]  /*1d80*/  STG.E.64 desc[UR36][R6.64], R28 ;  /* 0x0000001c06007986 */ /* 0x0047e8000c101b24 */
[----:B----4-:R3:W-:Y:S02]  /*1d90*/  STG.E.64 desc[UR36][R20.64], R8 ;  /* 0x0000000814007986 */ /* 0x0107e4000c101b24 */
.L_x_960:
[----:B------:R-:W-:Y:S05]  /*1da0*/  @!P1 BRA `(.L_x_957) ;  /* 0x0000000400089947 */ /* 0x000fea0003800000 */
[----:B------:R-:W-:Y:S02]  /*1db0*/  IADD3 R3, PT, PT, R3, -0x1, RZ ;  /* 0xffffffff03037810 */ /* 0x000fe40007ffe0ff */
[----:B------:R-:W-:Y:S02]  /*1dc0*/  LOP3.LUT R22, R24, 0x3, RZ, 0xc0, !PT ;  /* 0x0000000318167812 */ /* 0x000fe400078ec0ff */
[----:B------:R-:W-:Y:S02]  /*1dd0*/  ISETP.GE.U32.AND P0, PT, R3, 0x3, PT ;  /* 0x000000030300780c */ /* 0x000fe40003f06070 */
[----:B------:R-:W-:-:S11]  /*1de0*/  ISETP.NE.AND P1, PT, R22, RZ, PT ;  /* 0x000000ff1600720c */ /* 0x000fd60003f25270 */
[----:B------:R-:W-:Y:S05]  /*1df0*/  @!P0 BRA `(.L_x_961) ;  /* 0x0000000000848947 */ /* 0x000fea0003800000 */
[----:B------:R-:W-:Y:S01]  /*1e00*/  IMAD.IADD R25, R0, 0x1, R5 ;  /* 0x0000000100197824 */ /* 0x000fe200078e0205 */
[----:B------:R-:W-:-:S03]  /*1e10*/  IADD3 R3, PT, PT, R2, R5, RZ ;  /* 0x0000000502037210 */ /* 0x000fc60007ffe0ff */
[----:B---3--:R-:W-:-:S04]  /*1e20*/  IMAD.WIDE.U32 R20, R25, 0x8, R30 ;  /* 0x0000000819147825 */ /* 0x008fc800078e001e */
[----:B------:R-:W-:Y:S01]  /*1e30*/  IMAD.WIDE.U32 R18, R3, 0x8, R30 ;  /* 0x0000000803127825 */ /* 0x000fe200078e001e */
[----:B----4-:R-:W2:Y:S04]  /*1e40*/  LDG.E.64 R8, desc[UR36][R20.64] ;  /* 0x0000002414087981 */ /* 0x010ea8000c1e1b00 */
        /* <DEDUP_REMOVED lines=25> */
[----:B------:R-:W-:-:S03]  /*1fe0*/  VIADD R5, R5, 0x4 ;  /* 0x0000000405057836 */ /* 0x000fc60000000000 */
[----:B---3--:R2:W-:Y:S04]  /*1ff0*/  STG.E.64 desc[UR36][R20.64], R18 ;  /* 0x0000001214007986 */ /* 0x0085e8000c101b24 */
[----:B----4-:R2:W-:Y:S02]  /*2000*/  STG.E.64 desc[UR36][R38.64], R6 ;  /* 0x0000000626007986 */ /* 0x0105e4000c101b24 */
.L_x_961:
[----:B------:R-:W-:Y:S05]  /*2010*/  @!P1 BRA `(.L_x_957) ;  /* 0x00000000006c9947 */ /* 0x000fea0003800000 */
[----:B--23--:R-:W-:Y:S01]  /*2020*/  IADD3 R15, PT, PT, R0, R5, RZ ;  /* 0x00000005000f7210 */ /* 0x00cfe20007ffe0ff */
[----:B------:R-:W-:-:S04]  /*2030*/  IMAD.IADD R11, R2, 0x1, R5 ;  /* 0x00000001020b7824 */ /* 0x000fc800078e0205 */
[----:B----4-:R-:W-:-:S04]  /*2040*/  IMAD.WIDE.U32 R6, R15, 0x8, R30 ;  /* 0x000000080f067825 */ /* 0x010fc800078e001e */
[----:B------:R-:W-:Y:S01]  /*2050*/  IMAD.WIDE.U32 R2, R11, 0x8, R30 ;  /* 0x000000080b027825 */ /* 0x000fe200078e001e */
[----:B------:R-:W2:Y:S04]  /*2060*/  LDG.E.64 R8, desc[UR36][R6.64] ;  /* 0x0000002406087981 */ /* 0x000ea8000c1e1b00 */
[----:B------:R-:W3:Y:S01]  /*2070*/  LDG.E.64 R4, desc[UR36][R2.64] ;  /* 0x0000002402047981 */ /* 0x000ee2000c1e1b00 */
[----:B------:R-:W-:-:S03]  /*2080*/  ISETP.NE.AND P0, PT, R22, 0x1, PT ;  /* 0x000000011600780c */ /* 0x000fc60003f05270 */
[----:B--2---:R0:W-:Y:S04]  /*2090*/  STG.E.64 desc[UR36][R2.64], R8 ;  /* 0x0000000802007986 */ /* 0x0041e8000c101b24 */
[----:B---3--:R0:W-:Y:S06]  /*20a0*/  STG.E.64 desc[UR36][R6.64], R4 ;  /* 0x0000000406007986 */ /* 0x0081ec000c101b24 */
[----:B------:R-:W-:Y:S05]  /*20b0*/  @!P0 BRA `(.L_x_957) ;  /* 0x0000000000448947 */ /* 0x000fea0003800000 */
[----:B0-----:R-:W-:Y:S01]  /*20c0*/  IADD3 R7, PT, PT, R15, 0x1, RZ ;  /* 0x000000010f077810 */ /* 0x001fe20007ffe0ff */
[----:B------:R-:W-:-:S04]  /*20d0*/  VIADD R3, R11, 0x1 ;  /* 0x000000010b037836 */ /* 0x000fc80000000000 */
[----:B------:R-:W-:-:S04]  /*20e0*/  IMAD.WIDE.U32 R6, R7, 0x8, R30 ;  /* 0x0000000807067825 */ /* 0x000fc800078e001e */
[----:B------:R-:W-:Y:S01]  /*20f0*/  IMAD.WIDE.U32 R2, R3, 0x8, R30 ;  /* 0x0000000803027825 */ /* 0x000fe200078e001e */
[----:B------:R-:W2:Y:S04]  /*2100*/  LDG.E.64 R8, desc[UR36][R6.64] ;  /* 0x0000002406087981 */ /* 0x000ea8000c1e1b00 */
[----:B------:R-:W3:Y:S01]  /*2110*/  LDG.E.64 R4, desc[UR36][R2.64] ;  /* 0x0000002402047981 */ /* 0x000ee2000c1e1b00 */
[----:B------:R-:W-:-:S13]  /*2120*/  ISETP.NE.AND P0, PT, R22, 0x2, PT ;  /* 0x000000021600780c */ /* 0x000fda0003f05270 */
[----:B------:R-:W-:Y:S01]  /*2130*/  @P0 IADD3 R15, PT, PT, R15, 0x2, RZ ;  /* 0x000000020f0f0810 */ /* 0x000fe20007ffe0ff */
[----:B------:R-:W-:-:S04]  /*2140*/  @P0 VIADD R11, R11, 0x2 ;  /* 0x000000020b0b0836 */ /* 0x000fc80000000000 */
[----:B------:R-:W-:-:S04]  /*2150*/  @P0 IMAD.WIDE.U32 R14, R15, 0x8, R30 ;  /* 0x000000080f0e0825 */ /* 0x000fc800078e001e */
[----:B------:R-:W-:Y:S01]  /*2160*/  @P0 IMAD.WIDE.U32 R10, R11, 0x8, R30 ;  /* 0x000000080b0a0825 */ /* 0x000fe200078e001e */
[----:B--2---:R1:W-:Y:S04]  /*2170*/  STG.E.64 desc[UR36][R2.64], R8 ;  /* 0x0000000802007986 */ /* 0x0043e8000c101b24 */
[----:B---3--:R1:W-:Y:S04]  /*2180*/  STG.E.64 desc[UR36][R6.64], R4 ;  /* 0x0000000406007986 */ /* 0x0083e8000c101b24 */
[----:B------:R-:W2:Y:S04]  /*2190*/  @P0 LDG.E.64 R18, desc[UR36][R14.64] ;  /* 0x000000240e120981 */ /* 0x000ea8000c1e1b00 */
[----:B------:R-:W3:Y:S04]  /*21a0*/  @P0 LDG.E.64 R12, desc[UR36][R10.64] ;  /* 0x000000240a0c0981 */ /* 0x000ee8000c1e1b00 */
[----:B--2---:R1:W-:Y:S04]  /*21b0*/  @P0 STG.E.64 desc[UR36][R10.64], R18 ;  /* 0x000000120a000986 */ /* 0x0043e8000c101b24 */
[----:B---3--:R1:W-:Y:S02]  /*21c0*/  @P0 STG.E.64 desc[UR36][R14.64], R12 ;  /* 0x0000000c0e000986 */ /* 0x0083e4000c101b24 */
.L_x_957:
[----:B------:R-:W-:Y:S05]  /*21d0*/  BSYNC.RECONVERGENT B0 ;  /* 0x0000000000007941 */ /* 0x000fea0003800200 */
.L_x_956:
[----:B------:R-:W-:-:S05]  /*21e0*/  IMAD R0, R24, R23, RZ ;  /* 0x0000001718007224 */ /* 0x000fca00078e02ff */
[----:B01----:R-:W-:-:S05]  /*21f0*/  IADD3 R5, PT, PT, R0, R23, RZ ;  /* 0x0000001700057210 */ /* 0x003fca0007ffe0ff */
[----:B------:R-:W-:-:S06]  /*2200*/  IMAD.WIDE.U32 R4, R5, 0x8, R30 ;  /* 0x0000000805047825 */ /* 0x000fcc00078e001e */
[----:B------:R-:W5:Y:S01]  /*2210*/  LDG.E.64 R4, desc[UR36][R4.64] ;  /* 0x0000002404047981 */ /* 0x000f62000c1e1b00 */
[----:B------:R-:W-:Y:S01]  /*2220*/  BSSY.RECONVERGENT B7, `(.L_x_962) ;  /* 0x0000055000077945 */ /* 0x000fe20003800200 */
[----:B--23--:R-:W-:Y:S01]  /*2230*/  IMAD.MOV.U32 R18, RZ, RZ, RZ ;  /* 0x000000ffff127224 */ /* 0x00cfe200078e00ff */
[----:B------:R-:W-:Y:S02]  /*2240*/  MOV R2, RZ ;  /* 0x000000ff00027202 */ /* 0x000fe40000000f00 */
[----:B-----5:R-:W-:-:S04]  /*2250*/  ISETP.NE.U32.AND P0, PT, R4, RZ, PT ;  /* 0x000000ff0400720c */ /* 0x020fc80003f05070 */
[----:B------:R-:W-:-:S13]  /*2260*/  ISETP.NE.AND.EX P0, PT, R5, RZ, PT, P0 ;  /* 0x000000ff0500720c */ /* 0x000fda0003f05300 */
[----:B------:R-:W-:Y:S05]  /*2270*/  @!P0 BRA `(.L_x_963) ;  /* 0x00000004003c8947 */ /* 0x000fea0003800000 */
[----:B------:R-:W-:Y:S01]  /*2280*/  LOP3.LUT R0, R5, R17, RZ, 0xfc, !PT ;  /* 0x0000001105007212 */ /* 0x000fe200078efcff */
[----:B------:R-:W-:Y:S03]  /*2290*/  BSSY.RECONVERGENT B6, `(.L_x_964) ;  /* 0x000001d000067945 */ /* 0x000fe60003800200 */
[----:B------:R-:W-:-:S13]  /*22a0*/  ISETP.NE.U32.AND P0, PT, R0, RZ, PT ;  /* 0x000000ff0000720c */ /* 0x000fda0003f05070 */
[----:B------:R-:W-:Y:S05]  /*22b0*/  @P0 BRA `(.L_x_965) ;  /* 0x00000000004c0947 */ /* 0x000fea0003800000 */
[----:B------:R-:W0:Y:S01]  /*22c0*/  I2F.U32.RP R5, R16 ;  /* 0x0000001000057306 */ /* 0x000e220000209000 */
[----:B----4-:R-:W-:Y:S01]  /*22d0*/  IADD3 R7, PT, PT, RZ, -R16, RZ ;  /* 0x80000010ff077210 */ /* 0x010fe20007ffe0ff */
        /* <DEDUP_REMOVED lines=17> */
.L_x_965:
[----:B------:R-:W-:Y:S01]  /*23f0*/  HFMA2 R21, -RZ, RZ, 0, 0 ;  /* 0x00000000ff157431 */ /* 0x000fe200000001ff */
[----:B----4-:R-:W-:Y:S01]  /*2400*/  MOV R6, R16 ;  /* 0x0000001000067202 */ /* 0x010fe20000000f00 */
[----:B------:R-:W-:Y:S01]  /*2410*/  IMAD.MOV.U32 R7, RZ, RZ, R17 ;  /* 0x000000ffff077224 */ /* 0x000fe200078e0011 */
[----:B------:R-:W-:-:S07]  /*2420*/  MOV R20, 0x2440 ;  /* 0x0000244000147802 */ /* 0x000fce0000000f00 */
[----:B------:R-:W-:Y:S05]  /*2430*/  CALL.REL.NOINC `($__internal_28_$__cuda_sm20_rem_u64) ;  /* 0x00000060000c7944 */ /* 0x000fea0003c00000 */
[----:B------:R-:W-:Y:S01]  /*2440*/  IMAD.MOV.U32 R28, RZ, RZ, R4 ;  /* 0x000000ffff1c7224 */ /* 0x000fe200078e0004 */
[----:B------:R-:W-:-:S07]  /*2450*/  MOV R29, R5 ;  /* 0x00000005001d7202 */ /* 0x000fce0000000f00 */
.L_x_966:
[----:B------:R-:W-:Y:S05]  /*2460*/  BSYNC.RECONVERGENT B6 ;  /* 0x0000000000067941 */ /* 0x000fea0003800200 */
.L_x_964:
        /* <DEDUP_REMOVED lines=9> */
.L_x_969:
[----:B------:R-:W-:Y:S01]  /*2500*/  LOP3.LUT R0, R22, 0x1, RZ, 0xc0, !PT ;  /* 0x0000000116007812 */ /* 0x000fe200078ec0ff */
[----:B------:R-:W-:Y:S03]  /*2510*/  BSSY.RECONVERGENT B6, `(.L_x_967) ;  /* 0x0000012000067945 */ /* 0x000fe60003800200 */
        /* <DEDUP_REMOVED lines=15> */
[----:B------:R-:W-:Y:S01]  /*2610*/  MOV R18, R4 ;  /* 0x0000000400127202 */ /* 0x000fe20000000f00 */
[----:B------:R-:W-:-:S07]  /*2620*/  IMAD.MOV.U32 R2, RZ, RZ, R5 ;  /* 0x000000ffff027224 */ /* 0x000fce00078e0005 */
.L_x_968:
[----:B------:R-:W-:Y:S05]  /*2630*/  BSYNC.RECONVERGENT B6 ;  /* 0x0000000000067941 */ /* 0x000fea0003800200 */
.L_x_967:
        /* <DEDUP_REMOVED lines=19> */
.L_x_963:
[----:B------:R-:W-:Y:S05]  /*2770*/  BSYNC.RECONVERGENT B7 ;  /* 0x0000000000077941 */ /* 0x000fea0003800200 */
.L_x_962:
[----:B------:R-:W-:Y:S02]  /*2780*/  VIADD R0, R24, 0xffffffff ;  /* 0xffffffff18007836 */ /* 0x000fe40000000000 */
[----:B------:R-:W-:-:S03]  /*2790*/  HFMA2 R22, -RZ, RZ, 0, 0 ;  /* 0x00000000ff167431 */ /* 0x000fc600000001ff */
[----:B------:R-:W-:-:S13]  /*27a0*/  ISETP.GE.U32.AND P0, PT, R0, 0xf, PT ;  /* 0x0000000f0000780c */ /* 0x000fda0003f06070 */
[----:B------:R-:W-:Y:S05]  /*27b0*/  @!P0 BRA `(.L_x_970) ;  /* 0x0000001400108947 */ /* 0x000fea0003800000 */
[----:B------:R-:W-:-:S07]  /*27c0*/  IMAD.MOV.U32 R22, RZ, RZ, RZ ;  /* 0x000000ffff167224 */ /* 0x000fce00078e00ff */
.L_x_971:
[----:B------:R-:W-:-:S05]  /*27d0*/  IMAD R19, R24, R23, RZ ;  /* 0x0000001718137224 */ /* 0x000fca00078e02ff */
[----:B------:R-:W-:-:S05]  /*27e0*/  IADD3 R19, PT, PT, R19, R22, RZ ;  /* 0x0000001613137210 */ /* 0x000fca0007ffe0ff */
[----:B----4-:R-:W-:-:S06]  /*27f0*/  IMAD.WIDE.U32 R8, R19, 0x8, R30 ;  /* 0x0000000813087825 */ /* 0x010fcc00078e001e */
[----:B------:R-:W2:Y:S01]  /*2800*/  LDG.E.64 R8, desc[UR36][R8.64] ;  /* 0x0000002408087981 */ /* 0x000ea2000c1e1b00 */
[----:B------:R-:W-:Y:S01]  /*2810*/  LOP3.LUT R3, R24, 0xfffffff0, RZ, 0xc0, !PT ;  /* 0xfffffff018037812 */ /* 0x000fe200078ec0ff */
[----:B------:R-:W-:Y:S01]  /*2820*/  HFMA2 R21, -RZ, RZ, 0, 0 ;  /* 0x00000000ff157431 */ /* 0x000fe200000001ff */
[----:B------:R-:W-:Y:S02]  /*2830*/  IADD3 R22, PT, PT, R22, 0x10, RZ ;  /* 0x0000001016167810 */ /* 0x000fe40007ffe0ff */
[----:B------:R-:W-:Y:S01]  /*2840*/  MOV R20, 0x2910 ;  /* 0x0000291000147802 */ /* 0x000fe20000000f00 */
        /* <DEDUP_REMOVED lines=8> */
[----:B------:R-:W-:-:S03]  /*28d0*/  ISETP.NE.AND P0, PT, R22, R3, PT ;  /* 0x000000031600720c */ /* 0x000fc60003f05270 */
[----:B------:R-:W-:Y:S01]  /*28e0*/  IMAD.MOV.U32 R9, RZ, RZ, R17 ;  /* 0x000000ffff097224 */ /* 0x000fe200078e0011 */
[----:B------:R-:W-:-:S09]  /*28f0*/  P2R R25, PR, RZ, 0x1 ;  /* 0x00000001ff197803 */ /* 0x000fd20000000000 */
[----:B------:R-:W-:Y:S05]  /*2900*/  CALL.REL.NOINC `($modular_solve_multi_rhs_64$_Z6mod1289uint128_tm) ;  /* 0x0000004c00347944 */ /* 0x000fea0003c00000 */
        /* <DEDUP_REMOVED lines=18> */
[----:B------:R-:W-:Y:S05]  /*2a30*/  CALL.REL.NOINC `($modular_solve_multi_rhs_64$_Z6mod1289uint128_tm) ;  /* 0x0000004800e87944 */ /* 0x000fea0003c00000 */
        /* <DEDUP_REMOVED lines=279> */
[----:B------:R-:W-:Y:S05]  /*3bb0*/  CALL.REL.NOINC `($modular_solve_multi_rhs_64$_Z6mod1289uint128_tm) ;  /* 0x0000003800887944 */ /* 0x000fea0003c00000 */
[----:B------:R0:W-:Y:S01]  /*3bc0*/  STG.E.64 desc[UR36][R28.64], R4 ;  /* 0x000000041c007986 */ /* 0x0001e2000c101b24 */
[----:B------:R-:W-:-:S13]  /*3bd0*/  ISETP.NE.AND P6, PT, R25, RZ, PT ;  /* 0x000000ff1900720c */ /* 0x000fda0003fc5270 */
[----:B0-----:R-:W-:Y:S05]  /*3be0*/  @P6 BRA `(.L_x_971) ;  /* 0xffffffe800f86947 */ /* 0x001fea000383ffff */
[----:B------:R-:W-:-:S07]  /*3bf0*/  LOP3.LUT R22, R24, 0xfffffff0, RZ, 0xc0, !PT ;  /* 0xfffffff018167812 */ /* 0x000fce00078ec0ff */
.L_x_970:
[----:B------:R-:W-:-:S04]  /*3c00*/  LOP3.LUT R0, R24, 0xf, RZ, 0xc0, !PT ;  /* 0x0000000f18007812 */ /* 0x000fc800078ec0ff */
[----:B------:R-:W-:-:S13]  /*3c10*/  ISETP.NE.AND P0, PT, R0, RZ, PT ;  /* 0x000000ff0000720c */ /* 0x000fda0003f05270 */
[----:B------:R-:W-:Y:S05]  /*3c20*/  @!P0 BRA `(.L_x_972) ;  /* 0x0000001000c88947 */ /* 0x000fea0003800000 */
[----:B------:R-:W-:-:S05]  /*3c30*/  VIADD R0, R0, 0xffffffff ;  /* 0xffffffff00007836 */ /* 0x000fca0000000000 */
[----:B------:R-:W-:-:S13]  /*3c40*/  ISETP.GE.U32.AND P0, PT, R0, 0x7, PT ;  /* 0x000000070000780c */ /* 0x000fda0003f06070 */
[----:B------:R-:W-:Y:S05]  /*3c50*/  @!P0 BRA `(.L_x_973) ;  /* 0x0000000800748947 */ /* 0x000fea0003800000 */
[----:B------:R-:W-:-:S05]  /*3c60*/  IMAD R19, R24, R23, RZ ;  /* 0x0000001718137224 */ /* 0x000fca00078e02ff */
[----:B------:R-:W-:-:S05]  /*3c70*/  IADD3 R19, PT, PT, R19, R22, RZ ;  /* 0x0000001613137210 */ /* 0x000fca0007ffe0ff */
[----:B----4-:R-:W-:-:S06]  /*3c80*/  IMAD.WIDE.U32 R8, R19, 0x8, R30 ;  /* 0x0000000813087825 */ /* 0x010fcc00078e001e */
        /* <DEDUP_REMOVED lines=11> */
[----:B------:R-:W-:-:S07]  /*3d40*/  MOV R9, R17 ;  /* 0x0000001100097202 */ /* 0x000fce0000000f00 */
[----:B------:R-:W-:Y:S05]  /*3d50*/  CALL.REL.NOINC `($modular_solve_multi_rhs_64$_Z6mod1289uint128_tm) ;  /* 0x0000003800207944 */ /* 0x000fea0003c00000 */
[C---:B------:R-:W-:Y:S01]  /*3d60*/  IADD3 R9, PT, PT, R19.reuse, 0x1, RZ ;  /* 0x0000000113097810 */ /* 0x040fe20007ffe0ff */
[----:B------:R-:W-:Y:S01]  /*3d70*/  IMAD.WIDE.U32 R12, R19, 0x8, R30 ;  /* 0x00000008130c7825 */ /* 0x000fe200078e001e */
[----:B------:R-:W-:-:S03]  /*3d80*/  MOV R11, R5 ;  /* 0x00000005000b7202 */ /* 0x000fc60000000f00 */
[----:B------:R-:W-:-:S04]  /*3d90*/  IMAD.WIDE.U32 R8, R9, 0x8, R30 ;  /* 0x0000000809087825 */ /* 0x000fc800078e001e */
[----:B------:R-:W-:-:S05]  /*3da0*/  IMAD.MOV.U32 R10, RZ, RZ, R4 ;  /* 0x000000ffff0a7224 */ /* 0x000fca00078e0004 */
[----:B------:R0:W-:Y:S04]  /*3db0*/  STG.E.64 desc[UR36][R12.64], R10 ;  /* 0x0000000a0c007986 */ /* 0x0001e8000c101b24 */
        /* <DEDUP_REMOVED lines=113> */
[C---:B------:R-:W-:Y:S01]  /*44d0*/  VIADD R11, R19.reuse, 0x6 ;  /* 0x00000006130b7836 */ /* 0x040fe20000000000 */
[----:B------:R-:W-:Y:S01]  /*44e0*/  IADD3 R29, PT, PT, R19, 0x7, RZ ;  /* 0x00000007131d7810 */ /* 0x000fe20007ffe0ff */
[----:B------:R-:W-:Y:S01]  /*44f0*/  IMAD.MOV.U32 R8, RZ, RZ, R4 ;  /* 0x000000ffff087224 */ /* 0x000fe200078e0004 */
[----:B------:R-:W-:Y:S01]  /*4500*/  MOV R9, R5 ;  /* 0x0000000500097202 */ /* 0x000fe20000000f00 */
[----:B------:R-:W-:-:S04]  /*4510*/  IMAD.WIDE.U32 R10, R11, 0x8, R30 ;  /* 0x000000080b0a7825 */ /* 0x000fc800078e001e */
[----:B------:R-:W-:Y:S01]  /*4520*/  IMAD.WIDE.U32 R28, R29, 0x8, R30 ;  /* 0x000000081d1c7825 */ /* 0x000fe200078e001e */
[----:B------:R0:W-:Y:S04]  /*4530*/  STG.E.64 desc[UR36][R10.64], R8 ;  /* 0x000000080a007986 */ /* 0x0001e8000c101b24 */
[----:B------:R-:W2:Y:S01]  /*4540*/  LDG.E.64 R6, desc[UR36][R28.64] ;  /* 0x000000241c067981 */ /* 0x000ea2000c1e1b00 */
[----:B------:R-:W-:Y:S01]  /*4550*/  MOV R20, 0x4610 ;  /* 0x0000461000147802 */ /* 0x000fe20000000f00 */
[----:B------:R-:W-:Y:S02]  /*4560*/  IMAD.MOV.U32 R21, RZ, RZ, 0x0 ;  /* 0x00000000ff157424 */ /* 0x000fe400078e00ff */
[----:B0-----:R-:W-:Y:S01]  /*4570*/  IMAD.MOV.U32 R8, RZ, RZ, R16 ;  /* 0x000000ffff087224 */ /* 0x001fe200078e0010 */
[----:B------:R-:W-:Y:S01]  /*4580*/  MOV R9, R17 ;  /* 0x0000001100097202 */ /* 0x000fe20000000f00 */
[----:B--2---:R-:W-:-:S04]  /*4590*/  IMAD.WIDE.U32 R4, R7, R18, RZ ;  /* 0x0000001207047225 */ /* 0x004fc800078e00ff */
[----:B------:R-:W-:-:S04]  /*45a0*/  IMAD.WIDE.U32 R12, P0, R6, R2, R4 ;  /* 0x00000002060c7225 */ /* 0x000fc80007800004 */
[----:B------:R-:W-:Y:S01]  /*45b0*/  IMAD.WIDE.U32 R4, R6, R18, RZ ;  /* 0x0000001206047225 */ /* 0x000fe200078e00ff */
[----:B------:R-:W-:-:S03]  /*45c0*/  MOV R14, R13 ;  /* 0x0000000d000e7202 */ /* 0x000fc60000000f00 */
[----:B------:R-:W-:Y:S01]  /*45d0*/  IMAD.X R15, RZ, RZ, RZ, P0 ;  /* 0x000000ffff0f7224 */ /* 0x000fe200000e06ff */
[----:B------:R-:W-:-:S05]  /*45e0*/  IADD3 R5, P0, PT, R5, R12, RZ ;  /* 0x0000000c05057210 */ /* 0x000fca0007f1e0ff */
[----:B------:R-:W-:-:S08]  /*45f0*/  IMAD.WIDE.U32.X R6, R7, R2, R14, P0 ;  /* 0x0000000207067225 */ /* 0x000fd000000e040e */
[----:B------:R-:W-:Y:S05]  /*4600*/  CALL.REL.NOINC `($modular_solve_multi_rhs_64$_Z6mod1289uint128_tm) ;  /* 0x0000002c00f47944 */ /* 0x000fea0003c00000 */
[----:B------:R0:W-:Y:S01]  /*4610*/  STG.E.64 desc[UR36][R28.64], R4 ;  /* 0x000000041c007986 */ /* 0x0001e2000c101b24 */
[----:B------:R-:W-:-:S07]  /*4620*/  IADD3 R22, PT, PT, R22, 0x8, RZ ;  /* 0x0000000816167810 */ /* 0x000fce0007ffe0ff */
.L_x_973:
        /* <DEDUP_REMOVED lines=9> */
[----:B------:R-:W0:Y:S01]  /*46c0*/  LDG.E.64 R8, desc[UR36][R8.64] ;  /* 0x0000002408087981 */ /* 0x000e22000c1e1b00 */
[----:B------:R-:W-:Y:S01]  /*46d0*/  MOV R20, 0x4790 ;  /* 0x0000479000147802 */ /* 0x000fe20000000f00 */
[----:B------:R-:W-:Y:S02]  /*46e0*/  IMAD.MOV.U32 R21, RZ, RZ, 0x0 ;  /* 0x00000000ff157424 */ /* 0x000fe400078e00ff */
[----:B0-----:R-:W-:-:S04]  /*46f0*/  IMAD.WIDE.U32 R4, R9, R18, RZ ;  /* 0x0000001209047225 */ /* 0x001fc800078e00ff */
        /* <DEDUP_REMOVED lines=70> */
.L_x_974:
[----:B------:R-:W-:-:S04]  /*4b60*/  LOP3.LUT R19, R24, 0x3, RZ, 0xc0, !PT ;  /* 0x0000000318137812 */ /* 0x000fc800078ec0ff */
[----:B------:R-:W-:-:S13]  /*4b70*/  ISETP.NE.AND P0, PT, R19, RZ, PT ;  /* 0x000000ff1300720c */ /* 0x000fda0003f05270 */
[----:B------:R-:W-:Y:S05]  /*4b80*/  @!P0 BRA `(.L_x_972) ;  /* 0x0000000000f08947 */ /* 0x000fea0003800000 */
[----:B------:R-:W-:-:S04]  /*4b90*/  IMAD R25, R24, R23, RZ ;  /* 0x0000001718197224 */ /* 0x000fc800078e02ff */
[----:B------:R-:W-:-:S04]  /*4ba0*/  IMAD.IADD R25, R25, 0x1, R22 ;  /* 0x0000000119197824 */ /* 0x000fc800078e0216 */
[----:B----4-:R-:W-:-:S06]  /*4bb0*/  IMAD.WIDE.U32 R8, R25, 0x8, R30 ;  /* 0x0000000819087825 */ /* 0x010fcc00078e001e */
[----:B------:R-:W0:Y:S01]  /*4bc0*/  LDG.E.64 R8, desc[UR36][R8.64] ;  /* 0x0000002408087981 */ /* 0x000e22000c1e1b00 */
[----:B------:R-:W-:Y:S01]  /*4bd0*/  HFMA2 R21, -RZ, RZ, 0, 0 ;  /* 0x00000000ff157431 */ /* 0x000fe200000001ff */
[----:B------:R-:W-:Y:S01]  /*4be0*/  MOV R20, 0x4cb0 ;  /* 0x00004cb000147802 */ /* 0x000fe20000000f00 */
[----:B01----:R-:W-:-:S04]  /*4bf0*/  IMAD.WIDE.U32 R4, R9, R18, RZ ;  /* 0x0000001209047225 */ /* 0x003fc800078e00ff */
[----:B------:R-:W-:-:S04]  /*4c00*/  IMAD.WIDE.U32 R6, P0, R8, R2, R4 ;  /* 0x0000000208067225 */ /* 0x000fc80007800004 */
[----:B------:R-:W-:Y:S01]  /*4c10*/  IMAD.WIDE.U32 R4, R8, R18, RZ ;  /* 0x0000001208047225 */ /* 0x000fe200078e00ff */
[----:B------:R-:W-:Y:S02]  /*4c20*/  IADD3.X R11, PT, PT, RZ, RZ, RZ, P0, !PT ;  /* 0x000000ffff0b7210 */ /* 0x000fe400007fe4ff */
[----:B------:R-:W-:Y:S01]  /*4c30*/  MOV R8, R16 ;  /* 0x0000001000087202 */ /* 0x000fe20000000f00 */
[----:B------:R-:W-:Y:S01]  /*4c40*/  IMAD.MOV.U32 R10, RZ, RZ, R7 ;  /* 0x000000ffff0a7224 */ /* 0x000fe200078e0007 */
[----:B------:R-:W-:-:S05]  /*4c50*/  IADD3 R5, P0, PT, R5, R6, RZ ;  /* 0x0000000605057210 */ /* 0x000fca0007f1e0ff */
[----:B------:R-:W-:Y:S01]  /*4c60*/  IMAD.WIDE.U32.X R6, R9, R2, R10, P0 ;  /* 0x0000000209067225 */ /* 0x000fe200000e040a */
[----:B------:R-:W-:-:S03]  /*4c70*/  ISETP.NE.AND P0, PT, R19, 0x1, PT ;  /* 0x000000011300780c */ /* 0x000fc60003f05270 */
[----:B------:R-:W-:Y:S01]  /*4c80*/  IMAD.MOV.U32 R9, RZ, RZ, R17 ;  /* 0x000000ffff097224 */ /* 0x000fe200078e0011 */
[----:B------:R-:W-:-:S09]  /*4c90*/  P2R R0, PR, RZ, 0x1 ;  /* 0x00000001ff007803 */ /* 0x000fd20000000000 */
[----:B------:R-:W-:Y:S05]  /*4ca0*/  CALL.REL.NOINC `($modular_solve_multi_rhs_64$_Z6mod1289uint128_tm) ;  /* 0x00000028004c7944 */ /* 0x000fea0003c00000 */
[----:B------:R-:W-:Y:S01]  /*4cb0*/  IMAD.WIDE.U32 R6, R25, 0x8, R30 ;  /* 0x0000000819067825 */ /* 0x000fe200078e001e */
[----:B------:R-:W-:-:S04]  /*4cc0*/  ISETP.NE.AND P6, PT, R19, 0x1, PT ;  /* 0x000000011300780c */ /* 0x000fc80003fc5270 */
[----:B------:R2:W-:Y:S09]  /*4cd0*/  STG.E.64 desc[UR36][R6.64], R4 ;  /* 0x0000000406007986 */ /* 0x0005f2000c101b24 */
[----:B------:R-:W-:Y:S05]  /*4ce0*/  @!P6 BRA `(.L_x_972) ;  /* 0x000000000098e947 */ /* 0x000fea0003800000 */
[----:B------:R-:W-:-:S04]  /*4cf0*/  VIADD R9, R25, 0x1 ;  /* 0x0000000119097836 */ /* 0x000fc80000000000 */
        /* <DEDUP_REMOVED lines=16> */
[----:B------:R-:W-:Y:S01]  /*4e00*/  VIADD R7, R25, 0x1 ;  /* 0x0000000119077836 */ /* 0x000fe20000000000 */
[----:B------:R-:W-:-:S03]  /*4e10*/  ISETP.NE.AND P6, PT, R19, 0x2, PT ;  /* 0x000000021300780c */ /* 0x000fc60003fc5270 */
[----:B------:R-:W-:-:S05]  /*4e20*/  IMAD.WIDE.U32 R6, R7, 0x8, R30 ;  /* 0x0000000807067825 */ /* 0x000fca00078e001e */
[----:B------:R3:W-:Y:S05]  /*4e30*/  STG.E.64 desc[UR36][R6.64], R4 ;  /* 0x0000000406007986 */ /* 0x0007ea000c101b24 */
[----:B------:R-:W-:Y:S05]  /*4e40*/  @!P6 BRA `(.L_x_972) ;  /* 0x000000000040e947 */ /* 0x000fea0003800000 */
[----:B------:R-:W-:-:S05]  /*4e50*/  IADD3 R29, PT, PT, R25, 0x2, RZ ;  /* 0x00000002191d7810 */ /* 0x000fca0007ffe0ff */
[----:B------:R-:W-:-:S05]  /*4e60*/  IMAD.WIDE.U32 R28, R29, 0x8, R30 ;  /* 0x000000081d1c7825 */ /* 0x000fca00078e001e */
[----:B---3--:R-:W2:Y:S01]  /*4e70*/  LDG.E.64 R6, desc[UR36][R28.64] ;  /* 0x000000241c067981 */ /* 0x008ea2000c1e1b00 */
[----:B------:R-:W-:Y:S01]  /*4e80*/  MOV R20, 0x4f40 ;  /* 0x00004f4000147802 */ /* 0x000fe20000000f00 */
[----:B------:R-:W-:Y:S02]  /*4e90*/  IMAD.MOV.U32 R21, RZ, RZ, 0x0 ;  /* 0x00000000ff157424 */ /* 0x000fe400078e00ff */
[----:B--2---:R-:W-:-:S04]  /*4ea0*/  IMAD.WIDE.U32 R4, R7, R18, RZ ;  /* 0x0000001207047225 */ /* 0x004fc800078e00ff */
[----:B------:R-:W-:-:S04]  /*4eb0*/  IMAD.WIDE.U32 R8, P0, R6, R2, R4 ;  /* 0x0000000206087225 */ /* 0x000fc80007800004 */
[----:B------:R-:W-:Y:S01]  /*4ec0*/  IMAD.WIDE.U32 R4, R6, R18, RZ ;  /* 0x0000001206047225 */ /* 0x000fe200078e00ff */
[----:B------:R-:W-:Y:S02]  /*4ed0*/  MOV R10, R9 ;  /* 0x00000009000a7202 */ /* 0x000fe40000000f00 */
[----:B------:R-:W-:Y:S01]  /*4ee0*/  MOV R9, R17 ;  /* 0x0000001100097202 */ /* 0x000fe20000000f00 */
[----:B------:R-:W-:Y:S01]  /*4ef0*/  IMAD.X R11, RZ, RZ, RZ, P0 ;  /* 0x000000ffff0b7224 */ /* 0x000fe200000e06ff */
[----:B------:R-:W-:Y:S01]  /*4f00*/  IADD3 R5, P0, PT, R5, R8, RZ ;  /* 0x0000000805057210 */ /* 0x000fe20007f1e0ff */
[----:B------:R-:W-:-:S04]  /*4f10*/  IMAD.MOV.U32 R8, RZ, RZ, R16 ;  /* 0x000000ffff087224 */ /* 0x000fc800078e0010 */
[----:B------:R-:W-:-:S08]  /*4f20*/  IMAD.WIDE.U32.X R6, R7, R2, R10, P0 ;  /* 0x0000000207067225 */ /* 0x000fd000000e040a */
[----:B------:R-:W-:Y:S05]  /*4f30*/  CALL.REL.NOINC `($modular_solve_multi_rhs_64$_Z6mod1289uint128_tm) ;  /* 0x0000002400a87944 */ /* 0x000fea0003c00000 */
[----:B------:R0:W-:Y:S02]  /*4f40*/  STG.E.64 desc[UR36][R28.64], R4 ;  /* 0x000000041c007986 */ /* 0x0001e4000c101b24 */
.L_x_972:
[----:B------:R-:W-:-:S07]  /*4f50*/  HFMA2 R22, -RZ, RZ, 0, 0 ;  /* 0x00000000ff167431 */ /* 0x000fce00000001ff */
.L_x_981:
[----:B------:R-:W-:Y:S01]  /*4f60*/  ISETP.NE.AND P0, PT, R22, R23, PT ;  /* 0x000000171600720c */ /* 0x000fe20003f05270 */
[----:B------:R-:W-:-:S12]  /*4f70*/  BSSY.RECONVERGENT B6, `(.L_x_975) ;  /* 0x00001a0000067945 */ /* 0x000fd80003800200 */
[----:B01----:R-:W-:Y:S05]  /*4f80*/  @!P0 BRA `(.L_x_976) ;  /* 0x0000001800788947 */ /* 0x003fea0003800000 */
[----:B------:R-:W-:-:S04]  /*4f90*/  IMAD R0, R24, R22, RZ ;  /* 0x0000001618007224 */ /* 0x000fc800078e02ff */
[----:B01----:R-:W-:-:S04]  /*4fa0*/  IMAD.IADD R29, R0, 0x1, R23 ;  /* 0x00000001001d7824 */ /* 0x003fc800078e0217 */
[----:B------:R-:W-:-:S06]  /*4fb0*/  IMAD.WIDE.U32 R28, R29, 0x8, R30 ;  /* 0x000000081d1c7825 */ /* 0x000fcc00078e001e */
[----:B------:R-:W5:Y:S02]  /*4fc0*/  LDG.E.64 R28, desc[UR36][R28.64] ;  /* 0x000000241c1c7981 */ /* 0x000f64000c1e1b00 */
[----:B-----5:R-:W-:-:S04]  /*4fd0*/  ISETP.NE.U32.AND P0, PT, R28, RZ, PT ;  /* 0x000000ff1c00720c */ /* 0x020fc80003f05070 */
[----:B------:R-:W-:-:S13]  /*4fe0*/  ISETP.NE.AND.EX P0, PT, R29, RZ, PT, P0 ;  /* 0x000000ff1d00720c */ /* 0x000fda0003f05300 */
[----:B------:R-:W-:Y:S05]  /*4ff0*/  @!P0 BRA `(.L_x_976) ;  /* 0x00000018005c8947 */ /* 0x000fea0003800000 */
[----:B------:R-:W-:Y:S01]  /*5000*/  IADD3 R0, PT, PT, R24, -0x1, RZ ;  /* 0xffffffff18007810 */ /* 0x000fe20007ffe0ff */
[----:B------:R-:W-:-:S03]  /*5010*/  IMAD.MOV.U32 R19, RZ, RZ, RZ ;  /* 0x000000ffff137224 */ /* 0x000fc600078e00ff */
[----:B------:R-:W-:-:S13]  /*5020*/  ISETP.GE.U32.AND P0, PT, R0, 0x7, PT ;  /* 0x000000070000780c */ /* 0x000fda0003f06070 */
[----:B------:R-:W-:Y:S05]  /*5030*/  @!P0 BRA `(.L_x_977) ;  /* 0x0000000c003c8947 */ /* 0x000fea0003800000 */
[----:B------:R-:W-:-:S07]  /*5040*/  MOV R2, RZ ;  /* 0x000000ff00027202 */ /* 0x000fce0000000f00 */
.L_x_978:
[----:B------:R-:W-:-:S04]  /*5050*/  IMAD R25, R24, R23, RZ ;  /* 0x0000001718197224 */ /* 0x000fc800078e02ff */
[----:B------:R-:W-:-:S04]  /*5060*/  IMAD.IADD R25, R25, 0x1, R2 ;  /* 0x0000000119197824 */ /* 0x000fc800078e0202 */
[----:B0---4-:R-:W-:-:S06]  /*5070*/  IMAD.WIDE.U32 R8, R25, 0x8, R30 ;  /* 0x0000000819087825 */ /* 0x011fcc00078e001e */
[----:B------:R-:W2:Y:S01]  /*5080*/  LDG.E.64 R8, desc[UR36][R8.64] ;  /* 0x0000002408087981 */ /* 0x000ea2000c1e1b00 */
[----:B------:R-:W-:Y:S01]  /*5090*/  HFMA2 R21, -RZ, RZ, 0, 0 ;  /* 0x00000000ff157431 */ /* 0x000fe200000001ff */
[----:B------:R-:W-:Y:S01]  /*50a0*/  MOV R20, 0x5150 ;  /* 0x0000515000147802 */ /* 0x000fe20000000f00 */
[----:B--23--:R-:W-:-:S04]  /*50b0*/  IMAD.WIDE.U32 R4, R29, R8, RZ ;  /* 0x000000081d047225 */ /* 0x00cfc800078e00ff */
[----:B------:R-:W-:-:S04]  /*50c0*/  IMAD.WIDE.U32 R6, P0, R28, R9, R4 ;  /* 0x000000091c067225 */ /* 0x000fc80007800004 */
[----:B------:R-:W-:Y:S01]  /*50d0*/  IMAD.WIDE.U32 R4, R28, R8, RZ ;  /* 0x000000081c047225 */ /* 0x000fe200078e00ff */
[----:B------:R-:W-:Y:S02]  /*50e0*/  IADD3.X R11, PT, PT, RZ, RZ, RZ, P0, !PT ;  /* 0x000000ffff0b7210 */ /* 0x000fe400007fe4ff */
[----:B------:R-:W-:Y:S01]  /*50f0*/  MOV R8, R16 ;  /* 0x0000001000087202 */ /* 0x000fe20000000f00 */
[----:B------:R-:W-:Y:S01]  /*5100*/  IMAD.MOV.U32 R10, RZ, RZ, R7 ;  /* 0x000000ffff0a7224 */ /* 0x000fe200078e0007 */
[----:B------:R-:W-:-:S05]  /*5110*/  IADD3 R5, P0, PT, R5, R6, RZ ;  /* 0x0000000605057210 */ /* 0x000fca0007f1e0ff */
[----:B------:R-:W-:-:S04]  /*5120*/  IMAD.WIDE.U32.X R6, R29, R9, R10, P0 ;  /* 0x000000091d067225 */ /* 0x000fc800000e040a */
[----:B------:R-:W-:-:S07]  /*5130*/  IMAD.MOV.U32 R9, RZ, RZ, R17 ;  /* 0x000000ffff097224 */ /* 0x000fce00078e0011 */
[----:B------:R-:W-:Y:S05]  /*5140*/  CALL.REL.NOINC `($modular_solve_multi_rhs_64$_Z6mod1289uint128_tm) ;  /* 0x0000002400247944 */ /* 0x000fea0003c00000 */
[----:B------:R-:W-:-:S04]  /*5150*/  IMAD R19, R24, R22, RZ ;  /* 0x0000001618137224 */ /* 0x000fc800078e02ff */
[----:B------:R-:W-:-:S04]  /*5160*/  IMAD.IADD R19, R19, 0x1, R2 ;  /* 0x0000000113137824 */ /* 0x000fc800078e0202 */
[----:B------:R-:W-:-:S05]  /*5170*/  IMAD.WIDE.U32 R8, R19, 0x8, R30 ;  /* 0x0000000813087825 */ /* 0x000fca00078e001e */
[----:B------:R-:W2:Y:S01]  /*5180*/  LDG.E.64 R6, desc[UR36][R8.64] ;  /* 0x0000002408067981 */ /* 0x000ea2000c1e1b00 */
[----:B------:R-:W-:-:S05]  /*5190*/  IADD3 R11, PT, PT, R25, 0x1, RZ ;  /* 0x00000001190b7810 */ /* 0x000fca0007ffe0ff */
[----:B------:R-:W-:Y:S01]  /*51a0*/  IMAD.WIDE.U32 R10, R11, 0x8, R30 ;  /* 0x000000080b0a7825 */ /* 0x000fe200078e001e */
[----:B--2---:R-:W-:-:S04]  /*51b0*/  ISETP.GE.U32.AND P0, PT, R6, R4, PT ;  /* 0x000000040600720c */ /* 0x004fc80003f06070 */
[----:B------:R-:W-:-:S04]  /*51c0*/  ISETP.GE.U32.AND.EX P0, PT, R7, R5, PT, P0 ;  /* 0x000000050700720c */ /* 0x000fc80003f06100 */
[----:B------:R-:W-:Y:S02]  /*51d0*/  SEL R3, R16, RZ, !P0 ;  /* 0x000000ff10037207 */ /* 0x000fe40004000000 */
[----:B------:R-:W-:Y:S02]  /*51e0*/  SEL R0, R17, RZ, !P0 ;  /* 0x000000ff11007207 */ /* 0x000fe40004000000 */
[----:B------:R-:W-:-:S04]  /*51f0*/  IADD3 R12, P0, P1, R3, R6, -R4 ;  /* 0x00000006030c7210 */ /* 0x000fc8000791e804 */
[----:B------:R-:W-:-:S05]  /*5200*/  IADD3.X R13, PT, PT, R0, R7, ~R5, P0, P1 ;  /* 0x00000007000d7210 */ /* 0x000fca00007e2c05 */
        /* <DEDUP_REMOVED lines=14> */
[----:B------:R-:W-:-:S05]  /*52f0*/  IADD3 R9, PT, PT, R19, 0x1, RZ ;  /* 0x0000000113097810 */ /* 0x000fca0007ffe0ff */
[----:B------:R-:W-:-:S05]  /*5300*/  IMAD.WIDE.U32 R8, R9, 0x8, R30 ;  /* 0x0000000809087825 */ /* 0x000fca00078e001e */
[----:B------:R-:W2:Y:S01]  /*5310*/  LDG.E.64 R6, desc[UR36][R8.64] ;  /* 0x0000002408067981 */ /* 0x000ea2000c1e1b00 */
[----:B------:R-:W-:-:S04]  /*5320*/  VIADD R11, R25, 0x2 ;  /* 0x00000002190b7836 */ /* 0x000fc80000000000 */
        /* <DEDUP_REMOVED lines=9> */
[----:B------:R-:W-:Y:S01]  /*53c0*/  HFMA2 R21, -RZ, RZ, 0, 0 ;  /* 0x00000000ff157431 */ /* 0x000fe200000001ff */
[----:B------:R-:W-:Y:S02]  /*53d0*/  MOV R20, 0x5480 ;  /* 0x0000548000147802 */ /* 0x000fe40000000f00 */
[----:B0-----:R-:W-:Y:S01]  /*53e0*/  MOV R8, R16 ;  /* 0x0000001000087202 */ /* 0x001fe20000000f00 */
[----:B------:R-:W-:Y:S02]  /*53f0*/  IMAD.MOV.U32 R9, RZ, RZ, R17 ;  /* 0x000000ffff097224 */ /* 0x000fe400078e0011 */
        /* <DEDUP_REMOVED lines=8> */
[----:B------:R-:W-:-:S04]  /*5480*/  VIADD R9, R19, 0x2 ;  /* 0x0000000213097836 */ /* 0x000fc80000000000 */
        /* <DEDUP_REMOVED lines=113> */
[----:B------:R-:W-:Y:S01]  /*5ba0*/  IMAD.MOV.U32 R21, RZ, RZ, 0x0 ;  /* 0x00000000ff157424 */ /* 0x000fe200078e00ff */
[----:B0-----:R-:W-:Y:S02]  /*5bb0*/  MOV R8, R16 ;  /* 0x0000001000087202 */ /* 0x001fe40000000f00 */
[----:B------:R-:W-:Y:S01]  /*5bc0*/  MOV R9, R17 ;  /* 0x0000001100097202 */ /* 0x000fe20000000f00 */
        /* <DEDUP_REMOVED lines=8> */
[----:B------:R-:W-:-:S05]  /*5c50*/  IADD3 R9, PT, PT, R19, 0x7, RZ ;  /* 0x0000000713097810 */ /* 0x000fca0007ffe0ff */
[----:B------:R-:W-:-:S05]  /*5c60*/  IMAD.WIDE.U32 R8, R9, 0x8, R30 ;  /* 0x0000000809087825 */ /* 0x000fca00078e001e */
[----:B------:R-:W2:Y:S01]  /*5c70*/  LDG.E.64 R6, desc[UR36][R8.64] ;  /* 0x0000002408067981 */ /* 0x000ea2000c1e1b00 */
[----:B------:R-:W-:Y:S02]  /*5c80*/  IADD3 R2, PT, PT, R2, 0x8, RZ ;  /* 0x0000000802027810 */ /* 0x000fe40007ffe0ff */
[----:B------:R-:W-:Y:S02]  /*5c90*/  LOP3.LUT R19, R24, 0xfffffff8, RZ, 0xc0, !PT ;  /* 0xfffffff818137812 */ /* 0x000fe400078ec0ff */
[----:B--2---:R-:W-:-:S04]  /*5ca0*/  ISETP.GE.U32.AND P0, PT, R6, R4, PT ;  /* 0x000000040600720c */ /* 0x004fc80003f06070 */
[----:B------:R-:W-:-:S04]  /*5cb0*/  ISETP.GE.U32.AND.EX P0, PT, R7, R5, PT, P0 ;  /* 0x000000050700720c */ /* 0x000fc80003f06100 */
[----:B------:R-:W-:Y:S02]  /*5cc0*/  SEL R3, R16, RZ, !P0 ;  /* 0x000000ff10037207 */ /* 0x000fe40004000000 */
[----:B------:R-:W-:Y:S02]  /*5cd0*/  SEL R0, R17, RZ, !P0 ;  /* 0x000000ff11007207 */ /* 0x000fe40004000000 */
[----:B------:R-:W-:-:S04]  /*5ce0*/  IADD3 R4, P0, P1, R3, R6, -R4 ;  /* 0x0000000603047210 */ /* 0x000fc8000791e804 */
[----:B------:R-:W-:Y:S02]  /*5cf0*/  IADD3.X R5, PT, PT, R0, R7, ~R5, P0, P1 ;  /* 0x0000000700057210 */ /* 0x000fe400007e2c05 */
[----:B------:R-:W-:-:S03]  /*5d00*/  ISETP.NE.AND P0, PT, R2, R19, PT ;  /* 0x000000130200720c */ /* 0x000fc60003f05270 */
[----:B------:R0:W-:Y:S10]  /*5d10*/  STG.E.64 desc[UR36][R8.64], R4 ;  /* 0x0000000408007986 */ /* 0x0001f4000c101b24 */
[----:B------:R-:W-:Y:S05]  /*5d20*/  @P0 BRA `(.L_x_978) ;  /* 0xfffffff000c80947 */ /* 0x000fea000383ffff */
.L_x_977:
        /* <DEDUP_REMOVED lines=8> */
[----:B------:R-:W-:-:S06]  /*5db0*/  IMAD.WIDE.U32 R2, R18, 0x8, R30 ;  /* 0x0000000812027825 */ /* 0x000fcc00078e001e */
[----:B------:R-:W0:Y:S01]  /*5dc0*/  LDG.E.64 R2, desc[UR36][R2.64] ;  /* 0x0000002402027981 */ /* 0x000e22000c1e1b00 */
[----:B------:R-:W-:Y:S01]  /*5dd0*/  MOV R20, 0x5e90 ;  /* 0x00005e9000147802 */ /* 0x000fe20000000f00 */
[----:B------:R-:W-:Y:S02]  /*5de0*/  IMAD.MOV.U32 R21, RZ, RZ, 0x0 ;  /* 0x00000000ff157424 */ /* 0x000fe400078e00ff */
[----:B0-23--:R-:W-:-:S04]  /*5df0*/  IMAD.WIDE.U32 R4, R29, R2, RZ ;  /* 0x000000021d047225 */ /* 0x00dfc800078e00ff */
[----:B----4-:R-:W-:-:S04]  /*5e00*/  IMAD.WIDE.U32 R6, P0, R28, R3, R4 ;  /* 0x000000031c067225 */ /* 0x010fc80007800004 */
[----:B------:R-:W-:Y:S01]  /*5e10*/  IMAD.WIDE.U32 R4, R28, R2, RZ ;  /* 0x000000021c047225 */ /* 0x000fe200078e00ff */
[----:B------:R-:W-:-:S03]  /*5e20*/  IADD3.X R9, PT, PT, RZ, RZ, RZ, P0, !PT ;  /* 0x000000ffff097210 */ /* 0x000fc600007fe4ff */
[----:B------:R-:W-:Y:S01]  /*5e30*/  IMAD.MOV.U32 R8, RZ, RZ, R7 ;  /* 0x000000ffff087224 */ /* 0x000fe200078e0007 */
[----:B------:R-:W-:-:S05]  /*5e40*/  IADD3 R5, P0, PT, R5, R6, RZ ;  /* 0x0000000605057210 */ /* 0x000fca0007f1e0ff */
[----:B------:R-:W-:Y:S01]  /*5e50*/  IMAD.WIDE.U32.X R6, R29, R3, R8, P0 ;  /* 0x000000031d067225 */ /* 0x000fe200000e0408 */
[----:B------:R-:W-:Y:S02]  /*5e60*/  MOV R8, R16 ;  /* 0x0000001000087202 */ /* 0x000fe40000000f00 */
[----:B------:R-:W-:-:S07]  /*5e70*/  MOV R9, R17 ;  /* 0x0000001100097202 */ /* 0x000fce0000000f00 */
[----:B------:R-:W-:Y:S05]  /*5e80*/  CALL.REL.NOINC `($modular_solve_multi_rhs_64$_Z6mod1289uint128_tm) ;  /* 0x0000001400d47944 */ /* 0x000fea0003c00000 */
[----:B------:R-:W-:-:S05]  /*5e90*/  IMAD R2, R24, R22, RZ ;  /* 0x0000001618027224 */ /* 0x000fca00078e02ff */
[----:B------:R-:W-:-:S05]  /*5ea0*/  IADD3 R2, PT, PT, R2, R19, RZ ;  /* 0x0000001302027210 */ /* 0x000fca0007ffe0ff */
        /* <DEDUP_REMOVED lines=38> */
[----:B------:R-:W-:Y:S01]  /*6110*/  MOV R20, 0x61c0 ;  /* 0x000061c000147802 */ /* 0x000fe20000000f00 */
[----:B0-----:R-:W-:Y:S01]  /*6120*/  IMAD.MOV.U32 R8, RZ, RZ, R16 ;  /* 0x000000ffff087224 */ /* 0x001fe200078e0010 */
[----:B------:R-:W-:Y:S01]  /*6130*/  MOV R9, R17 ;  /* 0x0000001100097202 */ /* 0x000fe20000000f00 */
[----:B--2---:R-:W-:-:S04]  /*6140*/  IMAD.WIDE.U32 R4, R29, R10, RZ ;  /* 0x0000000a1d047225 */ /* 0x004fc800078e00ff */
[----:B------:R-:W-:-:S04]  /*6150*/  IMAD.WIDE.U32 R6, P0, R28, R11, R4 ;  /* 0x0000000b1c067225 */ /* 0x000fc80007800004 */
[----:B------:R-:W-:Y:S01]  /*6160*/  IMAD.WIDE.U32 R4, R28, R10, RZ ;  /* 0x0000000a1c047225 */ /* 0x000fe200078e00ff */
[----:B------:R-:W-:Y:S02]  /*6170*/  IADD3.X R15, PT, PT, RZ, RZ, RZ, P0, !PT ;  /* 0x000000ffff0f7210 */ /* 0x000fe400007fe4ff */
[----:B------:R-:W-:Y:S02]  /*6180*/  MOV R14, R7 ;  /* 0x00000007000e7202 */ /* 0x000fe40000000f00 */
        /* <DEDUP_REMOVED lines=37> */
[----:B------:R-:W-:-:S05]  /*63e0*/  IADD3.X R5, PT, PT, R0, R3, ~R5, P0, P1 ;  /* 0x0000000300057210 */ /* 0x000fca00007e2c05 */
[----:B------:R1:W-:Y:S04]  /*63f0*/  STG.E.64 desc[UR36][R8.64], R4 ;  /* 0x0000000408007986 */ /* 0x0003e8000c101b24 */
.L_x_979:
[----:B------:R-:W-:-:S04]  /*6400*/  LOP3.LUT R0, R24, 0x3, RZ, 0xc0, !PT ;  /* 0x0000000318007812 */ /* 0x000fc800078ec0ff */
[----:B------:R-:W-:-:S13]  /*6410*/  ISETP.NE.AND P0, PT, R0, RZ, PT ;  /* 0x000000ff0000720c */ /* 0x000fda0003f05270 */
[----:B------:R-:W-:Y:S05]  /*6420*/  @!P0 BRA `(.L_x_976) ;  /* 0x0000000400508947 */ /* 0x000fea0003800000 */
[----:B------:R-:W-:-:S13]  /*6430*/  ISETP.NE.AND P0, PT, R0, 0x1, PT ;  /* 0x000000010000780c */ /* 0x000fda0003f05270 */
[----:B------:R-:W-:Y:S05]  /*6440*/  @!P0 BRA `(.L_x_980) ;  /* 0x0000000000d48947 */ /* 0x000fea0003800000 */
[----:B------:R-:W-:-:S04]  /*6450*/  IMAD R18, R24, R23, RZ ;  /* 0x0000001718127224 */ /* 0x000fc800078e02ff */
[----:B------:R-:W-:-:S04]  /*6460*/  IMAD.IADD R18, R18, 0x1, R19 ;  /* 0x0000000112127824 */ /* 0x000fc800078e0213 */
[----:B------:R-:W-:-:S06]  /*6470*/  IMAD.WIDE.U32 R2, R18, 0x8, R30 ;  /* 0x0000000812027825 */ /* 0x000fcc00078e001e */
[----:B------:R-:W0:Y:S01]  /*6480*/  LDG.E.64 R2, desc[UR36][R2.64] ;  /* 0x0000002402027981 */ /* 0x000e22000c1e1b00 */
[----:B------:R-:W-:Y:S01]  /*6490*/  HFMA2 R21, -RZ, RZ, 0, 0 ;  /* 0x00000000ff157431 */ /* 0x000fe200000001ff */
[----:B------:R-:W-:Y:S01]  /*64a0*/  MOV R20, 0x6550 ;  /* 0x0000655000147802 */ /* 0x000fe20000000f00 */
[----:B0123--:R-:W-:-:S04]  /*64b0*/  IMAD.WIDE.U32 R4, R29, R2, RZ ;  /* 0x000000021d047225 */ /* 0x00ffc800078e00ff */
[----:B----4-:R-:W-:-:S04]  /*64c0*/  IMAD.WIDE.U32 R6, P0, R28, R3, R4 ;  /* 0x000000031c067225 */ /* 0x010fc80007800004 */
[----:B------:R-:W-:Y:S01]  /*64d0*/  IMAD.WIDE.U32 R4, R28, R2, RZ ;  /* 0x000000021c047225 */ /* 0x000fe200078e00ff */
[----:B------:R-:W-:Y:S02]  /*64e0*/  IADD3.X R9, PT, PT, RZ, RZ, RZ, P0, !PT ;  /* 0x000000ffff097210 */ /* 0x000fe400007fe4ff */
[----:B------:R-:W-:Y:S02]  /*64f0*/  MOV R8, R7 ;  /* 0x0000000700087202 */ /* 0x000fe40000000f00 */
[----:B------:R-:W-:-:S05]  /*6500*/  IADD3 R5, P0, PT, R5, R6, RZ ;  /* 0x0000000605057210 */ /* 0x000fca0007f1e0ff */
[----:B------:R-:W-:Y:S01]  /*6510*/  IMAD.WIDE.U32.X R6, R29, R3, R8, P0 ;  /* 0x000000031d067225 */ /* 0x000fe200000e0408 */
[----:B------:R-:W-:-:S03]  /*6520*/  MOV R9, R17 ;  /* 0x0000001100097202 */ /* 0x000fc60000000f00 */
        /* <DEDUP_REMOVED lines=39> */
.L_x_980:
[----:B------:R-:W-:-:S13]  /*67a0*/  LOP3.LUT P0, RZ, R24, 0x1, RZ, 0xc0, !PT ;  /* 0x0000000118ff7812 */ /* 0x000fda000780c0ff */
        /* <DEDUP_REMOVED lines=20> */
[----:B------:R-:W2:Y:S02]  /*68f0*/  LDG.E.64 R2, desc[UR36][R8.64] ;  /* 0x0000002408027981 */ /* 0x000ea4000c1e1b00 */
[----:B--2---:R-:W-:-:S04]  /*6900*/  ISETP.GE.U32.AND P0, PT, R2, R4, PT ;  /* 0x000000040200720c */ /* 0x004fc80003f06070 */
[----:B------:R-:W-:-:S04]  /*6910*/  ISETP.GE.U32.AND.EX P0, PT, R3, R5, PT, P0 ;  /* 0x000000050300720c */ /* 0x000fc80003f06100 */
[----:B------:R-:W-:Y:S02]  /*6920*/  SEL R7, R16, RZ, !P0 ;  /* 0x000000ff10077207 */ /* 0x000fe40004000000 */
[----:B------:R-:W-:Y:S02]  /*6930*/  SEL R0, R17, RZ, !P0 ;  /* 0x000000ff11007207 */ /* 0x000fe40004000000 */
[----:B------:R-:W-:-:S04]  /*6940*/  IADD3 R4, P0, P1, R7, R2, -R4 ;  /* 0x0000000207047210 */ /* 0x000fc8000791e804 */
[----:B------:R-:W-:-:S05]  /*6950*/  IADD3.X R5, PT, PT, R0, R3, ~R5, P0, P1 ;  /* 0x0000000300057210 */ /* 0x000fca00007e2c05 */
[----:B------:R0:W-:Y:S04]  /*6960*/  STG.E.64 desc[UR36][R8.64], R4 ;  /* 0x0000000408007986 */ /* 0x0001e8000c101b24 */
.L_x_976:
[----:B------:R-:W-:Y:S05]  /*6970*/  BSYNC.RECONVERGENT B6 ;  /* 0x0000000000067941 */ /* 0x000fea0003800200 */
.L_x_975:
[----:B------:R-:W5:Y:S01]  /*6980*/  LDCU UR4, c[0x0][0x3a8] ;  /* 0x00007500ff0477ac */ /* 0x000f620008000800 */
[----:B------:R-:W-:-:S04]  /*6990*/  IADD3 R22, PT, PT, R22, 0x1, RZ ;  /* 0x0000000116167810 */ /* 0x000fc80007ffe0ff */
[----:B-----5:R-:W-:-:S13]  /*69a0*/  ISETP.NE.AND P0, PT, R22, UR4, PT ;  /* 0x0000000416007c0c */ /* 0x020fda000bf05270 */
[----:B------:R-:W-:Y:S05]  /*69b0*/  @P0 BRA `(.L_x_981) ;  /* 0xffffffe400680947 */ /* 0x000fea000383ffff */
[----:B------:R-:W-:-:S04]  /*69c0*/  IADD3 R23, PT, PT, R23, 0x1, RZ ;  /* 0x0000000117177810 */ /* 0x000fc80007ffe0ff */
[----:B------:R-:W-:-:S13]  /*69d0*/  ISETP.NE.AND P0, PT, R23, UR4, PT ;  /* 0x0000000417007c0c */ /* 0x000fda000bf05270 */
[----:B------:R-:W-:Y:S05]  /*69e0*/  @P0 BRA `(.L_x_982) ;  /* 0xffffffa400380947 */ /* 0x000fea000383ffff */
[----:B------:R-:W-:-:S13]  /*69f0*/  PLOP3.LUT P0, PT, PT, PT, PT, 0x8, 0x80 ;  /* 0x000000000080781c */ /* 0x000fda0003f0e170 */
.L_x_943:
[----:B------:R-:W-:Y:S05]  /*6a00*/  BSYNC.RECONVERGENT B8 ;  /* 0x0000000000087941 */ /* 0x000fea0003800200 */
.L_x_941:
[----:B--234-:R-:W2:Y:S02]  /*6a10*/  LDC.64 R6, c[0x0][0x3a8] ;  /* 0x0000ea00ff067b82 */ /* 0x01cea40000000a00 */
[----:B--2---:R-:W-:-:S04]  /*6a20*/  ISETP.NE.AND P1, PT, R6, RZ, PT ;  /* 0x000000ff0600720c */ /* 0x004fc80003f25270 */
[----:B------:R-:W-:-:S13]  /*6a30*/  ISETP.EQ.OR P1, PT, R7, RZ, !P1 ;  /* 0x000000ff0700720c */ /* 0x000fda0004f22670 */
[----:B------:R-:W-:Y:S05]  /*6a40*/  @P1 BRA `(.L_x_983) ;  /* 0x0000000800d01947 */ /* 0x000fea0003800000 */
[C---:B01----:R-:W-:Y:S01]  /*6a50*/  SHF.L.U32 R8, R6.reuse, 0x2, RZ ;  /* 0x0000000206087819 */ /* 0x043fe200000006ff */
[C---:B------:R-:W-:Y:S01]  /*6a60*/  IMAD.SHL.U32 R0, R6.reuse, 0x8, RZ ;  /* 0x0000000806007824 */ /* 0x040fe200078e00ff */
[C---:B------:R-:W-:Y:S01]  /*6a70*/  SHF.L.U32 R13, R7.reuse, 0x2, RZ ;  /* 0x00000002070d7819 */ /* 0x040fe200000006ff */
[C---:B------:R-:W-:Y:S01]  /*6a80*/  IMAD R11, R7.reuse, 0x6, RZ ;  /* 0x00000006070b7824 */ /* 0x040fe200078e02ff */
[C---:B------:R-:W-:Y:S01]  /*6a90*/  LOP3.LUT R10, R6.reuse, 0xfffffff8, RZ, 0xc0, !PT ;  /* 0xfffffff8060a7812 */ /* 0x040fe200078ec0ff */
[C---:B------:R-:W-:Y:S02]  /*6aa0*/  IMAD R3, R7.reuse, 0x5, RZ ;  /* 0x0000000507037824 */ /* 0x040fe400078e02ff */
[----:B-----5:R-:W-:Y:S02]  /*6ab0*/  HFMA2 R17, -RZ, RZ, 0, 0 ;  /* 0x00000000ff117431 */ /* 0x020fe400000001ff */
[C---:B------:R-:W-:Y:S01]  /*6ac0*/  IMAD.SHL.U32 R5, R7.reuse, 0x2, RZ ;  /* 0x0000000207057824 */ /* 0x040fe200078e00ff */
[C---:B------:R-:W-:Y:S01]  /*6ad0*/  LEA R9, R6.reuse, R7, 0x1 ;  /* 0x0000000706097211 */ /* 0x040fe200078e08ff */
[C---:B------:R-:W-:Y:S01]  /*6ae0*/  IMAD R0, R7.reuse, 0x7, R0 ;  /* 0x0000000707007824 */ /* 0x040fe200078e0200 */
[C---:B------:R-:W-:Y:S01]  /*6af0*/  LOP3.LUT R20, R6.reuse, 0x7, RZ, 0xc0, !PT ;  /* 0x0000000706147812 */ /* 0x040fe200078ec0ff */
[----:B------:R-:W-:Y:S01]  /*6b00*/  IMAD R8, R7, 0x3, R8 ;  /* 0x0000000307087824 */ /* 0x000fe200078e0208 */
[C---:B------:R-:W-:Y:S01]  /*6b10*/  LOP3.LUT R15, R6.reuse, 0x3, RZ, 0xc0, !PT ;  /* 0x00000003060f7812 */ /* 0x040fe200078ec0ff */
[----:B------:R-:W-:-:S02]  /*6b20*/  IMAD R11, R6, 0x7, R11 ;  /* 0x00000007060b7824 */ /* 0x000fc400078e020b */
[C---:B------:R-:W-:Y:S02]  /*6b30*/  IMAD R12, R6.reuse, 0x6, R3 ;  /* 0x00000006060c7824 */ /* 0x040fe400078e0203 */
[C---:B------:R-:W-:Y:S02]  /*6b40*/  IMAD R13, R6.reuse, 0x5, R13 ;  /* 0x00000005060d7824 */ /* 0x040fe400078e020d */
[----:B------:R-:W-:Y:S02]  /*6b50*/  IMAD R14, R6, 0x3, R5 ;  /* 0x00000003060e7824 */ /* 0x000fe400078e0205 */
[----:B------:R-:W-:-:S07]  /*6b60*/  IMAD.MOV R16, RZ, RZ, -R10 ;  /* 0x000000ffff107224 */ /* 0x000fce00078e0a0a */
.L_x_995:
[----:B0-----:R-:W0:Y:S01]  /*6b70*/  LDC.64 R18, c[0x0][0x3a8] ;  /* 0x0000ea00ff127b82 */ /* 0x001e220000000a00 */
[----:B------:R-:W-:Y:S02]  /*6b80*/  MOV R2, RZ ;  /* 0x000000ff00027202 */ /* 0x000fe40000000f00 */
[----:B0-----:R-:W-:Y:S01]  /*6b90*/  ISETP.GE.U32.AND P1, PT, R18, 0x8, PT ;  /* 0x000000081200780c */ /* 0x001fe20003f26070 */
[----:B------:R-:W-:Y:S01]  /*6ba0*/  IMAD R19, R26, R19, R17 ;  /* 0x000000131a137224 */ /* 0x000fe200078e0211 */
[----:B------:R-:W-:-:S11]  /*6bb0*/  IADD3 R21, PT, PT, R17, R18, RZ ;  /* 0x0000001211157210 */ /* 0x000fd60007ffe0ff */
[----:B-123--:R-:W-:Y:S05]  /*6bc0*/  @!P1 BRA `(.L_x_984) ;  /* 0x00000004001c9947 */ /* 0x00efea0003800000 */
[----:B------:R-:W-:Y:S01]  /*6bd0*/  IMAD R41, R19, R18, 0x3 ;  /* 0x0000000313297424 */ /* 0x000fe200078e0212 */
[-C--:B------:R-:W-:Y:S01]  /*6be0*/  IADD3 R27, PT, PT, R11, R17.reuse, RZ ;  /* 0x000000110b1b7210 */ /* 0x080fe20007ffe0ff */
[--C-:B------:R-:W-:Y:S01]  /*6bf0*/  IMAD.IADD R25, R0, 0x1, R17.reuse ;  /* 0x0000000100197824 */ /* 0x100fe200078e0211 */
[-C--:B------:R-:W-:Y:S01]  /*6c00*/  IADD3 R29, PT, PT, R12, R17.reuse, RZ ;  /* 0x000000110c1d7210 */ /* 0x080fe20007ffe0ff */
[--C-:B------:R-:W-:Y:S01]  /*6c10*/  IMAD.IADD R33, R13, 0x1, R17.reuse ;  /* 0x000000010d217824 */ /* 0x100fe200078e0211 */
[-C--:B------:R-:W-:Y:S01]  /*6c20*/  IADD3 R35, PT, PT, R8, R17.reuse, RZ ;  /* 0x0000001108237210 */ /* 0x080fe20007ffe0ff */
[----:B------:R-:W-:Y:S01]  /*6c30*/  IMAD.IADD R43, R9, 0x1, R17 ;  /* 0x00000001092b7824 */ /* 0x000fe200078e0211 */
[----:B------:R-:W-:Y:S02]  /*6c40*/  IADD3 R37, PT, PT, R14, R17, RZ ;  /* 0x000000110e257210 */ /* 0x000fe40007ffe0ff */
[----:B------:R-:W-:Y:S02]  /*6c50*/  MOV R39, R21 ;  /* 0x0000001500277202 */ /* 0x000fe40000000f00 */
[----:B------:R-:W-:-:S07]  /*6c60*/  MOV R18, R16 ;  /* 0x0000001000127202 */ /* 0x000fce0000000f00 */
.L_x_985:
[----:B-1----:R-:W-:Y:S01]  /*6c70*/  CS2R R4, SRZ ;  /* 0x0000000000047805 */ /* 0x002fe2000001ff00 */
[--C-:B------:R-:W-:Y:S01]  /*6c80*/  @!P0 IMAD.WIDE.U32 R22, R39, 0x8, R30.reuse ;  /* 0x0000000827168825 */ /* 0x100fe200078e001e */
[----:B------:R-:W0:Y:S04]  /*6c90*/  LDC.64 R2, c[0x0][0x390] ;  /* 0x0000e400ff027b82 */ /* 0x000e280000000a00 */
[----:B------:R-:W2:Y:S01]  /*6ca0*/  @!P0 LDG.E.64 R4, desc[UR36][R22.64] ;  /* 0x0000002416048981 */ /* 0x000ea2000c1e1b00 */
[----:B------:R-:W-:Y:S01]  /*6cb0*/  VIADD R45, R41, 0xfffffffd ;  /* 0xfffffffd292d7836 */ /* 0x000fe20000000000 */
[----:B------:R-:W-:Y:S01]  /*6cc0*/  CS2R R6, SRZ ;  /* 0x0000000000067805 */ /* 0x000fe2000001ff00 */
[----:B------:R-:W-:-:S04]  /*6cd0*/  @!P0 IMAD.WIDE.U32 R46, R43, 0x8, R30 ;  /* 0x000000082b2e8825 */ /* 0x000fc800078e001e */
[----:B0-----:R-:W-:-:S05]  /*6ce0*/  IMAD.WIDE.U32 R44, R45, 0x8, R2 ;  /* 0x000000082d2c7825 */ /* 0x001fca00078e0002 */
[----:B--2---:R0:W-:Y:S04]  /*6cf0*/  STG.E.64 desc[UR36][R44.64], R4 ;  /* 0x000000042c007986 */ /* 0x0041e8000c101b24 */
[----:B------:R-:W2:Y:S01]  /*6d00*/  @!P0 LDG.E.64 R6, desc[UR36][R46.64] ;  /* 0x000000242e068981 */ /* 0x000ea2000c1e1b00 */
[----:B------:R-:W-:Y:S02]  /*6d10*/  IADD3 R49, PT, PT, R41, -0x2, RZ ;  /* 0xfffffffe29317810 */ /* 0x000fe40007ffe0ff */
[----:B------:R-:W-:Y:S01]  /*6d20*/  CS2R R22, SRZ ;  /* 0x0000000000167805 */ /* 0x000fe2000001ff00 */
[----:B------:R-:W-:-:S04]  /*6d30*/  @!P0 IMAD.WIDE.U32 R50, R37, 0x8, R30 ;  /* 0x0000000825328825 */ /* 0x000fc800078e001e */
[----:B------:R-:W-:Y:S01]  /*6d40*/  IMAD.WIDE.U32 R48, R49, 0x8, R2 ;  /* 0x0000000831307825 */ /* 0x000fe200078e0002 */
[----:B------:R-:W-:-:S04]  /*6d50*/  IADD3 R53, PT, PT, R41, -0x1, RZ ;  /* 0xffffffff29357810 */ /* 0x000fc80007ffe0ff */
[----:B--2---:R1:W-:Y:S04]  /*6d60*/  STG.E.64 desc[UR36][R48.64], R6 ;  /* 0x0000000630007986 */ /* 0x0043e8000c101b24 */
[----:B------:R-:W2:Y:S01]  /*6d70*/  @!P0 LDG.E.64 R22, desc[UR36][R50.64] ;  /* 0x0000002432168981 */ /* 0x000ea2000c1e1b00 */
[----:B0-----:R-:W-:Y:S01]  /*6d80*/  IMAD.WIDE.U32 R44, R53, 0x8, R2 ;  /* 0x00000008352c7825 */ /* 0x001fe200078e0002 */
[----:B------:R-:W-:-:S03]  /*6d90*/  CS2R R4, SRZ ;  /* 0x0000000000047805 */ /* 0x000fc6000001ff00 */
[----:B------:R-:W-:Y:S01]  /*6da0*/  @!P0 IMAD.WIDE.U32 R46, R35, 0x8, R30 ;  /* 0x00000008232e8825 */ /* 0x000fe200078e001e */
[----:B--2---:R0:W-:Y:S04]  /*6db0*/  STG.E.64 desc[UR36][R44.64], R22 ;  /* 0x000000162c007986 */ /* 0x0041e8000c101b24 */
[----:B------:R-:W2:Y:S01]  /*6dc0*/  @!P0 LDG.E.64 R4, desc[UR36][R46.64] ;  /* 0x000000242e048981 */ /* 0x000ea2000c1e1b00 */
[----:B------:R-:W-:Y:S01]  /*6dd0*/  IMAD.WIDE.U32 R52, R41, 0x8, R2 ;  /* 0x0000000829347825 */ /* 0x000fe200078e0002 */
[----:B-1----:R-:W-:-:S03]  /*6de0*/  CS2R R6, SRZ ;  /* 0x0000000000067805 */ /* 0x002fc6000001ff00 */
[--C-:B------:R-:W-:Y:S01]  /*6df0*/  @!P0 IMAD.WIDE.U32 R48, R33, 0x8, R30.reuse ;  /* 0x0000000821308825 */ /* 0x100fe200078e001e */
[----:B--2---:R1:W-:Y:S04]  /*6e00*/  STG.E.64 desc[UR36][R52.64], R4 ;  /* 0x0000000434007986 */ /* 0x0043e8000c101b24 */
[----:B------:R-:W2:Y:S01]  /*6e10*/  @!P0 LDG.E.64 R6, desc[UR36][R48.64] ;  /* 0x0000002430068981 */ /* 0x000ea2000c1e1b00 */
[----:B------:R-:W-:Y:S01]  /*6e20*/  VIADD R51, R41, 0x1 ;  /* 0x0000000129337836 */ /* 0x000fe20000000000 */
[----:B0-----:R-:W-:Y:S01]  /*6e30*/  CS2R R22, SRZ ;  /* 0x0000000000167805 */ /* 0x001fe2000001ff00 */
[----:B------:R-:W-:-:S04]  /*6e40*/  @!P0 IMAD.WIDE.U32 R44, R29, 0x8, R30 ;  /* 0x000000081d2c8825 */ /* 0x000fc800078e001e */
[----:B------:R-:W-:Y:S01]  /*6e50*/  IMAD.WIDE.U32 R50, R51, 0x8, R2 ;  /* 0x0000000833327825 */ /* 0x000fe200078e0002 */
[----:B------:R-:W-:-:S04]  /*6e60*/  IADD3 R47, PT, PT, R41, 0x2, RZ ;  /* 0x00000002292f7810 */ /* 0x000fc80007ffe0ff */
[----:B--2---:R0:W-:Y:S04]  /*6e70*/  STG.E.64 desc[UR36][R50.64], R6 ;  /* 0x0000000632007986 */ /* 0x0041e8000c101b24 */
[----:B------:R-:W2:Y:S01]  /*6e80*/  @!P0 LDG.E.64 R22, desc[UR36][R44.64] ;  /* 0x000000242c168981 */ /* 0x000ea2000c1e1b00 */
[----:B------:R-:W-:Y:S01]  /*6e90*/  IMAD.WIDE.U32 R46, R47, 0x8, R2 ;  /* 0x000000082f2e7825 */ /* 0x000fe200078e0002 */
[----:B-1----:R-:W-:-:S03]  /*6ea0*/  CS2R R4, SRZ ;  /* 0x0000000000047805 */ /* 0x002fc6000001ff00 */
[----:B------:R-:W-:Y:S01]  /*6eb0*/  @!P0 IMAD.WIDE.U32 R48, R27, 0x8, R30 ;  /* 0x000000081b308825 */ /* 0x000fe200078e001e */
[----:B------:R-:W-:Y:S01]  /*6ec0*/  IADD3 R53, PT, PT, R41, 0x3, RZ ;  /* 0x0000000329357810 */ /* 0x000fe20007ffe0ff */
[----:B--2---:R1:W-:Y:S04]  /*6ed0*/  STG.E.64 desc[UR36][R46.64], R22 ;  /* 0x000000162e007986 */ /* 0x0043e8000c101b24 */
[----:B------:R-:W2:Y:S01]  /*6ee0*/  @!P0 LDG.E.64 R4, desc[UR36][R48.64] ;  /* 0x0000002430048981 */ /* 0x000ea2000c1e1b00 */
[----:B0-----:R-:W-:Y:S01]  /*6ef0*/  IMAD.WIDE.U32 R50, R53, 0x8, R2 ;  /* 0x0000000835327825 */ /* 0x001fe200078e0002 */
[----:B------:R-:W-:-:S03]  /*6f00*/  CS2R R6, SRZ ;  /* 0x0000000000067805 */ /* 0x000fc6000001ff00 */
[----:B------:R-:W-:Y:S01]  /*6f10*/  @!P0 IMAD.WIDE.U32 R44, R25, 0x8, R30 ;  /* 0x00000008192c8825 */ /* 0x000fe200078e001e */
[----:B--2---:R1:W-:Y:S04]  /*6f20*/  STG.E.64 desc[UR36][R50.64], R4 ;  /* 0x0000000432007986 */ /* 0x0043e8000c101b24 */
[----:B------:R-:W2:Y:S01]  /*6f30*/  @!P0 LDG.E.64 R6, desc[UR36][R44.64] ;  /* 0x000000242c068981 */ /* 0x000ea2000c1e1b00 */
[----:B------:R-:W-:Y:S01]  /*6f40*/  VIADD R53, R41, 0x4 ;  /* 0x0000000429357836 */ /* 0x000fe20000000000 */
[----:B------:R-:W-:Y:S01]  /*6f50*/  IADD3 R18, PT, PT, R18, 0x8, RZ ;  /* 0x0000000812127810 */ /* 0x000fe20007ffe0ff */
[C---:B------:R-:W-:Y:S01]  /*6f60*/  IMAD R27, R24.reuse, 0x8, R27 ;  /* 0x00000008181b7824 */ /* 0x040fe200078e021b */
[----:B------:R-:W-:Y:S01]  /*6f70*/  LEA R25, R24, R25, 0x3 ;  /* 0x0000001918197211 */ /* 0x000fe200078e18ff */
[----:B------:R-:W-:Y:S01]  /*6f80*/  IMAD.WIDE.U32 R2, R53, 0x8, R2 ;  /* 0x0000000835027825 */ /* 0x000fe200078e0002 */
[----:B------:R-:W-:-:S02]  /*6f90*/  ISETP.NE.AND P1, PT, R18, RZ, PT ;  /* 0x000000ff1200720c */ /* 0x000fc40003f25270 */
[C---:B------:R-:W-:Y:S01]  /*6fa0*/  LEA R29, R24.reuse, R29, 0x3 ;  /* 0x0000001d181d7211 */ /* 0x040fe200078e18ff */
[C---:B------:R-:W-:Y:S01]  /*6fb0*/  IMAD R35, R24.reuse, 0x8, R35 ;  /* 0x0000000818237824 */ /* 0x040fe200078e0223 */
[C---:B------:R-:W-:Y:S01]  /*6fc0*/  LEA R33, R24.reuse, R33, 0x3 ;  /* 0x0000002118217211 */ /* 0x040fe200078e18ff */
[C---:B------:R-:W-:Y:S01]  /*6fd0*/  IMAD R43, R24.reuse, 0x8, R43 ;  /* 0x00000008182b7824 */ /* 0x040fe200078e022b */
[C---:B------:R-:W-:Y:S02]  /*6fe0*/  LEA R37, R24.reuse, R37, 0x3 ;  /* 0x0000002518257211 */ /* 0x040fe400078e18ff */
[----:B------:R-:W-:Y:S02]  /*6ff0*/  LEA R39, R24, R39, 0x3 ;  /* 0x0000002718277211 */ /* 0x000fe400078e18ff */
[----:B------:R-:W-:Y:S01]  /*7000*/  IADD3 R41, PT, PT, R41, 0x8, RZ ;  /* 0x0000000829297810 */ /* 0x000fe20007ffe0ff */
[----:B--2---:R1:W-:Y:S02]  /*7010*/  STG.E.64 desc[UR36][R2.64], R6 ;  /* 0x0000000602007986 */ /* 0x0043e4000c101b24 */
[----:B------:R-:W-:Y:S05]  /*7020*/  @P1 BRA `(.L_x_985) ;  /* 0xfffffffc00101947 */ /* 0x000fea000383ffff */
[----:B-1----:R-:W-:-:S07]  /*7030*/  MOV R2, R10 ;  /* 0x0000000a00027202 */ /* 0x002fce0000000f00 */
.L_x_984:
[----:B------:R-:W-:-:S13]  /*7040*/  ISETP.NE.AND P1, PT, R20, RZ, PT ;  /* 0x000000ff1400720c */ /* 0x000fda0003f25270 */
[----:B------:R-:W-:Y:S05]  /*7050*/  @!P1 BRA `(.L_x_986) ;  /* 0x00000004003c9947 */ /* 0x000fea0003800000 */
[----:B------:R-:W-:-:S05]  /*7060*/  VIADD R3, R20, 0xffffffff ;  /* 0xffffffff14037836 */ /* 0x000fca0000000000 */
[----:B------:R-:W-:-:S13]  /*7070*/  ISETP.GE.U32.AND P1, PT, R3, 0x3, PT ;  /* 0x000000030300780c */ /* 0x000fda0003f26070 */
[----:B------:R-:W-:Y:S05]  /*7080*/  @!P1 BRA `(.L_x_987) ;  /* 0x0000000000949947 */ /* 0x000fea0003800000 */
[----:B------:R-:W-:Y:S01]  /*7090*/  @!P0 IMAD R23, R24, R2, R21 ;  /* 0x0000000218178224 */ /* 0x000fe200078e0215 */
[----:B------:R-:W-:Y:S01]  /*70a0*/  CS2R R28, SRZ ;  /* 0x00000000001c7805 */ /* 0x000fe2000001ff00 */
[----:B------:R-:W0:Y:S01]  /*70b0*/  LDC.64 R4, c[0x0][0x390] ;  /* 0x0000e400ff047b82 */ /* 0x000e220000000a00 */
[----:B------:R-:W1:Y:S01]  /*70c0*/  LDCU UR4, c[0x0][0x3a8] ;  /* 0x00007500ff0477ac */ /* 0x000e620008000800 */
[----:B------:R-:W-:-:S05]  /*70d0*/  @!P0 IMAD.WIDE.U32 R22, R23, 0x8, R30 ;  /* 0x0000000817168825 */ /* 0x000fca00078e001e */
[----:B------:R-:W2:Y:S01]  /*70e0*/  @!P0 LDG.E.64 R28, desc[UR36][R22.64] ;  /* 0x00000024161c8981 */ /* 0x000ea2000c1e1b00 */
[----:B------:R-:W-:-:S05]  /*70f0*/  @!P0 IMAD R6, R24, R2, R24 ;  /* 0x0000000218068224 */ /* 0x000fca00078e0218 */
[----:B------:R-:W-:Y:S02]  /*7100*/  @!P0 IADD3 R35, PT, PT, R21, R6, RZ ;  /* 0x0000000615238210 */ /* 0x000fe40007ffe0ff */
[----:B------:R-:W-:-:S03]  /*7110*/  CS2R R6, SRZ ;  /* 0x0000000000067805 */ /* 0x000fc6000001ff00 */
[----:B------:R-:W-:-:S04]  /*7120*/  @!P0 IMAD.WIDE.U32 R34, R35, 0x8, R30 ;  /* 0x0000000823228825 */ /* 0x000fc800078e001e */
[----:B-1----:R-:W-:-:S04]  /*7130*/  IMAD R25, R19, UR4, R2 ;  /* 0x0000000413197c24 */ /* 0x002fc8000f8e0202 */
[----:B0-----:R-:W-:-:S05]  /*7140*/  IMAD.WIDE.U32 R32, R25, 0x8, R4 ;  /* 0x0000000819207825 */ /* 0x001fca00078e0004 */
[----:B--2---:R0:W-:Y:S04]  /*7150*/  STG.E.64 desc[UR36][R32.64], R28 ;  /* 0x0000001c20007986 */ /* 0x0041e8000c101b24 */
[----:B------:R-:W2:Y:S01]  /*7160*/  @!P0 LDG.E.64 R6, desc[UR36][R34.64] ;  /* 0x0000002422068981 */ /* 0x000ea2000c1e1b00 */
[----:B------:R-:W-:Y:S01]  /*7170*/  @!P0 IADD3 R3, PT, PT, R2, 0x2, RZ ;  /* 0x0000000202038810 */ /* 0x000fe20007ffe0ff */
[----:B------:R-:W-:Y:S01]  /*7180*/  VIADD R37, R25, 0x1 ;  /* 0x0000000119257836 */ /* 0x000fe20000000000 */
[----:B------:R-:W-:-:S03]  /*7190*/  CS2R R22, SRZ ;  /* 0x0000000000167805 */ /* 0x000fc6000001ff00 */
[----:B------:R-:W-:Y:S02]  /*71a0*/  @!P0 IMAD R3, R24, R3, R21 ;  /* 0x0000000318038224 */ /* 0x000fe400078e0215 */
[----:B------:R-:W-:-:S04]  /*71b0*/  IMAD.WIDE.U32 R36, R37, 0x8, R4 ;  /* 0x0000000825247825 */ /* 0x000fc800078e0004 */
[----:B------:R-:W-:Y:S01]  /*71c0*/  @!P0 IMAD.WIDE.U32 R38, R3, 0x8, R30 ;  /* 0x0000000803268825 */ /* 0x000fe200078e001e */
[----:B--2---:R1:W-:Y:S04]  /*71d0*/  STG.E.64 desc[UR36][R36.64], R6 ;  /* 0x0000000624007986 */ /* 0x0043e8000c101b24 */
[----:B------:R-:W2:Y:S01]  /*71e0*/  @!P0 LDG.E.64 R22, desc[UR36][R38.64] ;  /* 0x0000002426168981 */ /* 0x000ea2000c1e1b00 */
[C---:B------:R-:W-:Y:S01]  /*71f0*/  IADD3 R3, PT, PT, R25.reuse, 0x2, RZ ;  /* 0x0000000219037810 */ /* 0x040fe20007ffe0ff */
[----:B------:R-:W-:Y:S01]  /*7200*/  BSSY.RECONVERGENT B0, `(.L_x_988) ;  /* 0x000000b000007945 */ /* 0x000fe20003800200 */
[----:B0-----:R-:W-:-:S03]  /*7210*/  IADD3 R33, PT, PT, R25, 0x3, RZ ;  /* 0x0000000319217810 */ /* 0x001fc60007ffe0ff */
[----:B------:R-:W-:-:S04]  /*7220*/  IMAD.WIDE.U32 R28, R3, 0x8, R4 ;  /* 0x00000008031c7825 */ /* 0x000fc800078e0004 */
[----:B------:R-:W-:Y:S01]  /*7230*/  IMAD.WIDE.U32 R32, R33, 0x8, R4 ;  /* 0x0000000821207825 */ /* 0x000fe200078e0004 */
[----:B------:R-:W-:Y:S01]  /*7240*/  CS2R R4, SRZ ;  /* 0x0000000000047805 */ /* 0x000fe2000001ff00 */
[----:B--2---:R1:W-:Y:S01]  /*7250*/  STG.E.64 desc[UR36][R28.64], R22 ;  /* 0x000000161c007986 */ /* 0x0043e2000c101b24 */
[----:B------:R-:W-:Y:S05]  /*7260*/  @P0 BRA `(.L_x_989) ;  /* 0x0000000000100947 */ /* 0x000fea0003800000 */
[----:B------:R-:W-:-:S04]  /*7270*/  VIADD R3, R2, 0x3 ;  /* 0x0000000302037836 */ /* 0x000fc80000000000 */
[----:B------:R-:W-:-:S04]  /*7280*/  IMAD R3, R24, R3, R21 ;  /* 0x0000000318037224 */ /* 0x000fc800078e0215 */
[----:B------:R-:W-:-:S06]  /*7290*/  IMAD.WIDE.U32 R4, R3, 0x8, R30 ;  /* 0x0000000803047825 */ /* 0x000fcc00078e001e */
[----:B------:R-:W5:Y:S02]  /*72a0*/  LDG.E.64 R4, desc[UR36][R4.64] ;  /* 0x0000002404047981 */ /* 0x000f64000c1e1b00 */
.L_x_989:
[----:B------:R-:W-:Y:S05]  /*72b0*/  BSYNC.RECONVERGENT B0 ;  /* 0x0000000000007941 */ /* 0x000fea0003800200 */
.L_x_988:
[----:B-----5:R0:W-:Y:S01]  /*72c0*/  STG.E.64 desc[UR36][R32.64], R4 ;  /* 0x0000000420007986 */ /* 0x0201e2000c101b24 */
[----:B------:R-:W-:-:S07]  /*72d0*/  IADD3 R2, PT, PT, R2, 0x4, RZ ;  /* 0x0000000402027810 */ /* 0x000fce0007ffe0ff */
.L_x_987:
[----:B------:R-:W-:-:S13]  /*72e0*/  ISETP.NE.AND P1, PT, R15, RZ, PT ;  /* 0x000000ff0f00720c */ /* 0x000fda0003f25270 */
[----:B------:R-:W-:Y:S05]  /*72f0*/  @!P1 BRA `(.L_x_986) ;  /* 0x0000000000949947 */ /* 0x000fea0003800000 */
[----:B------:R-:W-:-:S13]  /*7300*/  ISETP.NE.AND P1, PT, R15, 0x1, PT ;  /* 0x000000010f00780c */ /* 0x000fda0003f25270 */
[----:B------:R-:W-:Y:S05]  /*7310*/  @!P1 BRA `(.L_x_990) ;  /* 0x0000000000549947 */ /* 0x000fea0003800000 */
[----:B0-----:R-:W-:Y:S01]  /*7320*/  @!P0 IMAD R33, R24, R2, R21 ;  /* 0x0000000218218224 */ /* 0x001fe200078e0215 */
[----:B------:R-:W-:Y:S01]  /*7330*/  CS2R R4, SRZ ;  /* 0x0000000000047805 */ /* 0x000fe2000001ff00 */
[----:B------:R-:W0:Y:S01]  /*7340*/  LDCU UR4, c[0x0][0x3a8] ;  /* 0x00007500ff0477ac */ /* 0x000e220008000800 */
[----:B-1----:R-:W1:Y:S01]  /*7350*/  LDC.64 R28, c[0x0][0x390] ;  /* 0x0000e400ff1c7b82 */ /* 0x002e620000000a00 */
[----:B------:R-:W-:-:S05]  /*7360*/  @!P0 IMAD.WIDE.U32 R32, R33, 0x8, R30 ;  /* 0x0000000821208825 */ /* 0x000fca00078e001e */
[----:B------:R-:W2:Y:S01]  /*7370*/  @!P0 LDG.E.64 R4, desc[UR36][R32.64] ;  /* 0x0000002420048981 */ /* 0x000ea2000c1e1b00 */
[----:B------:R-:W-:Y:S01]  /*7380*/  BSSY.RECONVERGENT B0, `(.L_x_991) ;  /* 0x000000c000007945 */ /* 0x000fe20003800200 */
[----:B------:R-:W-:Y:S01]  /*7390*/  CS2R R22, SRZ ;  /* 0x0000000000167805 */ /* 0x000fe2000001ff00 */
[----:B0-----:R-:W-:-:S05]  /*73a0*/  IMAD R7, R19, UR4, R2 ;  /* 0x0000000413077c24 */ /* 0x001fca000f8e0202 */
[C---:B------:R-:W-:Y:S01]  /*73b0*/  IADD3 R3, PT, PT, R7.reuse, 0x1, RZ ;  /* 0x0000000107037810 */ /* 0x040fe20007ffe0ff */
[----:B-1----:R-:W-:-:S04]  /*73c0*/  IMAD.WIDE.U32 R6, R7, 0x8, R28 ;  /* 0x0000000807067825 */ /* 0x002fc800078e001c */
[----:B------:R-:W-:Y:S01]  /*73d0*/  IMAD.WIDE.U32 R28, R3, 0x8, R28 ;  /* 0x00000008031c7825 */ /* 0x000fe200078e001c */
[----:B--2---:R0:W-:Y:S01]  /*73e0*/  STG.E.64 desc[UR36][R6.64], R4 ;  /* 0x0000000406007986 */ /* 0x0041e2000c101b24 */
[----:B------:R-:W-:Y:S05]  /*73f0*/  @P0 BRA `(.L_x_992) ;  /* 0x0000000000100947 */ /* 0x000fea0003800000 */
[----:B0-----:R-:W-:-:S04]  /*7400*/  IMAD R4, R24, R2, R24 ;  /* 0x0000000218047224 */ /* 0x001fc800078e0218 */
[----:B------:R-:W-:-:S04]  /*7410*/  IMAD.IADD R23, R21, 0x1, R4 ;  /* 0x0000000115177824 */ /* 0x000fc800078e0204 */
[----:B------:R-:W-:-:S06]  /*7420*/  IMAD.WIDE.U32 R22, R23, 0x8, R30 ;  /* 0x0000000817167825 */ /* 0x000fcc00078e001e */
[----:B------:R-:W5:Y:S02]  /*7430*/  LDG.E.64 R22, desc[UR36][R22.64] ;  /* 0x0000002416167981 */ /* 0x000f64000c1e1b00 */
.L_x_992:
[----:B------:R-:W-:Y:S05]  /*7440*/  BSYNC.RECONVERGENT B0 ;  /* 0x0000000000007941 */ /* 0x000fea0003800200 */
.L_x_991:
[----:B-----5:R2:W-:Y:S01]  /*7450*/  STG.E.64 desc[UR36][R28.64], R22 ;  /* 0x000000161c007986 */ /* 0x0205e2000c101b24 */
[----:B------:R-:W-:-:S07]  /*7460*/  IADD3 R2, PT, PT, R2, 0x2, RZ ;  /* 0x0000000202027810 */ /* 0x000fce0007ffe0ff */
.L_x_990:
[----:B------:R-:W3:Y:S02]  /*7470*/  LDCU UR4, c[0x0][0x3a8] ;  /* 0x00007500ff0477ac */ /* 0x000ee40008000800 */
[----:B---3--:R-:W-:-:S09]  /*7480*/  ULOP3.LUT UP0, URZ, UR4, 0x1, URZ, 0xc0, !UPT ;  /* 0x0000000104ff7892 */ /* 0x008fd2000f80c0ff */
[----:B------:R-:W-:Y:S05]  /*7490*/  BRA.U !UP0, `(.L_x_986) ;  /* 0x00000001082c7547 */ /* 0x000fea000b800000 */
[----:B01----:R-:W0:Y:S01]  /*74a0*/  LDC.64 R6, c[0x0][0x390] ;  /* 0x0000e400ff067b82 */ /* 0x003e220000000a00 */
[----:B------:R-:W-:Y:S01]  /*74b0*/  IMAD R19, R19, UR4, R2 ;  /* 0x0000000413137c24 */ /* 0x000fe2000f8e0202 */
[----:B------:R-:W-:Y:S01]  /*74c0*/  BSSY.RECONVERGENT B0, `(.L_x_993) ;  /* 0x0000007000007945 */ /* 0x000fe20003800200 */
[----:B------:R-:W-:Y:S02]  /*74d0*/  CS2R R4, SRZ ;  /* 0x0000000000047805 */ /* 0x000fe4000001ff00 */
[----:B0-----:R-:W-:Y:S01]  /*74e0*/  IMAD.WIDE.U32 R6, R19, 0x8, R6 ;  /* 0x0000000813067825 */ /* 0x001fe200078e0006 */
[----:B------:R-:W-:Y:S06]  /*74f0*/  @P0 BRA `(.L_x_994) ;  /* 0x00000000000c0947 */ /* 0x000fec0003800000 */
[----:B------:R-:W-:-:S04]  /*7500*/  IMAD R5, R24, R2, R21 ;  /* 0x0000000218057224 */ /* 0x000fc800078e0215 */
[----:B------:R-:W-:-:S06]  /*7510*/  IMAD.WIDE.U32 R4, R5, 0x8, R30 ;  /* 0x0000000805047825 */ /* 0x000fcc00078e001e */
[----:B------:R-:W5:Y:S02]  /*7520*/  LDG.E.64 R4, desc[UR36][R4.64] ;  /* 0x0000002404047981 */ /* 0x000f64000c1e1b00 */
.L_x_994:
[----:B------:R-:W-:Y:S05]  /*7530*/  BSYNC.RECONVERGENT B0 ;  /* 0x0000000000007941 */ /* 0x000fea0003800200 */
.L_x_993:
[----:B-----5:R3:W-:Y:S02]  /*7540*/  STG.E.64 desc[UR36][R6.64], R4 ;  /* 0x0000000406007986 */ /* 0x0207e4000c101b24 */
.L_x_986:
[----:B------:R-:W4:Y:S01]  /*7550*/  LDCU UR4, c[0x0][0x3ac] ;  /* 0x00007580ff0477ac */ /* 0x000f220008000800 */
[----:B------:R-:W-:-:S04]  /*7560*/  IADD3 R17, PT, PT, R17, 0x1, RZ ;  /* 0x0000000111117810 */ /* 0x000fc80007ffe0ff */
[----:B----4-:R-:W-:-:S13]  /*7570*/  ISETP.NE.AND P1, PT, R17, UR4, PT ;  /* 0x0000000411007c0c */ /* 0x010fda000bf25270 */
[----:B------:R-:W-:Y:S05]  /*7580*/  @P1 BRA `(.L_x_995) ;  /* 0xfffffff400781947 */ /* 0x000fea000383ffff */
.L_x_983:
[----:B------:R-:W4:Y:S01]  /*7590*/  LDC.64 R2, c[0x0][0x398] ;  /* 0x0000e600ff027b82 */ /* 0x000f220000000a00 */
[----:B01-3--:R-:W-:Y:S01]  /*75a0*/  SEL R5, RZ, 0x1, !P0 ;  /* 0x00000001ff057807 */ /* 0x00bfe20004000000 */
[----:B----4-:R-:W-:-:S05]  /*75b0*/  IMAD.WIDE.U32 R26, R26, 0x4, R2 ;  /* 0x000000041a1a7825 */ /* 0x010fca00078e0002 */
[----:B------:R-:W-:Y:S01]  /*75c0*/  STG.E desc[UR36][R26.64], R5 ;  /* 0x000000051a007986 */ /* 0x000fe2000c101924 */
[----:B------:R-:W-:Y:S05]  /*75d0*/  EXIT ;  /* 0x000000000000794d */ /* 0x000fea0003800000 */
        .type           $modular_solve_multi_rhs_64$_Z6mod1289uint128_tm,@function
        .size           $modular_solve_multi_rhs_64$_Z6mod1289uint128_tm,($__internal_28_$__cuda_sm20_rem_u64 - $modular_solve_multi_rhs_64$_Z6mod1289uint128_tm)
$modular_solve_multi_rhs_64$_Z6mod1289uint128_tm:
        /* <DEDUP_REMOVED lines=15> */
[----:B--2---:R-:W-:Y:S02]  /*76d0*/  MOV R16, R4 ;  /* 0x0000000400107202 */ /* 0x004fe40000000f00 */
        /* <DEDUP_REMOVED lines=28> */
.L_x_999:
[----:B------:R-:W-:Y:S02]  /*78a0*/  HFMA2 R21, -RZ, RZ, 0, 0 ;  /* 0x00000000ff157431 */ /* 0x000fe400000001ff */
[----:B------:R-:W-:Y:S01]  /*78b0*/  IMAD.MOV.U32 R4, RZ, RZ, R6 ;  /* 0x000000ffff047224 */ /* 0x000fe200078e0006 */
[----:B------:R-:W-:Y:S01]  /*78c0*/  MOV R5, R7 ;  /* 0x0000000700057202 */ /* 0x000fe20000000f00 */
[----:B------:R-:W-:Y:S01]  /*78d0*/  IMAD.MOV.U32 R7, RZ, RZ, R2 ;  /* 0x000000ffff077224 */ /* 0x000fe200078e0002 */
[----:B------:R-:W-:Y:S02]  /*78e0*/  MOV R6, R17 ;  /* 0x0000001100067202 */ /* 0x000fe40000000f00 */
[----:B------:R-:W-:-:S07]  /*78f0*/  MOV R20, 0x7910 ;  /* 0x0000791000147802 */ /* 0x000fce0000000f00 */
[----:B------:R-:W-:Y:S05]  /*7900*/  CALL.REL.NOINC `($__internal_28_$__cuda_sm20_rem_u64) ;  /* 0x0000000800d87944 */ /* 0x000fea0003c00000 */
[----:B------:R-:W-:Y:S01]  /*7910*/  MOV R24, R4 ;  /* 0x0000000400187202 */ /* 0x000fe20000000f00 */
[----:B------:R-:W-:-:S07]  /*7920*/  IMAD.MOV.U32 R25, RZ, RZ, R5 ;  /* 0x000000ffff197224 */ /* 0x000fce00078e0005 */
.L_x_1000:
[----:B------:R-:W-:Y:S05]  /*7930*/  BSYNC.RECONVERGENT B6 ;  /* 0x0000000000067941 */ /* 0x000fea0003800200 */
.L_x_998:
[----:B------:R-:W-:Y:S01]  /*7940*/  HFMA2 R4, -RZ, RZ, 0, 0 ;  /* 0x00000000ff047431 */ /* 0x000fe200000001ff */
[----:B------:R-:W-:Y:S01]  /*7950*/  MOV R5, 0x1 ;  /* 0x0000000100057802 */ /* 0x000fe20000000f00 */
[----:B------:R-:W-:Y:S02]  /*7960*/  HFMA2 R21, -RZ, RZ, 0, 0 ;  /* 0x00000000ff157431 */ /* 0x000fe400000001ff */
[----:B------:R-:W-:Y:S01]  /*7970*/  IMAD.MOV.U32 R6, RZ, RZ, R17 ;  /* 0x000000ffff067224 */ /* 0x000fe200078e0011 */
[----:B------:R-:W-:Y:S02]  /*7980*/  MOV R7, R2 ;  /* 0x0000000200077202 */ /* 0x000fe40000000f00 */
[----:B------:R-:W-:-:S07]  /*7990*/  MOV R20, 0x79b0 ;  /* 0x000079b000147802 */ /* 0x000fce0000000f00 */
[----:B------:R-:W-:Y:S05]  /*79a0*/  CALL.REL.NOINC `($__internal_28_$__cuda_sm20_rem_u64) ;  /* 0x0000000800b07944 */ /* 0x000fea0003c00000 */
        /* <DEDUP_REMOVED lines=15> */
[----:B------:R-:W-:-:S07]  /*7aa0*/  ISETP.NE.U32.AND P1, PT, R17, RZ, PT ;  /* 0x000000ff1100720c */ /* 0x000fce0003f25070 */
[----:B0-----:R-:W0:Y:S02]  /*7ab0*/  MUFU.RCP R3, R3 ;  /* 0x0000000300037308 */ /* 0x001e240000001000 */
[----:B0-----:R-:W-:-:S06]  /*7ac0*/  IADD3 R6, PT, PT, R3, 0xffffffe, RZ ;  /* 0x0ffffffe03067810 */ /* 0x001fcc0007ffe0ff */
[----:B------:R0:W1:Y:S02]  /*7ad0*/  F2I.FTZ.U32.TRUNC.NTZ R7, R6 ;  /* 0x0000000600077305 */ /* 0x000064000021f000 */
[----:B0-----:R-:W-:Y:S01]  /*7ae0*/  MOV R6, RZ ;  /* 0x000000ff00067202 */ /* 0x001fe20000000f00 */
[----:B-1----:R-:W-:-:S04]  /*7af0*/  IMAD.MOV R0, RZ, RZ, -R7 ;  /* 0x000000ffff007224 */ /* 0x002fc800078e0a07 */
[----:B------:R-:W-:-:S04]  /*7b00*/  IMAD R5, R0, R17, RZ ;  /* 0x0000001100057224 */ /* 0x000fc800078e02ff */
[----:B------:R-:W-:-:S06]  /*7b10*/  IMAD.HI.U32 R5, R7, R5, R6 ;  /* 0x0000000507057227 */ /* 0x000fcc00078e0006 */
[----:B------:R-:W-:-:S04]  /*7b20*/  IMAD.HI.U32 R0, R5, R4, RZ ;  /* 0x0000000405007227 */ /* 0x000fc800078e00ff */
[----:B------:R-:W-:Y:S01]  /*7b30*/  HFMA2 R5, -RZ, RZ, 0, 0 ;  /* 0x00000000ff057431 */ /* 0x000fe200000001ff */
        /* <DEDUP_REMOVED lines=8> */
.L_x_1002:
[----:B------:R-:W-:Y:S02]  /*7bc0*/  HFMA2 R21, -RZ, RZ, 0, 0 ;  /* 0x00000000ff157431 */ /* 0x000fe400000001ff */
[----:B------:R-:W-:Y:S01]  /*7bd0*/  IMAD.MOV.U32 R6, RZ, RZ, R17 ;  /* 0x000000ffff067224 */ /* 0x000fe200078e0011 */
[----:B------:R-:W-:Y:S02]  /*7be0*/  MOV R7, R2 ;  /* 0x0000000200077202 */ /* 0x000fe40000000f00 */
[----:B------:R-:W-:-:S07]  /*7bf0*/  MOV R20, 0x7c10 ;  /* 0x00007c1000147802 */ /* 0x000fce0000000f00 */
[----:B------:R-:W-:Y:S05]  /*7c00*/  CALL.REL.NOINC `($__internal_28_$__cuda_sm20_rem_u64) ;  /* 0x0000000800187944 */ /* 0x000fea0003c00000 */
.L_x_1003:
[----:B------:R-:W-:Y:S05]  /*7c10*/  BSYNC.RECONVERGENT B6 ;  /* 0x0000000000067941 */ /* 0x000fea0003800200 */
.L_x_1001:
[----:B------:R-:W-:Y:S01]  /*7c20*/  IMAD.WIDE.U32 R6, R25, R4, RZ ;  /* 0x0000000419067225 */ /* 0x000fe200078e00ff */
[----:B------:R-:W-:Y:S03]  /*7c30*/  BSSY.RECONVERGENT B6, `(.L_x_1004) ;  /* 0x0000034000067945 */ /* 0x000fe60003800200 */
[----:B------:R-:W-:-:S04]  /*7c40*/  IMAD.WIDE.U32 R8, P0, R24, R5, R6 ;  /* 0x0000000518087225 */ /* 0x000fc80007800006 */
[----:B------:R-:W-:Y:S01]  /*7c50*/  IMAD.WIDE.U32 R6, R24, R4, RZ ;  /* 0x0000000418067225 */ /* 0x000fe200078e00ff */
[----:B------:R-:W-:-:S03]  /*7c60*/  MOV R10, R9 ;  /* 0x00000009000a7202 */ /* 0x000fc60000000f00 */
[----:B------:R-:W-:Y:S01]  /*7c70*/  IMAD.X R11, RZ, RZ, RZ, P0 ;  /* 0x000000ffff0b7224 */ /* 0x000fe200000e06ff */
[----:B------:R-:W-:-:S05]  /*7c80*/  IADD3 RZ, P0, PT, R8, R7, RZ ;  /* 0x0000000708ff7210 */ /* 0x000fca0007f1e0ff */
[----:B------:R-:W-:Y:S01]  /*7c90*/  IMAD.WIDE.U32.X R24, R25, R5, R10, P0 ;  /* 0x0000000519187225 */ /* 0x000fe200000e040a */
[----:B------:R-:W-:Y:S02]  /*7ca0*/  IADD3 R5, PT, PT, R7, R8, RZ ;  /* 0x0000000807057210 */ /* 0x000fe40007ffe0ff */
        /* <DEDUP_REMOVED lines=12> */
[----:B0-----:R-:W-:Y:S01]  /*7d70*/  HFMA2 R4, -RZ, RZ, 0, 0 ;  /* 0x00000000ff047431 */ /* 0x001fe200000001ff */
[----:B-1----:R-:W-:-:S05]  /*7d80*/  IADD3 R0, PT, PT, RZ, -R5, RZ ;  /* 0x80000005ff007210 */ /* 0x002fca0007ffe0ff */
        /* <DEDUP_REMOVED lines=8> */
[-C--:B------:R-:W-:Y:S02]  /*7e10*/  @P0 IADD3 R24, PT, PT, R24, -R17.reuse, RZ ;  /* 0x8000001118180210 */ /* 0x080fe40007ffe0ff */
[----:B------:R-:W-:Y:S01]  /*7e20*/  @!P1 LOP3.LUT R24, RZ, R17, RZ, 0x33, !PT ;  /* 0x00000011ff189212 */ /* 0x000fe200078e33ff */
[----:B------:R-:W-:Y:S06]  /*7e30*/  BRA `(.L_x_1007) ;  /* 0x00000000004c7947 */ /* 0x000fec0003800000 */
.L_x_1006:
[----:B------:R-:W-:Y:S01]  /*7e40*/  HFMA2 R21, -RZ, RZ, 0, 0 ;  /* 0x00000000ff157431 */ /* 0x000fe200000001ff */
[----:B------:R-:W-:Y:S01]  /*7e50*/  MOV R4, R6 ;  /* 0x0000000600047202 */ /* 0x000fe20000000f00 */
[----:B------:R-:W-:Y:S01]  /*7e60*/  IMAD.MOV.U32 R7, RZ, RZ, R2 ;  /* 0x000000ffff077224 */ /* 0x000fe200078e0002 */
[----:B------:R-:W-:Y:S02]  /*7e70*/  MOV R6, R17 ;  /* 0x0000001100067202 */ /* 0x000fe40000000f00 */
[----:B------:R-:W-:-:S07]  /*7e80*/  MOV R20, 0x7ea0 ;  /* 0x00007ea000147802 */ /* 0x000fce0000000f00 */
[----:B------:R-:W-:Y:S05]  /*7e90*/  CALL.REL.NOINC `($__internal_28_$__cuda_sm20_rem_u64) ;  /* 0x0000000400747944 */ /* 0x000fea0003c00000 */
[----:B------:R-:W-:Y:S01]  /*7ea0*/  MOV R24, R4 ;  /* 0x0000000400187202 */ /* 0x000fe20000000f00 */
[----:B------:R-:W-:Y:S01]  /*7eb0*/  IMAD.MOV.U32 R25, RZ, RZ, R5 ;  /* 0x000000ffff197224 */ /* 0x000fe200078e0005 */
[----:B------:R-:W-:Y:S06]  /*7ec0*/  BRA `(.L_x_1007) ;  /* 0x0000000000287947 */ /* 0x000fec0003800000 */
.L_x_1005:
[----:B------:R-:W-:Y:S01]  /*7ed0*/  MOV R4, R6 ;  /* 0x0000000600047202 */ /* 0x000fe20000000f00 */
[----:B------:R-:W-:Y:S01]  /*7ee0*/  IMAD.MOV.U32 R7, RZ, RZ, R25 ;  /* 0x000000ffff077224 */ /* 0x000fe200078e0019 */
[----:B------:R-:W-:Y:S01]  /*7ef0*/  MOV R6, R24 ;  /* 0x0000001800067202 */ /* 0x000fe20000000f00 */
[----:B------:R-:W-:Y:S01]  /*7f00*/  IMAD.MOV.U32 R21, RZ, RZ, 0x0 ;  /* 0x00000000ff157424 */ /* 0x000fe200078e00ff */
[----:B------:R-:W-:Y:S02]  /*7f10*/  MOV R8, R17 ;  /* 0x0000001100087202 */ /* 0x000fe40000000f00 */
[----:B------:R-:W-:Y:S02]  /*7f20*/  MOV R9, R2 ;  /* 0x0000000200097202 */ /* 0x000fe40000000f00 */
[----:B------:R-:W-:-:S07]  /*7f30*/  MOV R20, 0x7f50 ;  /* 0x00007f5000147802 */ /* 0x000fce0000000f00 */
[----:B------:R-:W-:Y:S05]  /*7f40*/  CALL.REL.NOINC `($modular_solve_multi_rhs_64$_Z6mod1289uint128_tm) ;  /* 0xfffffff400a47944 */ /* 0x000fea0003c3ffff */
[----:B------:R-:W-:Y:S02]  /*7f50*/  MOV R24, R4 ;  /* 0x0000000400187202 */ /* 0x000fe40000000f00 */
[----:B------:R-:W-:-:S07]  /*7f60*/  MOV R25, R5 ;  /* 0x0000000500197202 */ /* 0x000fce0000000f00 */
.L_x_1007:
[----:B------:R-:W-:Y:S05]  /*7f70*/  BSYNC.RECONVERGENT B6 ;  /* 0x0000000000067941 */ /* 0x000fea0003800200 */
.L_x_1004:
        /* <DEDUP_REMOVED lines=23> */
.L_x_1009:
[----:B------:R-:W-:Y:S01]  /*80f0*/  HFMA2 R21, -RZ, RZ, 0, 0 ;  /* 0x00000000ff157431 */ /* 0x000fe200000001ff */
[----:B------:R-:W-:Y:S01]  /*8100*/  MOV R4, R16 ;  /* 0x0000001000047202 */ /* 0x000fe20000000f00 */
[----:B------:R-:W-:Y:S01]  /*8110*/  IMAD.MOV.U32 R6, RZ, RZ, R17 ;  /* 0x000000ffff067224 */ /* 0x000fe200078e0011 */
[----:B------:R-:W-:Y:S02]  /*8120*/  MOV R5, R19 ;  /* 0x0000001300057202 */ /* 0x000fe40000000f00 */
[----:B------:R-:W-:Y:S02]  /*8130*/  MOV R7, R2 ;  /* 0x0000000200077202 */ /* 0x000fe40000000f00 */
[----:B------:R-:W-:-:S07]  /*8140*/  MOV R20, 0x8160 ;  /* 0x0000816000147802 */ /* 0x000fce0000000f00 */
[----:B------:R-:W-:Y:S05]  /*8150*/  CALL.REL.NOINC `($__internal_28_$__cuda_sm20_rem_u64) ;  /* 0x0000000000c47944 */ /* 0x000fea0003c00000 */
.L_x_1010:
[----:B------:R-:W-:Y:S05]  /*8160*/  BSYNC.RECONVERGENT B6 ;  /* 0x0000000000067941 */ /* 0x000fea0003800200 */
.L_x_1008:
[----:B------:R-:W-:-:S05]  /*8170*/  IADD3 R16, P0, PT, R24, R4, RZ ;  /* 0x0000000418107210 */ /* 0x000fca0007f1e0ff */
[----:B------:R-:W-:-:S08]  /*8180*/  IMAD.X R19, R25, 0x1, R5, P0 ;  /* 0x0000000119137824 */ /* 0x000fd000000e0605 */
.L_x_997:
[----:B------:R-:W-:Y:S05]  /*8190*/  BSYNC.RECONVERGENT B7 ;  /* 0x0000000000077941 */ /* 0x000fea0003800200 */
.L_x_996:
[----:B------:R-:W-:Y:S01]  /*81a0*/  LOP3.LUT R0, R19, R2, RZ, 0xfc, !PT ;  /* 0x0000000213007212 */ /* 0x000fe200078efcff */
[----:B------:R-:W-:Y:S03]  /*81b0*/  BSSY.RECONVERGENT B6, `(.L_x_1011) ;  /* 0x000001d000067945 */ /* 0x000fe60003800200 */
[----:B------:R-:W-:-:S13]  /*81c0*/  ISETP.NE.U32.AND P0, PT, R0, RZ, PT ;  /* 0x000000ff0000720c */ /* 0x000fda0003f05070 */
[----:B------:R-:W-:Y:S05]  /*81d0*/  @P0 BRA `(.L_x_1012) ;  /* 0x00000000004c0947 */ /* 0x000fea0003800000 */
[----:B------:R-:W0:Y:S01]  /*81e0*/  I2F.U32.RP R5, R17 ;  /* 0x0000001100057306 */ /* 0x000e220000209000 */
[----:B------:R-:W-:-:S07]  /*81f0*/  ISETP.NE.U32.AND P1, PT, R17, RZ, PT ;  /* 0x000000ff1100720c */ /* 0x000fce0003f25070 */
[----:B0-----:R-:W0:Y:S02]  /*8200*/  MUFU.RCP R5, R5 ;  /* 0x0000000500057308 */ /* 0x001e240000001000 */
[----:B0-----:R-:W-:Y:S02]  /*8210*/  IADD3 R2, PT, PT, R5, 0xffffffe, RZ ;  /* 0x0ffffffe05027810 */ /* 0x001fe40007ffe0ff */
[----:B------:R-:W-:-:S04]  /*8220*/  MOV R5, RZ ;  /* 0x000000ff00057202 */ /* 0x000fc80000000f00 */
        /* <DEDUP_REMOVED lines=9> */
[----:B------:R-:W-:-:S04]  /*82c0*/  @P0 IADD3 R4, PT, PT, R4, -R17, RZ ;  /* 0x8000001104040210 */ /* 0x000fc80007ffe0ff */
[----:B------:R-:W-:-:S13]  /*82d0*/  ISETP.GE.U32.AND P0, PT, R4, R17, PT ;  /* 0x000000110400720c */ /* 0x000fda0003f06070 */
[----:B------:R-:W-:Y:S01]  /*82e0*/  @P0 IMAD.IADD R4, R4, 0x1, -R17 ;  /* 0x0000000104040824 */ /* 0x000fe200078e0a11 */
[----:B------:R-:W-:Y:S01]  /*82f0*/  @!P1 LOP3.LUT R4, RZ, R17, RZ, 0x33, !PT ;  /* 0x00000011ff049212 */ /* 0x000fe200078e33ff */
[----:B------:R-:W-:Y:S06]  /*8300*/  BRA `(.L_x_1013) ;  /* 0x00000000001c7947 */ /* 0x000fec0003800000 */
.L_x_1012:
[----:B------:R-:W-:Y:S01]  /*8310*/  MOV R4, R16 ;  /* 0x0000001000047202 */ /* 0x000fe20000000f00 */
[----:B------:R-:W-:Y:S01]  /*8320*/  IMAD.MOV.U32 R5, RZ, RZ, R19 ;  /* 0x000000ffff057224 */ /* 0x000fe200078e0013 */
[----:B------:R-:W-:Y:S01]  /*8330*/  MOV R6, R17 ;  /* 0x0000001100067202 */ /* 0x000fe20000000f00 */
[----:B------:R-:W-:Y:S01]  /*8340*/  IMAD.MOV.U32 R21, RZ, RZ, 0x0 ;  /* 0x00000000ff157424 */ /* 0x000fe200078e00ff */
[----:B------:R-:W-:Y:S02]  /*8350*/  MOV R7, R2 ;  /* 0x0000000200077202 */ /* 0x000fe40000000f00 */
[----:B------:R-:W-:-:S07]  /*8360*/  MOV R20, 0x8380 ;  /* 0x0000838000147802 */ /* 0x000fce0000000f00 */
[----:B------:R-:W-:Y:S05]  /*8370*/  CALL.REL.NOINC `($__internal_28_$__cuda_sm20_rem_u64) ;  /* 0x00000000003c7944 */ /* 0x000fea0003c00000 */
.L_x_1013:
[----:B------:R-:W-:Y:S05]  /*8380*/  BSYNC.RECONVERGENT B6 ;  /* 0x0000000000067941 */ /* 0x000fea0003800200 */
.L_x_1011:
        /* <DEDUP_REMOVED lines=13> */
[----:B--2---:R-:W-:Y:S06]  /*8460*/  RET.REL.NODEC R20 `(modular_solve_multi_rhs_64) ;  /* 0xffffff7814e47950 */ /* 0x004fec0003c3ffff */
        .weak           $__internal_28_$__cuda_sm20_rem_u64
        .type           $__internal_28_$__cuda_sm20_rem_u64,@function
        .size           $__internal_28_$__cuda_sm20_rem_u64,(.L_x_2091 - $__internal_28_$__cuda_sm20_rem_u64)
$__internal_28_$__cuda_sm20_rem_u64:
[----:B------:R-:W-:Y:S01]  /*8470*/  IADD3 R1, PT, PT, R1, -0x8, RZ ;  /* 0xfffffff801017810 */ /* 0x000fe20007ffe0ff */
[----:B------:R-:W-:-:S04]  /*8480*/  IMAD.MOV.U32 R3, RZ, RZ, R7 ;  /* 0x000000ffff037224 */ /* 0x000fc800078e0007 */
[----:B------:R0:W-:Y:S02]  /*8490*/  STL [R1], R2 ;  /* 0x0000000201007387 */ /* 0x0001e40000100800 */
[----:B0-----:R-:W-:-:S04]  /*84a0*/  MOV R2, R6 ;  /* 0x0000000600027202 */ /* 0x001fc80000000f00 */
        /* <DEDUP_REMOVED lines=44> */
[----:B------:R-:W-:-:S04]  /*8770*/  ISETP.GE.U32.AND P0, PT, R13, R2, PT ;  /* 0x000000020d00720c */ /* 0x000fc80003f06070 */
        /* <DEDUP_REMOVED lines=14> */
[----:B------:R-:W-:Y:S02]  /*8860*/  SEL R5, R5, R9, P0 ;  /* 0x0000000905057207 */ /* 0x000fe40000000000 */
[----:B------:R-:W-:Y:S02]  /*8870*/  SEL R4, R4, 0xffffffff, P1 ;  /* 0xffffffff04047807 */ /* 0x000fe40000800000 */
[----:B------:R-:W-:Y:S02]  /*8880*/  SEL R5, R5, 0xffffffff, P1 ;  /* 0xffffffff05057807 */ /* 0x000fe40000800000 */
[----:B0-----:R-:W-:Y:S01]  /*8890*/  IADD3 R1, PT, PT, R1, 0x8, RZ ;  /* 0x0000000801017810 */ /* 0x001fe20007ffe0ff */
[----:B--2---:R-:W-:Y:S06]  /*88a0*/  RET.REL.NODEC R20 `(modular_solve_multi_rhs_64) ;  /* 0xffffff7414d47950 */ /* 0x004fec0003c3ffff */
.L_x_1014:
        /* <DEDUP_REMOVED lines=13> */
.L_x_2091:


//--------------------- .text.gram_schmidt_step   --------------------------
	.section	.text.gram_schmidt_step,"ax",@progbits
	.align	128
        .global         gram_schmidt_step
        .type           gram_schmidt_step,@function
        .size           gram_schmidt_step,(.L_x_2092 - gram_schmidt_step)
        .other          gram_schmidt_step,@"STO_CUDA_ENTRY STV_DEFAULT"
gram_schmidt_step:
.text.gram_schmidt_step:
        /* <DEDUP_REMOVED lines=8> */
[----:B------:R-:W0:Y:S01]  /*0080*/  LDCU.64 UR8, c[0x0][0x3b0] ;  /* 0x00007600ff0877ac */ /* 0x000e220008000a00 */
[----:B------:R-:W1:Y:S01]  /*0090*/  LDC.64 R4, c[0x0][0x3a8] ;  /* 0x0000ea00ff047b82 */ /* 0x000e620000000a00 */
[----:B------:R-:W2:Y:S01]  /*00a0*/  LDCU UR7, c[0x0][0x3b8] ;  /* 0x00007700ff0777ac */ /* 0x000ea20008000800 */
[----:B------:R-:W3:Y:S01]  /*00b0*/  LDCU.64 UR10, c[0x0][0x358] ;  /* 0x00006b00ff0a77ac */ /* 0x000ee20008000a00 */
[----:B------:R-:W4:Y:S01]  /*00c0*/  LDCU.128 UR12, c[0x0][0x380] ;  /* 0x00007000ff0c77ac */ /* 0x000f220008000c00 */
[----:B0-----:R-:W-:Y:S02]  /*00d0*/  IMAD.U32 R2, RZ, RZ, UR8 ;  /* 0x00000008ff027e24 */ /* 0x001fe4000f8e00ff */
[----:B------:R-:W-:Y:S02]  /*00e0*/  IMAD R0, R8, UR9, RZ ;  /* 0x0000000908007c24 */ /* 0x000fe4000f8e02ff */
[----:B--2---:R-:W-:Y:S02]  /*00f0*/  IMAD R3, R2, UR7, RZ ;  /* 0x0000000702037c24 */ /* 0x004fe4000f8e02ff */
[----:B------:R-:W-:Y:S01]  /*0100*/  IMAD R2, R0, UR7, RZ ;  /* 0x0000000700027c24 */ /* 0x000fe2000f8e02ff */
[----:B------:R-:W-:Y:S01]  /*0110*/  UISETP.NE.AND UP0, UPT, UR7, URZ, UPT ;  /* 0x000000ff0700728c */ /* 0x000fe2000bf05270 */
[----:B-1----:R-:W-:-:S03]  /*0120*/  IMAD.WIDE.U32 R4, R8, 0x4, R4 ;  /* 0x0000000408047825 */ /* 0x002fc600078e0004 */
[----:B------:R-:W-:Y:S02]  /*0130*/  IADD3 R6, P0, PT, R3, R2, RZ ;  /* 0x0000000203067210 */ /* 0x000fe40007f1e0ff */
[----:B---3--:R0:W5:Y:S02]  /*0140*/  LDG.E.CONSTANT R11, desc[UR10][R4.64] ;  /* 0x0000000a040b7981 */ /* 0x008164000c1e9900 */
[----:B------:R-:W-:Y:S01]  /*0150*/  SHF.L.U32 R3, R6, 0x2, RZ ;  /* 0x0000000206037819 */ /* 0x000fe200000006ff */
[----:B------:R-:W-:-:S03]  /*0160*/  IMAD.X R7, RZ, RZ, RZ, P0 ;  /* 0x000000ffff077224 */ /* 0x000fc600000e06ff */
[C---:B----4-:R-:W-:Y:S02]  /*0170*/  IADD3 R18, P0, PT, R3.reuse, UR14, RZ ;  /* 0x0000000e03127c10 */ /* 0x050fe4000ff1e0ff */
[----:B------:R-:W-:Y:S02]  /*0180*/  IADD3 R16, P1, PT, R3, UR12, RZ ;  /* 0x0000000c03107c10 */ /* 0x000fe4000ff3e0ff */
[----:B0-----:R-:W-:-:S04]  /*0190*/  SHF.L.U64.HI R4, R6, 0x2, R7 ;  /* 0x0000000206047819 */ /* 0x001fc80000010207 */
[C---:B------:R-:W-:Y:S02]  /*01a0*/  IADD3.X R19, PT, PT, R4.reuse, UR15, RZ, P0, !PT ;  /* 0x0000000f04137c10 */ /* 0x040fe400087fe4ff */
[----:B------:R-:W-:Y:S01]  /*01b0*/  IADD3.X R17, PT, PT, R4, UR13, RZ, P1, !PT ;  /* 0x0000000d04117c10 */ /* 0x000fe20008ffe4ff */
[----:B------:R-:W-:Y:S06]  /*01c0*/  BRA.U !UP0, `(.L_x_1015) ;  /* 0x00000005087c7547 */ /* 0x000fec000b800000 */
[----:B------:R-:W-:Y:S01]  /*01d0*/  UISETP.GE.U32.AND UP0, UPT, UR7, 0x10, UPT ;  /* 0x000000100700788c */ /* 0x000fe2000bf06070 */
[----:B------:R-:W-:Y:S01]  /*01e0*/  IMAD.MOV.U32 R5, RZ, RZ, RZ ;  /* 0x000000ffff057224 */ /* 0x000fe200078e00ff */
[----:B------:R-:W-:-:S04]  /*01f0*/  ULOP3.LUT UR4, UR7, 0xf, URZ, 0xc0, !UPT ;  /* 0x0000000f07047892 */ /* 0x000fc8000f8ec0ff */
[----:B------:R-:W-:-:S03]  /*0200*/  UISETP.NE.AND UP1, UPT, UR4, URZ, UPT ;  /* 0x000000ff0400728c */ /* 0x000fc6000bf25270 */
[----:B------:R-:W-:Y:S08]  /*0210*/  BRA.U !UP0, `(.L_x_1016) ;  /* 0x0000000108a07547 */ /* 0x000ff0000b800000 */
[----:B------:R-:W-:Y:S01]  /*0220*/  ULOP3.LUT UR5, UR7, 0xfffffff0, URZ, 0xc0, !UPT ;  /* 0xfffffff007057892 */ /* 0x000fe2000f8ec0ff */
[----:B------:R-:W-:-:S05]  /*0230*/  IMAD.MOV.U32 R9, RZ, RZ, RZ ;  /* 0x000000ffff097224 */ /* 0x000fca00078e00ff */
[----:B------:R-:W-:-:S07]  /*0240*/  MOV R5, UR5 ;  /* 0x0000000500057c02 */ /* 0x000fce0008000f00 */
.L_x_1017:
[----:B------:R-:W-:-:S05]  /*0250*/  IMAD.WIDE.U32 R6, R9, 0x4, R16 ;  /* 0x0000000409067825 */ /* 0x000fca00078e0010 */
[----:B0-----:R-:W2:Y:S04]  /*0260*/  LDG.E.CONSTANT R15, desc[UR10][R6.64] ;  /* 0x0000000a060f7981 */ /* 0x001ea8000c1e9900 */
[----:B------:R-:W3:Y:S04]  /*0270*/  LDG.E.CONSTANT R21, desc[UR10][R6.64+0x4] ;  /* 0x0000040a06157981 */ /* 0x000ee8000c1e9900 */
[----:B------:R-:W4:Y:S04]  /*0280*/  LDG.E.CONSTANT R23, desc[UR10][R6.64+0x8] ;  /* 0x0000080a06177981 */ /* 0x000f28000c1e9900 */
        /* <DEDUP_REMOVED lines=12> */
[----:B------:R-:W4:Y:S01]  /*0350*/  LDG.E.CONSTANT R26, desc[UR10][R6.64+0x3c] ;  /* 0x00003c0a061a7981 */ /* 0x000f22000c1e9900 */
[----:B------:R-:W-:-:S04]  /*0360*/  IMAD.WIDE.U32 R12, R9, 0x4, R18 ;  /* 0x00000004090c7825 */ /* 0x000fc800078e0012 */
[----:B------:R-:W-:-:S05]  /*0370*/  VIADD R9, R9, 0x10 ;  /* 0x0000001009097836 */ /* 0x000fca0000000000 */
[----:B------:R-:W-:Y:S01]  /*0380*/  ISETP.NE.AND P0, PT, R9, R5, PT ;  /* 0x000000050900720c */ /* 0x000fe20003f05270 */
[----:B--2---:R0:W-:Y:S04]  /*0390*/  STG.E desc[UR10][R12.64], R15 ;  /* 0x0000000f0c007986 */ /* 0x0041e8000c10190a */
[----:B---3--:R0:W-:Y:S04]  /*03a0*/  STG.E desc[UR10][R12.64+0x4], R21 ;  /* 0x000004150c007986 */ /* 0x0081e8000c10190a */
[----:B----4-:R0:W-:Y:S04]  /*03b0*/  STG.E desc[UR10][R12.64+0x8], R23 ;  /* 0x000008170c007986 */ /* 0x0101e8000c10190a */
[----:B------:R0:W-:Y:S04]  /*03c0*/  STG.E desc[UR10][R12.64+0xc], R25 ;  /* 0x00000c190c007986 */ /* 0x0001e8000c10190a */
        /* <DEDUP_REMOVED lines=11> */
[----:B------:R0:W-:Y:S01]  /*0480*/  STG.E desc[UR10][R12.64+0x3c], R26 ;  /* 0x00003c1a0c007986 */ /* 0x0001e2000c10190a */
[----:B------:R-:W-:Y:S05]  /*0490*/  @P0 BRA `(.L_x_1017) ;  /* 0xfffffffc006c0947 */ /* 0x000fea000383ffff */
.L_x_1016:
[----:B------:R-:W-:Y:S05]  /*04a0*/  BRA.U !UP1, `(.L_x_1015) ;  /* 0x0000000109c47547 */ /* 0x000fea000b800000 */
[----:B------:R-:W-:Y:S02]  /*04b0*/  UISETP.GE.U32.AND UP0, UPT, UR4, 0x8, UPT ;  /* 0x000000080400788c */ /* 0x000fe4000bf06070 */
[----:B------:R-:W-:-:S04]  /*04c0*/  ULOP3.LUT UR5, UR7, 0x7, URZ, 0xc0, !UPT ;  /* 0x0000000707057892 */ /* 0x000fc8000f8ec0ff */
[----:B------:R-:W-:-:S03]  /*04d0*/  UISETP.NE.AND UP1, UPT, UR5, URZ, UPT ;  /* 0x000000ff0500728c */ /* 0x000fc6000bf25270 */
[----:B------:R-:W-:Y:S08]  /*04e0*/  BRA.U !UP0, `(.L_x_1018) ;  /* 0x00000001084c7547 */ /* 0x000ff0000b800000 */
[----:B------:R-:W-:-:S05]  /*04f0*/  IMAD.WIDE.U32 R6, R5, 0x4, R16 ;  /* 0x0000000405067825 */ /* 0x000fca00078e0010 */
[----:B------:R-:W2:Y:S04]  /*0500*/  LDG.E.CONSTANT R9, desc[UR10][R6.64] ;  /* 0x0000000a06097981 */ /* 0x000ea8000c1e9900 */
[----:B0-----:R-:W3:Y:S04]  /*0510*/  LDG.E.CONSTANT R15, desc[UR10][R6.64+0x4] ;  /* 0x0000040a060f7981 */ /* 0x001ee8000c1e9900 */
[----:B------:R-:W4:Y:S04]  /*0520*/  LDG.E.CONSTANT R21, desc[UR10][R6.64+0x8] ;  /* 0x0000080a06157981 */ /* 0x000f28000c1e9900 */
[----:B------:R-:W4:Y:S04]  /*0530*/  LDG.E.CONSTANT R23, desc[UR10][R6.64+0xc] ;  /* 0x00000c0a06177981 */ /* 0x000f28000c1e9900 */
[----:B------:R-:W4:Y:S04]  /*0540*/  LDG.E.CONSTANT R25, desc[UR10][R6.64+0x10] ;  /* 0x0000100a06197981 */ /* 0x000f28000c1e9900 */
[----:B------:R-:W4:Y:S04]  /*0550*/  LDG.E.CONSTANT R27, desc[UR10][R6.64+0x14] ;  /* 0x0000140a061b7981 */ /* 0x000f28000c1e9900 */
[----:B------:R-:W4:Y:S04]  /*0560*/  LDG.E.CONSTANT R29, desc[UR10][R6.64+0x18] ;  /* 0x0000180a061d7981 */ /* 0x000f28000c1e9900 */
[----:B------:R-:W4:Y:S01]  /*0570*/  LDG.E.CONSTANT R31, desc[UR10][R6.64+0x1c] ;  /* 0x00001c0a061f7981 */ /* 0x000f22000c1e9900 */
[----:B------:R-:W-:-:S04]  /*0580*/  IMAD.WIDE.U32 R12, R5, 0x4, R18 ;  /* 0x00000004050c7825 */ /* 0x000fc800078e0012 */
[----:B------:R-:W-:Y:S01]  /*0590*/  VIADD R5, R5, 0x8 ;  /* 0x0000000805057836 */ /* 0x000fe20000000000 */
[----:B--2---:R1:W-:Y:S04]  /*05a0*/  STG.E desc[UR10][R12.64], R9 ;  /* 0x000000090c007986 */ /* 0x0043e8000c10190a */
[----:B---3--:R1:W-:Y:S04]  /*05b0*/  STG.E desc[UR10][R12.64+0x4], R15 ;  /* 0x0000040f0c007986 */ /* 0x0083e8000c10190a */
[----:B----4-:R1:W-:Y:S04]  /*05c0*/  STG.E desc[UR10][R12.64+0x8], R21 ;  /* 0x000008150c007986 */ /* 0x0103e8000c10190a */
[----:B------:R1:W-:Y:S04]  /*05d0*/  STG.E desc[UR10][R12.64+0xc], R23 ;  /* 0x00000c170c007986 */ /* 0x0003e8000c10190a */
[----:B------:R1:W-:Y:S04]  /*05e0*/  STG.E desc[UR10][R12.64+0x10], R25 ;  /* 0x000010190c007986 */ /* 0x0003e8000c10190a */
[----:B------:R1:W-:Y:S04]  /*05f0*/  STG.E desc[UR10][R12.64+0x14], R27 ;  /* 0x0000141b0c007986 */ /* 0x0003e8000c10190a */
[----:B------:R1:W-:Y:S04]  /*0600*/  STG.E desc[UR10][R12.64+0x18], R29 ;  /* 0x0000181d0c007986 */ /* 0x0003e8000c10190a */
[----:B------:R1:W-:Y:S02]  /*0610*/  STG.E desc[UR10][R12.64+0x1c], R31 ;  /* 0x00001c1f0c007986 */ /* 0x0003e4000c10190a */
.L_x_1018:
[----:B------:R-:W-:Y:S05]  /*0620*/  BRA.U !UP1, `(.L_x_1015) ;  /* 0x0000000109647547 */ /* 0x000fea000b800000 */
[----:B------:R-:W-:Y:S02]  /*0630*/  UISETP.GE.U32.AND UP0, UPT, UR5, 0x4, UPT ;  /* 0x000000040500788c */ /* 0x000fe4000bf06070 */
[----:B------:R-:W-:-:S04]  /*0640*/  ULOP3.LUT UR6, UR7, 0x3, URZ, 0xc0, !UPT ;  /* 0x0000000307067892 */ /* 0x000fc8000f8ec0ff */
[----:B------:R-:W-:-:S03]  /*0650*/  UISETP.NE.AND UP1, UPT, UR6, URZ, UPT ;  /* 0x000000ff0600728c */ /* 0x000fc6000bf25270 */
[----:B------:R-:W-:Y:S08]  /*0660*/  BRA.U !UP0, `(.L_x_1019) ;  /* 0x00000001082c7547 */ /* 0x000ff0000b800000 */
[----:B------:R-:W-:-:S05]  /*0670*/  IMAD.WIDE.U32 R6, R5, 0x4, R16 ;  /* 0x0000000405067825 */ /* 0x000fca00078e0010 */
[----:B-1----:R-:W2:Y:S04]  /*0680*/  LDG.E.CONSTANT R9, desc[UR10][R6.64] ;  /* 0x0000000a06097981 */ /* 0x002ea8000c1e9900 */
[----:B0-----:R-:W3:Y:S04]  /*0690*/  LDG.E.CONSTANT R15, desc[UR10][R6.64+0x4] ;  /* 0x0000040a060f7981 */ /* 0x001ee8000c1e9900 */
[----:B------:R-:W4:Y:S04]  /*06a0*/  LDG.E.CONSTANT R21, desc[UR10][R6.64+0x8] ;  /* 0x0000080a06157981 */ /* 0x000f28000c1e9900 */
[----:B------:R-:W4:Y:S01]  /*06b0*/  LDG.E.CONSTANT R23, desc[UR10][R6.64+0xc] ;  /* 0x00000c0a06177981 */ /* 0x000f22000c1e9900 */
[C---:B------:R-:W-:Y:S01]  /*06c0*/  IMAD.WIDE.U32 R12, R5.reuse, 0x4, R18 ;  /* 0x00000004050c7825 */ /* 0x040fe200078e0012 */
[----:B------:R-:W-:-:S04]  /*06d0*/  IADD3 R5, PT, PT, R5, 0x4, RZ ;  /* 0x0000000405057810 */ /* 0x000fc80007ffe0ff */
[----:B--2---:R2:W-:Y:S04]  /*06e0*/  STG.E desc[UR10][R12.64], R9 ;  /* 0x000000090c007986 */ /* 0x0045e8000c10190a */
[----:B---3--:R2:W-:Y:S04]  /*06f0*/  STG.E desc[UR10][R12.64+0x4], R15 ;  /* 0x0000040f0c007986 */ /* 0x0085e8000c10190a */
[----:B----4-:R2:W-:Y:S04]  /*0700*/  STG.E desc[UR10][R12.64+0x8], R21 ;  /* 0x000008150c007986 */ /* 0x0105e8000c10190a */
[----:B------:R2:W-:Y:S02]  /*0710*/  STG.E desc[UR10][R12.64+0xc], R23 ;  /* 0x00000c170c007986 */ /* 0x0005e4000c10190a */
.L_x_1019:
[----:B------:R-:W-:Y:S05]  /*0720*/  BRA.U !UP1, `(.L_x_1015) ;  /* 0x0000000109247547 */ /* 0x000fea000b800000 */
[----:B------:R-:W-:-:S05]  /*0730*/  UMOV UR4, URZ ;  /* 0x000000ff00047c82 */ /* 0x000fca0008000000 */
.L_x_1020:
[----:B---3--:R-:W-:-:S06]  /*0740*/  IMAD.WIDE.U32 R6, R5, 0x4, R16 ;  /* 0x0000000405067825 */ /* 0x008fcc00078e0010 */
[----:B------:R-:W3:Y:S01]  /*0750*/  LDG.E.CONSTANT R7, desc[UR10][R6.64] ;  /* 0x0000000a06077981 */ /* 0x000ee2000c1e9900 */
[----:B012---:R-:W-:Y:S01]  /*0760*/  IMAD.WIDE.U32 R12, R5, 0x4, R18 ;  /* 0x00000004050c7825 */ /* 0x007fe200078e0012 */
[----:B------:R-:W-:-:S03]  /*0770*/  UIADD3 UR4, UPT, UPT, UR4, 0x1, URZ ;  /* 0x0000000104047890 */ /* 0x000fc6000fffe0ff */
[----:B------:R-:W-:Y:S01]  /*0780*/  VIADD R5, R5, 0x1 ;  /* 0x0000000105057836 */ /* 0x000fe20000000000 */
[----:B------:R-:W-:Y:S01]  /*0790*/  UISETP.NE.AND UP0, UPT, UR4, UR6, UPT ;  /* 0x000000060400728c */ /* 0x000fe2000bf05270 */
[----:B---3--:R3:W-:Y:S08]  /*07a0*/  STG.E desc[UR10][R12.64], R7 ;  /* 0x000000070c007986 */ /* 0x0087f0000c10190a */
[----:B------:R-:W-:Y:S05]  /*07b0*/  BRA.U UP0, `(.L_x_1020) ;  /* 0xfffffffd00e07547 */ /* 0x000fea000b83ffff */
.L_x_1015:
[----:B------:R-:W-:Y:S01]  /*07c0*/  UISETP.NE.AND UP0, UPT, UR8, URZ, UPT ;  /* 0x000000ff0800728c */ /* 0x000fe2000bf05270 */
[----:B------:R-:W-:-:S08]  /*07d0*/  UMOV UR6, URZ ;  /* 0x000000ff00067c82 */ /* 0x000fd00008000000 */
[----:B------:R-:W-:Y:S05]  /*07e0*/  BRA.U !UP0, `(.L_x_1021) ;  /* 0x00000041085c7547 */ /* 0x000fea000b800000 */
[----:B------:R-:W-:Y:S02]  /*07f0*/  UIADD3 UR4, UPT, UPT, UR9, -0x1, URZ ;  /* 0xffffffff09047890 */ /* 0x000fe4000fffe0ff */
[----:B------:R-:W-:Y:S02]  /*0800*/  UISETP.NE.AND UP0, UPT, UR7, URZ, UPT ;  /* 0x000000ff0700728c */ /* 0x000fe4000bf05270 */
[----:B------:R-:W-:Y:S02]  /*0810*/  UIMAD UR5, UR4, UR9, URZ ;  /* 0x00000009040572a4 */ /* 0x000fe4000f8e02ff */
[----:B------:R-:W-:Y:S02]  /*0820*/  UIADD3 UR4, UPT, UPT, UR8, -0x1, URZ ;  /* 0xffffffff08047890 */ /* 0x000fe4000fffe0ff */
[----:B------:R-:W-:Y:S02]  /*0830*/  USHF.R.U32.HI UR5, URZ, 0x1, UR5 ;  /* 0x00000001ff057899 */ /* 0x000fe40008011605 */
[----:B------:R-:W-:-:S04]  /*0840*/  UIMAD UR4, UR4, UR8, URZ ;  /* 0x00000008040472a4 */ /* 0x000fc8000f8e02ff */
[----:B------:R-:W-:Y:S01]  /*0850*/  USHF.R.U32.HI UR4, URZ, 0x1, UR4 ;  /* 0x00000001ff047899 */ /* 0x000fe20008011604 */
[----:B------:R-:W-:-:S05]  /*0860*/  IMAD R8, R8, UR5, RZ ;  /* 0x0000000508087c24 */ /* 0x000fca000f8e02ff */
[----:B------:R-:W-:Y:S01]  /*0870*/  VIADD R5, R8, UR4 ;  /* 0x0000000408057c36 */ /* 0x000fe20008000000 */
[----:B------:R-:W-:Y:S06]  /*0880*/  BRA.U UP0, `(.L_x_1022) ;  /* 0x0000000500387547 */ /* 0x000fec000b800000 */
[----:B------:R-:W-:Y:S01]  /*0890*/  UISETP.GE.U32.AND UP1, UPT, UR8, 0x4, UPT ;  /* 0x000000040800788c */ /* 0x000fe2000bf26070 */
[----:B-12---:R-:W-:Y:S01]  /*08a0*/  HFMA2 R9, -RZ, RZ, 0, 0 ;  /* 0x00000000ff097431 */ /* 0x006fe200000001ff */
[----:B------:R-:W-:-:S04]  /*08b0*/  ULOP3.LUT UR5, UR8, 0x3, URZ, 0xc0, !UPT ;  /* 0x0000000308057892 */ /* 0x000fc8000f8ec0ff */
[----:B------:R-:W-:-:S03]  /*08c0*/  UISETP.NE.AND UP0, UPT, UR5, URZ, UPT ;  /* 0x000000ff0500728c */ /* 0x000fc6000bf05270 */
[----:B------:R-:W-:Y:S08]  /*08d0*/  BRA.U !UP1, `(.L_x_1023) ;  /* 0x0000000109d47547 */ /* 0x000ff0000b800000 */
[----:B---3--:R-:W1:Y:S01]  /*08e0*/  LDC.64 R6, c[0x0][0x3a0] ;  /* 0x0000e800ff067b82 */ /* 0x008e620000000a00 */
[----:B------:R-:W-:Y:S01]  /*08f0*/  ULOP3.LUT UR7, UR8, 0xfffffffc, URZ, 0xc0, !UPT ;  /* 0xfffffffc08077892 */ /* 0x000fe2000f8ec0ff */
[----:B------:R-:W-:Y:S02]  /*0900*/  VIADD R5, R5, 0x1 ;  /* 0x0000000105057836 */ /* 0x000fe40000000000 */
[----:B0-----:R-:W-:Y:S01]  /*0910*/  VIADD R13, R0, 0x3 ;  /* 0x00000003000d7836 */ /* 0x001fe20000000000 */
[----:B------:R-:W-:Y:S02]  /*0920*/  UIADD3 UR8, UPT, UPT, -UR7, URZ, URZ ;  /* 0x000000ff07087290 */ /* 0x000fe4000fffe1ff */
[----:B------:R-:W-:-:S10]  /*0930*/  MOV R9, UR7 ;  /* 0x0000000700097c02 */ /* 0x000fd40008000f00 */
.L_x_1024:
[----:B--2---:R-:W-:Y:S01]  /*0940*/  VIADD R15, R13, 0xfffffffd ;  /* 0xfffffffd0d0f7836 */ /* 0x004fe20000000000 */
[----:B------:R-:W0:Y:S03]  /*0950*/  LDC.64 R16, c[0x0][0x390] ;  /* 0x0000e400ff107b82 */ /* 0x000e260000000a00 */
[----:B-1----:R-:W-:-:S05]  /*0960*/  IMAD.WIDE.U32 R14, R15, 0x4, R6 ;  /* 0x000000040f0e7825 */ /* 0x002fca00078e0006 */
[----:B------:R1:W2:Y:S01]  /*0970*/  LDG.E R29, desc[UR10][R14.64] ;  /* 0x0000000a0e1d7981 */ /* 0x0002a2000c1e1900 */
[----:B------:R-:W3:Y:S01]  /*0980*/  LDC.64 R20, c[0x0][0x398] ;  /* 0x0000e600ff147b82 */ /* 0x000ee20000000a00 */
[----:B------:R-:W-:-:S07]  /*0990*/  IADD3 R25, PT, PT, R13, -0x2, RZ ;  /* 0xfffffffe0d197810 */ /* 0x000fce0007ffe0ff */
[----:B-1----:R-:W1:Y:S01]  /*09a0*/  LDC.64 R14, c[0x0][0x390] ;  /* 0x0000e400ff0e7b82 */ /* 0x002e620000000a00 */
[----:B--2---:R-:W-:-:S13]  /*09b0*/  ISETP.NE.AND P0, PT, R29, RZ, PT ;  /* 0x000000ff1d00720c */ /* 0x004fda0003f05270 */
[----:B------:R-:W-:-:S04]  /*09c0*/  @P0 VIADD R23, R5, 0xffffffff ;  /* 0xffffffff05170836 */ /* 0x000fc80000000000 */
[----:B0-----:R-:W-:-:S04]  /*09d0*/  @P0 IMAD.WIDE.U32 R16, R23, 0x4, R16 ;  /* 0x0000000417100825 */ /* 0x001fc800078e0010 */
[----:B---3--:R-:W-:Y:S01]  /*09e0*/  @P0 IMAD.WIDE.U32 R20, R23, 0x4, R20 ;  /* 0x0000000417140825 */ /* 0x008fe200078e0014 */
[----:B------:R0:W-:Y:S03]  /*09f0*/  @P0 STG.E desc[UR10][R16.64], RZ ;  /* 0x000000ff10000986 */ /* 0x0001e6000c10190a */
[----:B------:R-:W-:Y:S01]  /*0a00*/  IMAD.WIDE.U32 R22, R25, 0x4, R6 ;  /* 0x0000000419167825 */ /* 0x000fe200078e0006 */
[----:B------:R2:W-:Y:S01]  /*0a10*/  @P0 STG.E desc[UR10][R20.64], R29 ;  /* 0x0000001d14000986 */ /* 0x0005e2000c10190a */
[----:B------:R-:W3:Y:S03]  /*0a20*/  LDC.64 R24, c[0x0][0x398] ;  /* 0x0000e600ff187b82 */ /* 0x000ee60000000a00 */
[----:B------:R-:W4:Y:S01]  /*0a30*/  LDG.E R31, desc[UR10][R22.64] ;  /* 0x0000000a161f7981 */ /* 0x000f22000c1e1900 */
[----:B------:R-:W-:-:S04]  /*0a40*/  VIADD R27, R13, 0xffffffff ;  /* 0xffffffff0d1b7836 */ /* 0x000fc80000000000 */
[----:B------:R-:W-:Y:S01]  /*0a50*/  IMAD.WIDE.U32 R26, R27, 0x4, R6 ;  /* 0x000000041b1a7825 */ /* 0x000fe200078e0006 */
[----:B0-----:R-:W0:Y:S08]  /*0a60*/  LDC.64 R16, c[0x0][0x390] ;  /* 0x0000e400ff107b82 */ /* 0x001e300000000a00 */
[----:B--2---:R-:W2:Y:S01]  /*0a70*/  LDC.64 R20, c[0x0][0x398] ;  /* 0x0000e600ff147b82 */ /* 0x004ea20000000a00 */
[----:B----4-:R-:W-:-:S13]  /*0a80*/  ISETP.NE.AND P0, PT, R31, RZ, PT ;  /* 0x000000ff1f00720c */ /* 0x010fda0003f05270 */
[----:B-1----:R-:W-:-:S04]  /*0a90*/  @P0 IMAD.WIDE.U32 R14, R5, 0x4, R14 ;  /* 0x00000004050e0825 */ /* 0x002fc800078e000e */
[----:B---3--:R-:W-:Y:S01]  /*0aa0*/  @P0 IMAD.WIDE.U32 R24, R5, 0x4, R24 ;  /* 0x0000000405180825 */ /* 0x008fe200078e0018 */
[----:B------:R1:W-:Y:S04]  /*0ab0*/  @P0 STG.E desc[UR10][R14.64], RZ ;  /* 0x000000ff0e000986 */ /* 0x0003e8000c10190a */
[----:B------:R3:W-:Y:S04]  /*0ac0*/  @P0 STG.E desc[UR10][R24.64], R31 ;  /* 0x0000001f18000986 */ /* 0x0007e8000c10190a */
[----:B------:R-:W4:Y:S01]  /*0ad0*/  LDG.E R29, desc[UR10][R26.64] ;  /* 0x0000000a1a1d7981 */ /* 0x000f22000c1e1900 */
[----:B-1----:R-:W1:Y:S08]  /*0ae0*/  LDC.64 R14, c[0x0][0x390] ;  /* 0x0000e400ff0e7b82 */ /* 0x002e700000000a00 */
[----:B---3--:R-:W3:Y:S01]  /*0af0*/  LDC.64 R24, c[0x0][0x398] ;  /* 0x0000e600ff187b82 */ /* 0x008ee20000000a00 */
[----:B----4-:R-:W-:-:S13]  /*0b00*/  ISETP.NE.AND P0, PT, R29, RZ, PT ;  /* 0x000000ff1d00720c */ /* 0x010fda0003f05270 */
[----:B------:R-:W-:-:S04]  /*0b10*/  @P0 VIADD R23, R5, 0x1 ;  /* 0x0000000105170836 */ /* 0x000fc80000000000 */
[----:B0-----:R-:W-:-:S04]  /*0b20*/  @P0 IMAD.WIDE.U32 R16, R23, 0x4, R16 ;  /* 0x0000000417100825 */ /* 0x001fc800078e0010 */
[----:B--2---:R-:W-:Y:S01]  /*0b30*/  @P0 IMAD.WIDE.U32 R20, R23, 0x4, R20 ;  /* 0x0000000417140825 */ /* 0x004fe200078e0014 */
[----:B------:R2:W-:Y:S03]  /*0b40*/  @P0 STG.E desc[UR10][R16.64], RZ ;  /* 0x000000ff10000986 */ /* 0x0005e6000c10190a */
[C---:B------:R-:W-:Y:S01]  /*0b50*/  IMAD.WIDE.U32 R22, R13.reuse, 0x4, R6 ;  /* 0x000000040d167825 */ /* 0x040fe200078e0006 */
[----:B------:R2:W-:Y:S05]  /*0b60*/  @P0 STG.E desc[UR10][R20.64], R29 ;  /* 0x0000001d14000986 */ /* 0x0005ea000c10190a */
[----:B------:R-:W4:Y:S01]  /*0b70*/  LDG.E R23, desc[UR10][R22.64] ;  /* 0x0000000a16177981 */ /* 0x000f22000c1e1900 */
[----:B------:R-:W-:Y:S01]  /*0b80*/  UIADD3 UR8, UPT, UPT, UR8, 0x4, URZ ;  /* 0x0000000408087890 */ /* 0x000fe2000fffe0ff */
[----:B------:R-:W-:-:S03]  /*0b90*/  VIADD R13, R13, 0x4 ;  /* 0x000000040d0d7836 */ /* 0x000fc60000000000 */
[----:B------:R-:W-:Y:S01]  /*0ba0*/  UISETP.NE.AND UP1, UPT, UR8, URZ, UPT ;  /* 0x000000ff0800728c */ /* 0x000fe2000bf25270 */
[----:B----4-:R-:W-:-:S13]  /*0bb0*/  ISETP.NE.AND P0, PT, R23, RZ, PT ;  /* 0x000000ff1700720c */ /* 0x010fda0003f05270 */
[C---:B------:R-:W-:Y:S01]  /*0bc0*/  @P0 IADD3 R27, PT, PT, R5.reuse, 0x2, RZ ;  /* 0x00000002051b0810 */ /* 0x040fe20007ffe0ff */
[----:B------:R-:W-:-:S04]  /*0bd0*/  VIADD R5, R5, 0x4 ;  /* 0x0000000405057836 */ /* 0x000fc80000000000 */
[----:B-1----:R-:W-:-:S04]  /*0be0*/  @P0 IMAD.WIDE.U32 R14, R27, 0x4, R14 ;  /* 0x000000041b0e0825 */ /* 0x002fc800078e000e */
[----:B---3--:R-:W-:Y:S01]  /*0bf0*/  @P0 IMAD.WIDE.U32 R24, R27, 0x4, R24 ;  /* 0x000000041b180825 */ /* 0x008fe200078e0018 */
[----:B------:R2:W-:Y:S04]  /*0c00*/  @P0 STG.E desc[UR10][R14.64], RZ ;  /* 0x000000ff0e000986 */ /* 0x0005e8000c10190a */
[----:B------:R2:W-:Y:S01]  /*0c10*/  @P0 STG.E desc[UR10][R24.64], R23 ;  /* 0x0000001718000986 */ /* 0x0005e2000c10190a */
[----:B------:R-:W-:Y:S05]  /*0c20*/  BRA.U UP1, `(.L_x_1024) ;  /* 0xfffffffd01447547 */ /* 0x000fea000b83ffff */
.L_x_1023:
[----:B------:R-:W-:Y:S05]  /*0c30*/  BRA.U !UP0, `(.L_x_1021) ;  /* 0x0000003d08487547 */ /* 0x000fea000b800000 */
[----:B0-2---:R-:W0:Y:S01]  /*0c40*/  LDC.64 R14, c[0x0][0x3a0] ;  /* 0x0000e800ff0e7b82 */ /* 0x005e220000000a00 */
[----:B------:R-:W-:Y:S01]  /*0c50*/  IADD3 R5, PT, PT, R8, UR4, R9 ;  /* 0x0000000408057c10 */ /* 0x000fe2000fffe009 */
[----:B------:R-:W-:Y:S01]  /*0c60*/  UIADD3 UR5, UPT, UPT, -UR5, URZ, URZ ;  /* 0x000000ff05057290 */ /* 0x000fe2000fffe1ff */
[----:B------:R-:W-:-:S11]  /*0c70*/  IADD3 R17, PT, PT, R0, R9, RZ ;  /* 0x0000000900117210 */ /* 0x000fd60007ffe0ff */
.L_x_1025:
[----:B0--34-:R-:W-:Y:S01]  /*0c80*/  IMAD.WIDE.U32 R6, R17, 0x4, R14 ;  /* 0x0000000411067825 */ /* 0x019fe200078e000e */
[----:B------:R-:W0:Y:S05]  /*0c90*/  LDC.64 R8, c[0x0][0x390] ;  /* 0x0000e400ff087b82 */ /* 0x000e2a0000000a00 */
[----:B------:R-:W2:Y:S01]  /*0ca0*/  LDG.E R7, desc[UR10][R6.64] ;  /* 0x0000000a06077981 */ /* 0x000ea2000c1e1900 */
[----:B------:R-:W-:Y:S02]  /*0cb0*/  UIADD3 UR5, UPT, UPT, UR5, 0x1, URZ ;  /* 0x0000000105057890 */ /* 0x000fe4000fffe0ff */
[----:B------:R-:W1:Y:S02]  /*0cc0*/  LDC.64 R12, c[0x0][0x398] ;  /* 0x0000e600ff0c7b82 */ /* 0x000e640000000a00 */
[----:B------:R-:W-:Y:S01]  /*0cd0*/  UISETP.NE.AND UP0, UPT, UR5, URZ, UPT ;  /* 0x000000ff0500728c */ /* 0x000fe2000bf05270 */
[----:B--2---:R-:W-:-:S13]  /*0ce0*/  ISETP.NE.AND P0, PT, R7, RZ, PT ;  /* 0x000000ff0700720c */ /* 0x004fda0003f05270 */
[----:B0-----:R-:W-:-:S04]  /*0cf0*/  @P0 IMAD.WIDE.U32 R8, R5, 0x4, R8 ;  /* 0x0000000405080825 */ /* 0x001fc800078e0008 */
[----:B-1----:R-:W-:Y:S01]  /*0d00*/  @P0 IMAD.WIDE.U32 R12, R5, 0x4, R12 ;  /* 0x00000004050c0825 */ /* 0x002fe200078e000c */
[----:B------:R4:W-:Y:S04]  /*0d10*/  @P0 STG.E desc[UR10][R8.64], RZ ;  /* 0x000000ff08000986 */ /* 0x0009e8000c10190a */
[----:B------:R4:W-:Y:S01]  /*0d20*/  @P0 STG.E desc[UR10][R12.64], R7 ;  /* 0x000000070c000986 */ /* 0x0009e2000c10190a */
[----:B------:R-:W-:Y:S05]  /*0d30*/  BRA.U !UP0, `(.L_x_1021) ;  /* 0x0000003d08087547 */ /* 0x000fea000b800000 */
[----:B------:R-:W-:Y:S02]  /*0d40*/  VIADD R5, R5, 0x1 ;  /* 0x0000000105057836 */ /* 0x000fe40000000000 */
[----:B------:R-:W-:Y:S01]  /*0d50*/  VIADD R17, R17, 0x1 ;  /* 0x0000000111117836 */ /* 0x000fe20000000000 */
[----:B------:R-:W-:Y:S06]  /*0d60*/  BRA `(.L_x_1025) ;  /* 0xfffffffc00c47947 */ /* 0x000fec000383ffff */
.L_x_1022:
[----:B------:R-:W-:Y:S01]  /*0d70*/  IADD3 R6, P0, PT, R16, 0x10, RZ ;  /* 0x0000001010067810 */ /* 0x000fe20007f1e0ff */
[----:B------:R-:W-:Y:S02]  /*0d80*/  ULOP3.LUT UR8, UR7, 0xfffffff8, URZ, 0xc0, !UPT ;  /* 0xfffffff807087892 */ /* 0x000fe4000f8ec0ff */
[----:B------:R-:W-:Y:S01]  /*0d90*/  ULOP3.LUT UR12, UR7, 0x7, URZ, 0xc0, !UPT ;  /* 0x00000007070c7892 */ /* 0x000fe2000f8ec0ff */
[----:B---3--:R-:W-:Y:S01]  /*0da0*/  IADD3.X R7, PT, PT, RZ, R17, RZ, P0, !PT ;  /* 0x00000011ff077210 */ /* 0x008fe200007fe4ff */
[----:B------:R-:W-:Y:S02]  /*0db0*/  ULOP3.LUT UR13, UR7, 0x3, URZ, 0xc0, !UPT ;  /* 0x00000003070d7892 */ /* 0x000fe4000f8ec0ff */
[----:B------:R-:W-:Y:S02]  /*0dc0*/  ULOP3.LUT UR5, UR7, 0x1, URZ, 0xc0, !UPT ;  /* 0x0000000107057892 */ /* 0x000fe4000f8ec0ff */
[----:B------:R-:W-:Y:S01]  /*0dd0*/  UIADD3 UR9, UPT, UPT, -UR8, URZ, URZ ;  /* 0x000000ff08097290 */ /* 0x000fe2000fffe1ff */
[----:B------:R-:W-:-:S11]  /*0de0*/  UMOV UR4, URZ ;  /* 0x000000ff00047c82 */ /* 0x000fd60008000000 */
.L_x_1108:
[----:B0123--:R-:W1:Y:S01]  /*0df0*/  LDC.64 R8, c[0x0][0x3a0] ;  /* 0x0000e800ff087b82 */ /* 0x00fe620000000a00 */
[----:B0-----:R-:W-:-:S07]  /*0e00*/  VIADD R13, R0, UR4 ;  /* 0x00000004000d7c36 */ /* 0x001fce0008000000 */
[----:B------:R-:W0:Y:S01]  /*0e10*/  LDC R10, c[0x0][0x3b8] ;  /* 0x0000ee00ff0a7b82 */ /* 0x000e220000000800 */
[----:B-1----:R-:W-:-:S06]  /*0e20*/  IMAD.WIDE.U32 R8, R13, 0x4, R8 ;  /* 0x000000040d087825 */ /* 0x002fcc00078e0008 */
[----:B------:R-:W2:Y:S01]  /*0e30*/  LDG.E R8, desc[UR10][R8.64] ;  /* 0x0000000a08087981 */ /* 0x000ea2000c1e1900 */
[----:B------:R-:W-:Y:S01]  /*0e40*/  BSSY.RECONVERGENT B0, `(.L_x_1026) ;  /* 0x00003ad000007945 */ /* 0x000fe20003800200 */
[----:B0-----:R-:W-:-:S05]  /*0e50*/  IMAD R25, R10, UR4, RZ ;  /* 0x000000040a197c24 */ /* 0x001fca000f8e02ff */
[----:B------:R-:W-:-:S05]  /*0e60*/  IADD3 R25, P1, PT, R25, R2, RZ ;  /* 0x0000000219197210 */ /* 0x000fca0007f3e0ff */
[----:B------:R-:W-:Y:S01]  /*0e70*/  IMAD.X R26, RZ, RZ, RZ, P1 ;  /* 0x000000ffff1a7224 */ /* 0x000fe200008e06ff */
[----:B--2---:R-:W-:-:S13]  /*0e80*/  ISETP.NE.AND P0, PT, R8, RZ, PT ;  /* 0x000000ff0800720c */ /* 0x004fda0003f05270 */
[----:B------:R-:W-:Y:S05]  /*0e90*/  @!P0 BRA `(.L_x_1027) ;  /* 0x00000038009c8947 */ /* 0x000fea0003800000 */
[----:B------:R-:W-:Y:S01]  /*0ea0*/  ISETP.GE.U32.AND P3, PT, R10, 0x8, PT ;  /* 0x000000080a00780c */ /* 0x000fe20003f66070 */
[----:B------:R-:W-:Y:S01]  /*0eb0*/  HFMA2 R23, -RZ, RZ, 0, 0 ;  /* 0x00000000ff177431 */ /* 0x000fe200000001ff */
[----:B------:R-:W-:-:S11]  /*0ec0*/  CS2R R12, SRZ ;  /* 0x00000000000c7805 */ /* 0x000fd6000001ff00 */
[----:B------:R-:W-:Y:S05]  /*0ed0*/  @!P3 BRA `(.L_x_1028) ;  /* 0x000000040024b947 */ /* 0x000fea0003800000 */
[----:B------:R-:W0:Y:S01]  /*0ee0*/  LDCU.64 UR14, c[0x0][0x388] ;  /* 0x00007100ff0e77ac */ /* 0x000e220008000a00 */
[----:B------:R-:W-:Y:S01]  /*0ef0*/  IMAD.MOV.U32 R27, RZ, RZ, RZ ;  /* 0x000000ffff1b7224 */ /* 0x000fe200078e00ff */
[----:B------:R-:W-:Y:S01]  /*0f00*/  MOV R23, R7 ;  /* 0x0000000700177202 */ /* 0x000fe20000000f00 */
[----:B------:R-:W-:Y:S01]  /*0f10*/  IMAD.MOV.U32 R22, RZ, RZ, R6 ;  /* 0x000000ffff167224 */ /* 0x000fe200078e0006 */
[----:B------:R-:W-:Y:S01]  /*0f20*/  CS2R R12, SRZ ;  /* 0x00000000000c7805 */ /* 0x000fe2000001ff00 */
[----:B------:R-:W-:Y:S01]  /*0f30*/  IMAD.U32 R29, RZ, RZ, UR9 ;  /* 0x00000009ff1d7e24 */ /* 0x000fe2000f8e00ff */
[----:B0-----:R-:W-:-:S04]  /*0f40*/  LEA R20, P0, R25, UR14, 0x2 ;  /* 0x0000000e19147c11 */ /* 0x001fc8000f8010ff */
[----:B------:R-:W-:Y:S02]  /*0f50*/  IADD3 R20, P1, PT, R20, 0x10, RZ ;  /* 0x0000001014147810 */ /* 0x000fe40007f3e0ff */
[----:B------:R-:W-:-:S05]  /*0f60*/  LEA.HI.X R21, R25, UR15, R26, 0x2, P0 ;  /* 0x0000000f19157c11 */ /* 0x000fca00080f141a */
[----:B------:R-:W-:-:S07]  /*0f70*/  IMAD.X R21, RZ, RZ, R21, P1 ;  /* 0x000000ffff157224 */ /* 0x000fce00008e0615 */
.L_x_1032:
[----:B------:R-:W2:Y:S04]  /*0f80*/  LDG.E.CONSTANT R15, desc[UR10][R22.64+-0x10] ;  /* 0xfffff00a160f7981 */ /* 0x000ea8000c1e9900 */
[----:B------:R-:W2:Y:S04]  /*0f90*/  LDG.E R14, desc[UR10][R20.64+-0x10] ;  /* 0xfffff00a140e7981 */ /* 0x000ea8000c1e1900 */
[----:B------:R-:W3:Y:S04]  /*0fa0*/  LDG.E.CONSTANT R31, desc[UR10][R22.64+-0xc] ;  /* 0xfffff40a161f7981 */ /* 0x000ee8000c1e9900 */
[----:B------:R-:W3:Y:S04]  /*0fb0*/  LDG.E R24, desc[UR10][R20.64+-0xc] ;  /* 0xfffff40a14187981 */ /* 0x000ee8000c1e1900 */
[----:B------:R-:W4:Y:S04]  /*0fc0*/  LDG.E.CONSTANT R35, desc[UR10][R22.64+-0x8] ;  /* 0xfffff80a16237981 */ /* 0x000f28000c1e9900 */
[----:B------:R-:W4:Y:S04]  /*0fd0*/  LDG.E R30, desc[UR10][R20.64+-0x8] ;  /* 0xfffff80a141e7981 */ /* 0x000f28000c1e1900 */
[----:B------:R-:W4:Y:S04]  /*0fe0*/  LDG.E.CONSTANT R33, desc[UR10][R22.64+-0x4] ;  /* 0xfffffc0a16217981 */ /* 0x000f28000c1e9900 */
[----:B------:R-:W4:Y:S04]  /*0ff0*/  LDG.E R28, desc[UR10][R20.64+-0x4] ;  /* 0xfffffc0a141c7981 */ /* 0x000f28000c1e1900 */
[----:B------:R-:W4:Y:S04]  /*1000*/  LDG.E.CONSTANT R9, desc[UR10][R22.64] ;  /* 0x0000000a16097981 */ /* 0x000f28000c1e9900 */
[----:B------:R-:W4:Y:S01]  /*1010*/  LDG.E R10, desc[UR10][R20.64] ;  /* 0x0000000a140a7981 */ /* 0x000f22000c1e1900 */
[----:B--2---:R-:W-:-:S03]  /*1020*/  IMAD.WIDE.U32 R12, R15, R14, R12 ;  /* 0x0000000e0f0c7225 */ /* 0x004fc600078e000c */
[----:B------:R-:W2:Y:S04]  /*1030*/  LDG.E.CONSTANT R15, desc[UR10][R22.64+0x4] ;  /* 0x0000040a160f7981 */ /* 0x000ea8000c1e9900 */
[----:B------:R-:W2:Y:S01]  /*1040*/  LDG.E R14, desc[UR10][R20.64+0x4] ;  /* 0x0000040a140e7981 */ /* 0x000ea2000c1e1900 */
[----:B---3--:R-:W-:-:S03]  /*1050*/  IMAD.WIDE.U32 R12, R31, R24, R12 ;  /* 0x000000181f0c7225 */ /* 0x008fc600078e000c */
[----:B------:R-:W3:Y:S04]  /*1060*/  LDG.E.CONSTANT R24, desc[UR10][R22.64+0x8] ;  /* 0x0000080a16187981 */ /* 0x000ee8000c1e9900 */
[----:B------:R-:W3:Y:S01]  /*1070*/  LDG.E R31, desc[UR10][R20.64+0x8] ;  /* 0x0000080a141f7981 */ /* 0x000ee2000c1e1900 */
[----:B----4-:R-:W-:-:S03]  /*1080*/  IMAD.WIDE.U32 R12, R35, R30, R12 ;  /* 0x0000001e230c7225 */ /* 0x010fc600078e000c */
[----:B------:R-:W4:Y:S04]  /*1090*/  LDG.E.CONSTANT R30, desc[UR10][R22.64+0xc] ;  /* 0x00000c0a161e7981 */ /* 0x000f28000c1e9900 */
[----:B------:R-:W4:Y:S01]  /*10a0*/  LDG.E R35, desc[UR10][R20.64+0xc] ;  /* 0x00000c0a14237981 */ /* 0x000f22000c1e1900 */
[----:B------:R-:W-:Y:S02]  /*10b0*/  VIADD R29, R29, 0x8 ;  /* 0x000000081d1d7836 */ /* 0x000fe40000000000 */
[----:B------:R-:W-:-:S03]  /*10c0*/  IMAD.WIDE.U32 R12, R33, R28, R12 ;  /* 0x0000001c210c7225 */ /* 0x000fc600078e000c */
[----:B------:R-:W-:Y:S01]  /*10d0*/  ISETP.NE.AND P2, PT, R29, RZ, PT ;  /* 0x000000ff1d00720c */ /* 0x000fe20003f45270 */
[----:B------:R-:W-:Y:S01]  /*10e0*/  IMAD.WIDE.U32 R12, R9, R10, R12 ;  /* 0x0000000a090c7225 */ /* 0x000fe200078e000c */
[----:B------:R-:W-:-:S04]  /*10f0*/  IADD3 R9, PT, PT, R27, 0x7, RZ ;  /* 0x000000071b097810 */ /* 0x000fc80007ffe0ff */
[----:B------:R-:W-:-:S04]  /*1100*/  LOP3.LUT R9, R9, 0x3f, RZ, 0xc0, !PT ;  /* 0x0000003f09097812 */ /* 0x000fc800078ec0ff */
[----:B------:R-:W-:Y:S01]  /*1110*/  ISETP.NE.AND P0, PT, R9, 0x3f, PT ;  /* 0x0000003f0900780c */ /* 0x000fe20003f05270 */
[----:B--2---:R-:W-:-:S04]  /*1120*/  IMAD.WIDE.U32 R12, R15, R14, R12 ;  /* 0x0000000e0f0c7225 */ /* 0x004fc800078e000c */
[----:B---3--:R-:W-:-:S04]  /*1130*/  IMAD.WIDE.U32 R12, R24, R31, R12 ;  /* 0x0000001f180c7225 */ /* 0x008fc800078e000c */
[----:B----4-:R-:W-:-:S04]  /*1140*/  IMAD.WIDE.U32 R12, R30, R35, R12 ;  /* 0x000000231e0c7225 */ /* 0x010fc800078e000c */
[----:B------:R-:W-:Y:S05]  /*1150*/  @P0 BRA `(.L_x_1029) ;  /* 0x0000000000680947 */ /* 0x000fea0003800000 */
[----:B------:R-:W-:Y:S01]  /*1160*/  ISETP.NE.U32.AND P0, PT, R13, RZ, PT ;  /* 0x000000ff0d00720c */ /* 0x000fe20003f05070 */
[----:B------:R-:W-:-:S12]  /*1170*/  BSSY.RECONVERGENT B1, `(.L_x_1029) ;  /* 0x0000018000017945 */ /* 0x000fd80003800200 */
        /* <DEDUP_REMOVED lines=20> */
.L_x_1030:
[----:B------:R-:W-:Y:S02]  /*12c0*/  MOV R9, R13 ;  /* 0x0000000d00097202 */ /* 0x000fe40000000f00 */
[----:B------:R-:W-:-:S07]  /*12d0*/  MOV R10, 0x12f0 ;  /* 0x000012f0000a7802 */ /* 0x000fce0000000f00 */
[----:B-----5:R-:W-:Y:S05]  /*12e0*/  CALL.REL.NOINC `($__internal_29_$__cuda_sm20_rem_u64) ;  /* 0x0000004400207944 */ /* 0x020fea0003c00000 */
.L_x_1031:
[----:B------:R-:W-:Y:S05]  /*12f0*/  BSYNC.RECONVERGENT B1 ;  /* 0x0000000000017941 */ /* 0x000fea0003800200 */
.L_x_1029:
[----:B------:R-:W-:Y:S01]  /*1300*/  IADD3 R22, P0, PT, R22, 0x20, RZ ;  /* 0x0000002016167810 */ /* 0x000fe20007f1e0ff */
[----:B------:R-:W-:Y:S01]  /*1310*/  VIADD R27, R27, 0x8 ;  /* 0x000000081b1b7836 */ /* 0x000fe20000000000 */
[----:B------:R-:W-:-:S03]  /*1320*/  IADD3 R20, P1, PT, R20, 0x20, RZ ;  /* 0x0000002014147810 */ /* 0x000fc60007f3e0ff */
[----:B------:R-:W-:Y:S01]  /*1330*/  IMAD.X R23, RZ, RZ, R23, P0 ;  /* 0x000000ffff177224 */ /* 0x000fe200000e0617 */
[----:B------:R-:W-:Y:S01]  /*1340*/  IADD3.X R21, PT, PT, RZ, R21, RZ, P1, !PT ;  /* 0x00000015ff157210 */ /* 0x000fe20000ffe4ff */
[----:B------:R-:W-:Y:S08]  /*1350*/  @P2 BRA `(.L_x_1032) ;  /* 0xfffffffc00082947 */ /* 0x000ff0000383ffff */
[----:B------:R-:W-:-:S07]  /*1360*/  IMAD.U32 R23, RZ, RZ, UR8 ;  /* 0x00000008ff177e24 */ /* 0x000fce000f8e00ff */
.L_x_1028:
[----:B------:R-:W0:Y:S01]  /*1370*/  LDCU.64 UR14, c[0x0][0x388] ;  /* 0x00007100ff0e77ac */ /* 0x000e220008000a00 */
[----:B------:R-:W-:Y:S02]  /*1380*/  ISETP.NE.AND P2, PT, RZ, UR12, PT ;  /* 0x0000000cff007c0c */ /* 0x000fe4000bf45270 */
[----:B0-----:R-:W-:-:S04]  /*1390*/  LEA R20, P0, R25, UR14, 0x2 ;  /* 0x0000000e19147c11 */ /* 0x001fc8000f8010ff */
[----:B------:R-:W-:-:S07]  /*13a0*/  LEA.HI.X R21, R25, UR15, R26, 0x2, P0 ;  /* 0x0000000f19157c11 */ /* 0x000fce00080f141a */
[----:B------:R-:W-:Y:S05]  /*13b0*/  @!P2 BRA `(.L_x_1033) ;  /* 0x0000000400f8a947 */ /* 0x000fea0003800000 */
[----:B------:R-:W-:Y:S02]  /*13c0*/  UIADD3 UR7, UPT, UPT, UR12, -0x1, URZ ;  /* 0xffffffff0c077890 */ /* 0x000fe4000fffe0ff */
[----:B------:R-:W-:Y:S02]  /*13d0*/  UISETP.NE.AND UP1, UPT, UR13, URZ, UPT ;  /* 0x000000ff0d00728c */ /* 0x000fe4000bf25270 */
[----:B------:R-:W-:-:S09]  /*13e0*/  UISETP.GE.U32.AND UP0, UPT, UR7, 0x3, UPT ;  /* 0x000000030700788c */ /* 0x000fd2000bf06070 */
[----:B------:R-:W-:Y:S05]  /*13f0*/  BRA.U !UP0, `(.L_x_1034) ;  /* 0x00000001083c7547 */ /* 0x000fea000b800000 */
[----:B------:R-:W-:-:S04]  /*1400*/  IMAD.WIDE.U32 R24, R23, 0x4, R16 ;  /* 0x0000000417187825 */ /* 0x000fc800078e0010 */
[C---:B------:R-:W-:Y:S01]  /*1410*/  IMAD.WIDE.U32 R14, R23.reuse, 0x4, R20 ;  /* 0x00000004170e7825 */ /* 0x040fe200078e0014 */
[----:B------:R-:W2:Y:S04]  /*1420*/  LDG.E.CONSTANT R9, desc[UR10][R24.64] ;  /* 0x0000000a18097981 */ /* 0x000ea8000c1e9900 */
[----:B------:R-:W2:Y:S04]  /*1430*/  LDG.E R10, desc[UR10][R14.64] ;  /* 0x0000000a0e0a7981 */ /* 0x000ea8000c1e1900 */
[----:B------:R-:W3:Y:S04]  /*1440*/  LDG.E.CONSTANT R27, desc[UR10][R24.64+0x4] ;  /* 0x0000040a181b7981 */ /* 0x000ee8000c1e9900 */
[----:B------:R-:W3:Y:S04]  /*1450*/  LDG.E R22, desc[UR10][R14.64+0x4] ;  /* 0x0000040a0e167981 */ /* 0x000ee8000c1e1900 */
[----:B------:R-:W4:Y:S04]  /*1460*/  LDG.E.CONSTANT R29, desc[UR10][R24.64+0x8] ;  /* 0x0000080a181d7981 */ /* 0x000f28000c1e9900 */
[----:B------:R-:W4:Y:S04]  /*1470*/  LDG.E R26, desc[UR10][R14.64+0x8] ;  /* 0x0000080a0e1a7981 */ /* 0x000f28000c1e1900 */
[----:B------:R-:W4:Y:S04]  /*1480*/  LDG.E.CONSTANT R31, desc[UR10][R24.64+0xc] ;  /* 0x00000c0a181f7981 */ /* 0x000f28000c1e9900 */
[----:B------:R-:W4:Y:S01]  /*1490*/  LDG.E R28, desc[UR10][R14.64+0xc] ;  /* 0x00000c0a0e1c7981 */ /* 0x000f22000c1e1900 */
[----:B------:R-:W-:-:S02]  /*14a0*/  VIADD R23, R23, 0x4 ;  /* 0x0000000417177836 */ /* 0x000fc40000000000 */
[----:B--2---:R-:W-:-:S04]  /*14b0*/  IMAD.WIDE.U32 R12, R9, R10, R12 ;  /* 0x0000000a090c7225 */ /* 0x004fc800078e000c */
[----:B---3--:R-:W-:-:S04]  /*14c0*/  IMAD.WIDE.U32 R12, R27, R22, R12 ;  /* 0x000000161b0c7225 */ /* 0x008fc800078e000c */
[----:B----4-:R-:W-:-:S04]  /*14d0*/  IMAD.WIDE.U32 R12, R29, R26, R12 ;  /* 0x0000001a1d0c7225 */ /* 0x010fc800078e000c */
[----:B------:R-:W-:-:S07]  /*14e0*/  IMAD.WIDE.U32 R12, R31, R28, R12 ;  /* 0x0000001c1f0c7225 */ /* 0x000fce00078e000c */
.L_x_1034:
[----:B------:R-:W-:Y:S04]  /*14f0*/  BSSY.RECONVERGENT B1, `(.L_x_1033) ;  /* 0x000006a000017945 */ /* 0x000fe80003800200 */
[----:B------:R-:W-:Y:S05]  /*1500*/  BRA.U !UP1, `(.L_x_1035) ;  /* 0x0000000509a07547 */ /* 0x000fea000b800000 */
[----:B------:R-:W-:-:S09]  /*1510*/  UISETP.NE.AND UP0, UPT, UR13, 0x1, UPT ;  /* 0x000000010d00788c */ /* 0x000fd2000bf05270 */
[----:B------:R-:W-:Y:S05]  /*1520*/  BRA.U !UP0, `(.L_x_1036) ;  /* 0x0000000508107547 */ /* 0x000fea000b800000 */
[----:B------:R-:W-:-:S04]  /*1530*/  IMAD.WIDE.U32 R30, R23, 0x4, R16 ;  /* 0x00000004171e7825 */ /* 0x000fc800078e0010 */
[C---:B------:R-:W-:Y:S01]  /*1540*/  IMAD.WIDE.U32 R26, R23.reuse, 0x4, R20 ;  /* 0x00000004171a7825 */ /* 0x040fe200078e0014 */
[----:B------:R-:W2:Y:S04]  /*1550*/  LDG.E.CONSTANT R9, desc[UR10][R30.64] ;  /* 0x0000000a1e097981 */ /* 0x000ea8000c1e9900 */
[----:B------:R-:W2:Y:S01]  /*1560*/  LDG.E R10, desc[UR10][R26.64] ;  /* 0x0000000a1a0a7981 */ /* 0x000ea2000c1e1900 */
[----:B------:R-:W-:-:S04]  /*1570*/  LOP3.LUT R14, R23, 0x3f, RZ, 0xc0, !PT ;  /* 0x0000003f170e7812 */ /* 0x000fc800078ec0ff */
[----:B------:R-:W-:Y:S01]  /*1580*/  ISETP.NE.AND P0, PT, R14, 0x3f, PT ;  /* 0x0000003f0e00780c */ /* 0x000fe20003f05270 */
[----:B--2---:R-:W-:-:S12]  /*1590*/  IMAD.WIDE.U32 R12, R9, R10, R12 ;  /* 0x0000000a090c7225 */ /* 0x004fd800078e000c */
[----:B------:R-:W-:Y:S05]  /*15a0*/  @P0 BRA `(.L_x_1037) ;  /* 0x0000000000680947 */ /* 0x000fea0003800000 */
[----:B------:R-:W-:Y:S01]  /*15b0*/  ISETP.NE.U32.AND P0, PT, R13, RZ, PT ;  /* 0x000000ff0d00720c */ /* 0x000fe20003f05070 */
[----:B------:R-:W-:-:S12]  /*15c0*/  BSSY.RECONVERGENT B2, `(.L_x_1037) ;  /* 0x0000018000027945 */ /* 0x000fd80003800200 */
[----:B------:R-:W-:Y:S05]  /*15d0*/  @P0 BRA `(.L_x_1038) ;  /* 0x00000000004c0947 */ /* 0x000fea0003800000 */
[----:B-----5:R-:W0:Y:S01]  /*15e0*/  I2F.U32.RP R10, R11 ;  /* 0x0000000b000a7306 */ /* 0x020e220000209000 */
        /* <DEDUP_REMOVED lines=18> */
.L_x_1038:
[----:B------:R-:W-:Y:S01]  /*1710*/  IMAD.MOV.U32 R9, RZ, RZ, R13 ;  /* 0x000000ffff097224 */ /* 0x000fe200078e000d */
[----:B------:R-:W-:-:S07]  /*1720*/  MOV R10, 0x1740 ;  /* 0x00001740000a7802 */ /* 0x000fce0000000f00 */
[----:B-----5:R-:W-:Y:S05]  /*1730*/  CALL.REL.NOINC `($__internal_29_$__cuda_sm20_rem_u64) ;  /* 0x00000040000c7944 */ /* 0x020fea0003c00000 */
.L_x_1039:
[----:B------:R-:W-:Y:S05]  /*1740*/  BSYNC.RECONVERGENT B2 ;  /* 0x0000000000027941 */ /* 0x000fea0003800200 */
.L_x_1037:
[----:B------:R-:W2:Y:S04]  /*1750*/  LDG.E.CONSTANT R31, desc[UR10][R30.64+0x4] ;  /* 0x0000040a1e1f7981 */ /* 0x000ea8000c1e9900 */
[----:B------:R-:W2:Y:S01]  /*1760*/  LDG.E R26, desc[UR10][R26.64+0x4] ;  /* 0x0000040a1a1a7981 */ /* 0x000ea2000c1e1900 */
[----:B------:R-:W-:-:S05]  /*1770*/  VIADD R9, R23, 0x1 ;  /* 0x0000000117097836 */ /* 0x000fca0000000000 */
        /* <DEDUP_REMOVED lines=26> */
.L_x_1041:
[----:B------:R-:W-:Y:S01]  /*1920*/  IMAD.MOV.U32 R9, RZ, RZ, R13 ;  /* 0x000000ffff097224 */ /* 0x000fe200078e000d */
[----:B------:R-:W-:-:S07]  /*1930*/  MOV R10, 0x1950 ;  /* 0x00001950000a7802 */ /* 0x000fce0000000f00 */
[----:B-----5:R-:W-:Y:S05]  /*1940*/  CALL.REL.NOINC `($__internal_29_$__cuda_sm20_rem_u64) ;  /* 0x0000003c00887944 */ /* 0x020fea0003c00000 */
.L_x_1042:
[----:B------:R-:W-:Y:S05]  /*1950*/  BSYNC.RECONVERGENT B2 ;  /* 0x0000000000027941 */ /* 0x000fea0003800200 */
.L_x_1040:
[----:B------:R-:W-:-:S07]  /*1960*/  VIADD R23, R23, 0x2 ;  /* 0x0000000217177836 */ /* 0x000fce0000000000 */
.L_x_1036:
[----:B------:R-:W-:-:S09]  /*1970*/  UISETP.NE.AND UP0, UPT, UR5, URZ, UPT ;  /* 0x000000ff0500728c */ /* 0x000fd2000bf05270 */
[----:B------:R-:W-:Y:S05]  /*1980*/  BRA.U !UP0, `(.L_x_1035) ;  /* 0x0000000108807547 */ /* 0x000fea000b800000 */
[----:B------:R-:W-:-:S04]  /*1990*/  IMAD.WIDE.U32 R14, R23, 0x4, R16 ;  /* 0x00000004170e7825 */ /* 0x000fc800078e0010 */
[C---:B------:R-:W-:Y:S02]  /*19a0*/  IMAD.WIDE.U32 R24, R23.reuse, 0x4, R20 ;  /* 0x0000000417187825 */ /* 0x040fe400078e0014 */
[----:B------:R-:W2:Y:S04]  /*19b0*/  LDG.E.CONSTANT R15, desc[UR10][R14.64] ;  /* 0x0000000a0e0f7981 */ /* 0x000ea8000c1e9900 */
[----:B------:R-:W2:Y:S01]  /*19c0*/  LDG.E R24, desc[UR10][R24.64] ;  /* 0x0000000a18187981 */ /* 0x000ea2000c1e1900 */
[----:B------:R-:W-:-:S04]  /*19d0*/  LOP3.LUT R23, R23, 0x3f, RZ, 0xc0, !PT ;  /* 0x0000003f17177812 */ /* 0x000fc800078ec0ff */
[----:B------:R-:W-:Y:S01]  /*19e0*/  ISETP.NE.AND P0, PT, R23, 0x3f, PT ;  /* 0x0000003f1700780c */ /* 0x000fe20003f05270 */
[----:B--2---:R-:W-:-:S12]  /*19f0*/  IMAD.WIDE.U32 R12, R15, R24, R12 ;  /* 0x000000180f0c7225 */ /* 0x004fd800078e000c */
[----:B------:R-:W-:Y:S05]  /*1a00*/  @P0 BRA `(.L_x_1035) ;  /* 0x0000000000600947 */ /* 0x000fea0003800000 */
[----:B------:R-:W-:-:S13]  /*1a10*/  ISETP.NE.U32.AND P0, PT, R13, RZ, PT ;  /* 0x000000ff0d00720c */ /* 0x000fda0003f05070 */
        /* <DEDUP_REMOVED lines=20> */
.L_x_1043:
[----:B------:R-:W-:Y:S01]  /*1b60*/  IMAD.MOV.U32 R9, RZ, RZ, R13 ;  /* 0x000000ffff097224 */ /* 0x000fe200078e000d */
[----:B------:R-:W-:-:S07]  /*1b70*/  MOV R10, 0x1b90 ;  /* 0x00001b90000a7802 */ /* 0x000fce0000000f00 */
[----:B-----5:R-:W-:Y:S05]  /*1b80*/  CALL.REL.NOINC `($__internal_29_$__cuda_sm20_rem_u64) ;  /* 0x0000003800f87944 */ /* 0x020fea0003c00000 */
.L_x_1035:
[----:B------:R-:W-:Y:S05]  /*1b90*/  BSYNC.RECONVERGENT B1 ;  /* 0x0000000000017941 */ /* 0x000fea0003800200 */
.L_x_1033:
[----:B------:R-:W-:Y:S01]  /*1ba0*/  ISETP.NE.U32.AND P0, PT, R13, RZ, PT ;  /* 0x000000ff0d00720c */ /* 0x000fe20003f05070 */
[----:B------:R-:W-:-:S12]  /*1bb0*/  BSSY.RECONVERGENT B1, `(.L_x_1044) ;  /* 0x000001a000017945 */ /* 0x000fd80003800200 */
[----:B------:R-:W-:Y:S05]  /*1bc0*/  @P0 BRA `(.L_x_1045) ;  /* 0x00000000004c0947 */ /* 0x000fea0003800000 */
[----:B-----5:R-:W0:Y:S01]  /*1bd0*/  I2F.U32.RP R10, R11 ;  /* 0x0000000b000a7306 */ /* 0x020e220000209000 */
        /* <DEDUP_REMOVED lines=18> */
.L_x_1045:
[----:B------:R-:W-:Y:S02]  /*1d00*/  MOV R9, R13 ;  /* 0x0000000d00097202 */ /* 0x000fe40000000f00 */
[----:B------:R-:W-:-:S07]  /*1d10*/  MOV R10, 0x1d30 ;  /* 0x00001d30000a7802 */ /* 0x000fce0000000f00 */
[----:B-----5:R-:W-:Y:S05]  /*1d20*/  CALL.REL.NOINC `($__internal_29_$__cuda_sm20_rem_u64) ;  /* 0x0000003800907944 */ /* 0x020fea0003c00000 */
[----:B------:R-:W-:Y:S02]  /*1d30*/  IMAD.MOV.U32 R22, RZ, RZ, R12 ;  /* 0x000000ffff167224 */ /* 0x000fe400078e000c */
[----:B------:R-:W-:-:S07]  /*1d40*/  IMAD.MOV.U32 R23, RZ, RZ, R13 ;  /* 0x000000ffff177224 */ /* 0x000fce00078e000d */
.L_x_1046:
[----:B------:R-:W-:Y:S05]  /*1d50*/  BSYNC.RECONVERGENT B1 ;  /* 0x0000000000017941 */ /* 0x000fea0003800200 */
.L_x_1044:
[----:B------:R-:W0:Y:S01]  /*1d60*/  LDC.64 R12, c[0x0][0x390] ;  /* 0x0000e400ff0c7b82 */ /* 0x000e220000000a00 */
[----:B------:R-:W-:Y:S01]  /*1d70*/  IADD3 R9, PT, PT, R5, UR4, RZ ;  /* 0x0000000405097c10 */ /* 0x000fe2000fffe0ff */
[----:B------:R-:W-:Y:S01]  /*1d80*/  BSSY.RECONVERGENT B1, `(.L_x_1047) ;  /* 0x0000066000017945 */ /* 0x000fe20003800200 */
[----:B------:R-:W-:Y:S02]  /*1d90*/  HFMA2 R25, -RZ, RZ, 0, 0 ;  /* 0x00000000ff197431 */ /* 0x000fe400000001ff */
[----:B------:R-:W-:-:S03]  /*1da0*/  IMAD.MOV.U32 R26, RZ, RZ, 0x1 ;  /* 0x00000001ff1a7424 */ /* 0x000fc600078e00ff */
[----:B------:R-:W1:Y:S01]  /*1db0*/  LDC.64 R14, c[0x0][0x398] ;  /* 0x0000e600ff0e7b82 */ /* 0x000e620000000a00 */
[----:B0-----:R-:W-:-:S05]  /*1dc0*/  IMAD.WIDE.U32 R12, R9, 0x4, R12 ;  /* 0x00000004090c7825 */ /* 0x001fca00078e000c */
[----:B------:R0:W-:Y:S01]  /*1dd0*/  STG.E desc[UR10][R12.64], R22 ;  /* 0x000000160c007986 */ /* 0x0001e2000c10190a */
[----:B-1----:R-:W-:-:S04]  /*1de0*/  IMAD.WIDE.U32 R14, R9, 0x4, R14 ;  /* 0x00000004090e7825 */ /* 0x002fc800078e000e */
[----:B------:R-:W-:Y:S01]  /*1df0*/  VIADD R9, R11, 0xfffffffe ;  /* 0xfffffffe0b097836 */ /* 0x000fe20000000000 */
[----:B------:R0:W-:Y:S04]  /*1e00*/  STG.E desc[UR10][R14.64], R8 ;  /* 0x000000080e007986 */ /* 0x0001e8000c10190a */
[----:B------:R-:W-:-:S13]  /*1e10*/  ISETP.NE.AND P0, PT, R9, RZ, PT ;  /* 0x000000ff0900720c */ /* 0x000fda0003f05270 */
[----:B0-----:R-:W-:Y:S05]  /*1e20*/  @!P0 BRA `(.L_x_1048) ;  /* 0x00000004006c8947 */ /* 0x001fea0003800000 */
[----:B------:R-:W0:Y:S01]  /*1e30*/  I2F.U32.RP R14, R11 ;  /* 0x0000000b000e7306 */ /* 0x000e220000209000 */
[----:B------:R-:W-:Y:S01]  /*1e40*/  IMAD.MOV R15, RZ, RZ, -R11 ;  /* 0x000000ffff0f7224 */ /* 0x000fe200078e0a0b */
[----:B------:R-:W-:Y:S01]  /*1e50*/  ISETP.NE.U32.AND P1, PT, R11, RZ, PT ;  /* 0x000000ff0b00720c */ /* 0x000fe20003f25070 */
[----:B------:R-:W-:Y:S01]  /*1e60*/  BSSY.RECONVERGENT B2, `(.L_x_1048) ;  /* 0x0000057000027945 */ /* 0x000fe20003800200 */
[----:B------:R-:W-:Y:S01]  /*1e70*/  IMAD.MOV.U32 R26, RZ, RZ, 0x1 ;  /* 0x00000001ff1a7424 */ /* 0x000fe200078e00ff */
[----:B------:R-:W-:Y:S01]  /*1e80*/  MOV R27, RZ ;  /* 0x000000ff001b7202 */ /* 0x000fe20000000f00 */
[----:B------:R-:W-:Y:S02]  /*1e90*/  IMAD.MOV.U32 R31, RZ, RZ, RZ ;  /* 0x000000ffff1f7224 */ /* 0x000fe400078e00ff */
        /* <DEDUP_REMOVED lines=8> */
[----:B------:R-:W-:Y:S02]  /*1f20*/  IMAD R30, R11, R10, R8 ;  /* 0x0000000a0b1e7224 */ /* 0x000fe400078e0208 */
[----:B------:R-:W-:-:S03]  /*1f30*/  IMAD.MOV.U32 R8, RZ, RZ, R9 ;  /* 0x000000ffff087224 */ /* 0x000fc600078e0009 */
[----:B------:R-:W-:-:S13]  /*1f40*/  ISETP.GE.U32.AND P0, PT, R30, R11, PT ;  /* 0x0000000b1e00720c */ /* 0x000fda0003f06070 */
[----:B------:R-:W-:-:S05]  /*1f50*/  @P0 IMAD.IADD R30, R30, 0x1, -R11 ;  /* 0x000000011e1e0824 */ /* 0x000fca00078e0a0b */
[----:B------:R-:W-:-:S13]  /*1f60*/  ISETP.GE.U32.AND P0, PT, R30, R11, PT ;  /* 0x0000000b1e00720c */ /* 0x000fda0003f06070 */
[----:B------:R-:W-:Y:S02]  /*1f70*/  @P0 IADD3 R30, PT, PT, -R11, R30, RZ ;  /* 0x0000001e0b1e0210 */ /* 0x000fe40007ffe1ff */
[----:B------:R-:W-:-:S07]  /*1f80*/  @!P1 LOP3.LUT R30, RZ, R11, RZ, 0x33, !PT ;  /* 0x0000000bff1e9212 */ /* 0x000fce00078e33ff */
.L_x_1055:
[----:B------:R-:W-:Y:S01]  /*1f90*/  LOP3.LUT R9, R8, 0x1, RZ, 0xc0, !PT ;  /* 0x0000000108097812 */ /* 0x000fe200078ec0ff */
[----:B------:R-:W-:Y:S03]  /*1fa0*/  BSSY.RECONVERGENT B3, `(.L_x_1049) ;  /* 0x0000020000037945 */ /* 0x000fe60003800200 */
[----:B------:R-:W-:-:S13]  /*1fb0*/  ISETP.NE.U32.AND P0, PT, R9, 0x1, PT ;  /* 0x000000010900780c */ /* 0x000fda0003f05070 */
[----:B------:R-:W-:Y:S05]  /*1fc0*/  @P0 BRA `(.L_x_1050) ;  /* 0x0000000000740947 */ /* 0x000fea0003800000 */
[-C--:B------:R-:W-:Y:S02]  /*1fd0*/  IMAD R9, R31, R26.reuse, RZ ;  /* 0x0000001a1f097224 */ /* 0x080fe400078e02ff */
[----:B------:R-:W-:-:S04]  /*1fe0*/  IMAD.WIDE.U32 R12, R30, R26, RZ ;  /* 0x0000001a1e0c7225 */ /* 0x000fc800078e00ff */
[----:B------:R-:W-:-:S04]  /*1ff0*/  IMAD R9, R30, R27, R9 ;  /* 0x0000001b1e097224 */ /* 0x000fc800078e0209 */
        /* <DEDUP_REMOVED lines=22> */
.L_x_1051:
[----:B------:R-:W-:-:S07]  /*2160*/  MOV R10, 0x2180 ;  /* 0x00002180000a7802 */ /* 0x000fce0000000f00 */
[----:B------:R-:W-:Y:S05]  /*2170*/  CALL.REL.NOINC `($__internal_29_$__cuda_sm20_rem_u64) ;  /* 0x00000034007c7944 */ /* 0x000fea0003c00000 */
[----:B------:R-:W-:Y:S02]  /*2180*/  IMAD.MOV.U32 R26, RZ, RZ, R12 ;  /* 0x000000ffff1a7224 */ /* 0x000fe400078e000c */
[----:B------:R-:W-:-:S07]  /*2190*/  IMAD.MOV.U32 R27, RZ, RZ, R13 ;  /* 0x000000ffff1b7224 */ /* 0x000fce00078e000d */
.L_x_1050:
[----:B------:R-:W-:Y:S05]  /*21a0*/  BSYNC.RECONVERGENT B3 ;  /* 0x0000000000037941 */ /* 0x000fea0003800200 */
.L_x_1049:
        /* <DEDUP_REMOVED lines=26> */
.L_x_1053:
[----:B------:R-:W-:-:S07]  /*2350*/  MOV R10, 0x2370 ;  /* 0x00002370000a7802 */ /* 0x000fce0000000f00 */
[----:B------:R-:W-:Y:S05]  /*2360*/  CALL.REL.NOINC `($__internal_29_$__cuda_sm20_rem_u64) ;  /* 0x0000003400007944 */ /* 0x000fea0003c00000 */
[----:B------:R-:W-:Y:S01]  /*2370*/  IMAD.MOV.U32 R30, RZ, RZ, R12 ;  /* 0x000000ffff1e7224 */ /* 0x000fe200078e000c */
[----:B------:R-:W-:-:S07]  /*2380*/  MOV R31, R13 ;  /* 0x0000000d001f7202 */ /* 0x000fce0000000f00 */
.L_x_1054:
[----:B------:R-:W-:Y:S05]  /*2390*/  BSYNC.RECONVERGENT B3 ;  /* 0x0000000000037941 */ /* 0x000fea0003800200 */
.L_x_1052:
[----:B------:R-:W-:Y:S02]  /*23a0*/  ISETP.GT.U32.AND P0, PT, R8, 0x1, PT ;  /* 0x000000010800780c */ /* 0x000fe40003f04070 */
[----:B------:R-:W-:-:S11]  /*23b0*/  SHF.R.U32.HI R8, RZ, 0x1, R8 ;  /* 0x00000001ff087819 */ /* 0x000fd60000011608 */
[----:B------:R-:W-:Y:S05]  /*23c0*/  @P0 BRA `(.L_x_1055) ;  /* 0xfffffff800f00947 */ /* 0x000fea000383ffff */
[----:B------:R-:W-:Y:S05]  /*23d0*/  BSYNC.RECONVERGENT B2 ;  /* 0x0000000000027941 */ /* 0x000fea0003800200 */
.L_x_1048:
[----:B------:R-:W-:Y:S05]  /*23e0*/  BSYNC.RECONVERGENT B1 ;  /* 0x0000000000017941 */ /* 0x000fea0003800200 */
.L_x_1047:
        /* <DEDUP_REMOVED lines=26> */
.L_x_1057:
[----:B------:R-:W-:-:S07]  /*2590*/  MOV R10, 0x25b0 ;  /* 0x000025b0000a7802 */ /* 0x000fce0000000f00 */
[----:B------:R-:W-:Y:S05]  /*25a0*/  CALL.REL.NOINC `($__internal_29_$__cuda_sm20_rem_u64) ;  /* 0x0000003000707944 */ /* 0x000fea0003c00000 */
[----:B------:R-:W-:Y:S01]  /*25b0*/  MOV R26, R12 ;  /* 0x0000000c001a7202 */ /* 0x000fe20000000f00 */
[----:B------:R-:W-:-:S07]  /*25c0*/  IMAD.MOV.U32 R27, RZ, RZ, R13 ;  /* 0x000000ffff1b7224 */ /* 0x000fce00078e000d */
.L_x_1058:
[----:B------:R-:W-:Y:S05]  /*25d0*/  BSYNC.RECONVERGENT B1 ;  /* 0x0000000000017941 */ /* 0x000fea0003800200 */
.L_x_1056:
[----:B------:R-:W-:Y:S01]  /*25e0*/  IMAD.MOV.U32 R23, RZ, RZ, RZ ;  /* 0x000000ffff177224 */ /* 0x000fe200078e00ff */
[----:B------:R-:W-:Y:S06]  /*25f0*/  @!P3 BRA `(.L_x_1059) ;  /* 0x000000100098b947 */ /* 0x000fec0003800000 */
[----:B------:R-:W-:-:S07]  /*2600*/  HFMA2 R23, -RZ, RZ, 0, 0 ;  /* 0x00000000ff177431 */ /* 0x000fce00000001ff */
.L_x_1084:
[----:B------:R-:W-:-:S05]  /*2610*/  IMAD.WIDE.U32 R32, R23, 0x4, R20 ;  /* 0x0000000417207825 */ /* 0x000fca00078e0014 */
[----:B------:R-:W2:Y:S01]  /*2620*/  LDG.E R13, desc[UR10][R32.64] ;  /* 0x0000000a200d7981 */ /* 0x000ea2000c1e1900 */
[----:B------:R-:W-:Y:S01]  /*2630*/  BSSY.RECONVERGENT B1, `(.L_x_1060) ;  /* 0x000001b000017945 */ /* 0x000fe20003800200 */
[-C--:B0-2---:R-:W-:Y:S02]  /*2640*/  IMAD R9, R27, R13.reuse, RZ ;  /* 0x0000000d1b097224 */ /* 0x085fe400078e02ff */
[----:B------:R-:W-:-:S04]  /*2650*/  IMAD.WIDE.U32 R12, R26, R13, RZ ;  /* 0x0000000d1a0c7225 */ /* 0x000fc800078e00ff */
[----:B------:R-:W-:-:S05]  /*2660*/  IMAD.IADD R9, R13, 0x1, R9 ;  /* 0x000000010d097824 */ /* 0x000fca00078e0209 */
[----:B------:R-:W-:-:S13]  /*2670*/  ISETP.NE.U32.AND P0, PT, R9, RZ, PT ;  /* 0x000000ff0900720c */ /* 0x000fda0003f05070 */
[----:B------:R-:W-:Y:S05]  /*2680*/  @P0 BRA `(.L_x_1061) ;  /* 0x00000000004c0947 */ /* 0x000fea0003800000 */
[----:B------:R-:W0:Y:S01]  /*2690*/  I2F.U32.RP R10, R11 ;  /* 0x0000000b000a7306 */ /* 0x000e220000209000 */
[----:B------:R-:W-:Y:S01]  /*26a0*/  IMAD.MOV R13, RZ, RZ, -R11 ;  /* 0x000000ffff0d7224 */ /* 0x000fe200078e0a0b */
[----:B------:R-:W-:Y:S02]  /*26b0*/  MOV R8, RZ ;  /* 0x000000ff00087202 */ /* 0x000fe40000000f00 */
[----:B------:R-:W-:-:S04]  /*26c0*/  ISETP.NE.U32.AND P1, PT, R11, RZ, PT ;  /* 0x000000ff0b00720c */ /* 0x000fc80003f25070 */
[----:B0-----:R-:W0:Y:S02]  /*26d0*/  MUFU.RCP R10, R10 ;  /* 0x0000000a000a7308 */ /* 0x001e240000001000 */
[----:B0-----:R-:W-:-:S06]  /*26e0*/  IADD3 R9, PT, PT, R10, 0xffffffe, RZ ;  /* 0x0ffffffe0a097810 */ /* 0x001fcc0007ffe0ff */
[----:B------:R-:W0:Y:S02]  /*26f0*/  F2I.FTZ.U32.TRUNC.NTZ R9, R9 ;  /* 0x0000000900097305 */ /* 0x000e24000021f000 */
[----:B0-----:R-:W-:-:S04]  /*2700*/  IMAD R13, R13, R9, RZ ;  /* 0x000000090d0d7224 */ /* 0x001fc800078e02ff */
[----:B------:R-:W-:-:S06]  /*2710*/  IMAD.HI.U32 R13, R9, R13, R8 ;  /* 0x0000000d090d7227 */ /* 0x000fcc00078e0008 */
[----:B------:R-:W-:-:S04]  /*2720*/  IMAD.HI.U32 R8, R13, R12, RZ ;  /* 0x0000000c0d087227 */ /* 0x000fc800078e00ff */
[----:B------:R-:W-:Y:S02]  /*2730*/  HFMA2 R13, -RZ, RZ, 0, 0 ;  /* 0x00000000ff0d7431 */ /* 0x000fe400000001ff */
        /* <DEDUP_REMOVED lines=8> */
.L_x_1061:
[----:B------:R-:W-:-:S07]  /*27c0*/  MOV R10, 0x27e0 ;  /* 0x000027e0000a7802 */ /* 0x000fce0000000f00 */
[----:B------:R-:W-:Y:S05]  /*27d0*/  CALL.REL.NOINC `($__internal_29_$__cuda_sm20_rem_u64) ;  /* 0x0000002c00e47944 */ /* 0x000fea0003c00000 */
.L_x_1062:
[----:B------:R-:W-:Y:S05]  /*27e0*/  BSYNC.RECONVERGENT B1 ;  /* 0x0000000000017941 */ /* 0x000fea0003800200 */
.L_x_1060:
[----:B------:R-:W-:-:S05]  /*27f0*/  IMAD.WIDE.U32 R30, R23, 0x4, R18 ;  /* 0x00000004171e7825 */ /* 0x000fca00078e0012 */
[----:B------:R-:W2:Y:S02]  /*2800*/  LDG.E R9, desc[UR10][R30.64] ;  /* 0x0000000a1e097981 */ /* 0x000ea4000c1e1900 */
[----:B--2---:R-:W-:-:S04]  /*2810*/  ISETP.GT.U32.AND P0, PT, R12, R9, PT ;  /* 0x000000090c00720c */ /* 0x004fc80003f04070 */
[----:B------:R-:W-:-:S04]  /*2820*/  ISETP.GT.U32.AND.EX P0, PT, R13, RZ, PT, P0 ;  /* 0x000000ff0d00720c */ /* 0x000fc80003f04100 */
[----:B------:R-:W-:-:S04]  /*2830*/  SEL R8, R11, RZ, P0 ;  /* 0x000000ff0b087207 */ /* 0x000fc80000000000 */
[----:B------:R-:W-:-:S05]  /*2840*/  IADD3 R9, PT, PT, R9, R8, -R12 ;  /* 0x0000000809097210 */ /* 0x000fca0007ffe80c */
[----:B------:R0:W-:Y:S04]  /*2850*/  STG.E desc[UR10][R30.64], R9 ;  /* 0x000000091e007986 */ /* 0x0001e8000c10190a */
[----:B------:R-:W2:Y:S01]  /*2860*/  LDG.E R13, desc[UR10][R32.64+0x4] ;  /* 0x0000040a200d7981 */ /* 0x000ea2000c1e1900 */
[----:B------:R-:W-:Y:S01]  /*2870*/  BSSY.RECONVERGENT B1, `(.L_x_1063) ;  /* 0x000001c000017945 */ /* 0x000fe20003800200 */
[-C--:B--2---:R-:W-:Y:S02]  /*2880*/  IMAD R15, R27, R13.reuse, RZ ;  /* 0x0000000d1b0f7224 */ /* 0x084fe400078e02ff */
[----:B------:R-:W-:-:S04]  /*2890*/  IMAD.WIDE.U32 R12, R26, R13, RZ ;  /* 0x0000000d1a0c7225 */ /* 0x000fc800078e00ff */
[----:B------:R-:W-:-:S05]  /*28a0*/  IMAD.IADD R15, R13, 0x1, R15 ;  /* 0x000000010d0f7824 */ /* 0x000fca00078e020f */
[----:B------:R-:W-:-:S13]  /*28b0*/  ISETP.NE.U32.AND P0, PT, R15, RZ, PT ;  /* 0x000000ff0f00720c */ /* 0x000fda0003f05070 */
[----:B0-----:R-:W-:Y:S05]  /*28c0*/  @P0 BRA `(.L_x_1064) ;  /* 0x00000000004c0947 */ /* 0x001fea0003800000 */
        /* <DEDUP_REMOVED lines=19> */
.L_x_1064:
[----:B------:R-:W-:Y:S01]  /*2a00*/  IMAD.MOV.U32 R9, RZ, RZ, R15 ;  /* 0x000000ffff097224 */ /* 0x000fe200078e000f */
[----:B------:R-:W-:-:S07]  /*2a10*/  MOV R10, 0x2a30 ;  /* 0x00002a30000a7802 */ /* 0x000fce0000000f00 */
[----:B------:R-:W-:Y:S05]  /*2a20*/  CALL.REL.NOINC `($__internal_29_$__cuda_sm20_rem_u64) ;  /* 0x0000002c00507944 */ /* 0x000fea0003c00000 */
.L_x_1065:
[----:B------:R-:W-:Y:S05]  /*2a30*/  BSYNC.RECONVERGENT B1 ;  /* 0x0000000000017941 */ /* 0x000fea0003800200 */
.L_x_1063:
        /* <DEDUP_REMOVED lines=9> */
[----:B------:R-:W-:-:S05]  /*2ad0*/  IMAD.WIDE.U32 R12, R26, R13, RZ ;  /* 0x0000000d1a0c7225 */ /* 0x000fca00078e00ff */
[----:B------:R-:W-:-:S04]  /*2ae0*/  IADD3 R15, PT, PT, R13, R15, RZ ;  /* 0x0000000f0d0f7210 */ /* 0x000fc80007ffe0ff */
[----:B------:R-:W-:-:S13]  /*2af0*/  ISETP.NE.U32.AND P0, PT, R15, RZ, PT ;  /* 0x000000ff0f00720c */ /* 0x000fda0003f05070 */
[----:B0-----:R-:W-:Y:S05]  /*2b00*/  @P0 BRA `(.L_x_1067) ;  /* 0x00000000004c0947 */ /* 0x001fea0003800000 */
        /* <DEDUP_REMOVED lines=10> */
[----:B------:R-:W-:Y:S01]  /*2bb0*/  IMAD.MOV.U32 R13, RZ, RZ, RZ ;  /* 0x000000ffff0d7224 */ /* 0x000fe200078e00ff */
        /* <DEDUP_REMOVED lines=8> */
.L_x_1067:
[----:B------:R-:W-:Y:S02]  /*2c40*/  MOV R9, R15 ;  /* 0x0000000f00097202 */ /* 0x000fe40000000f00 */
[----:B------:R-:W-:-:S07]  /*2c50*/  MOV R10, 0x2c70 ;  /* 0x00002c70000a7802 */ /* 0x000fce0000000f00 */
[----:B------:R-:W-:Y:S05]  /*2c60*/  CALL.REL.NOINC `($__internal_29_$__cuda_sm20_rem_u64) ;  /* 0x0000002800c07944 */ /* 0x000fea0003c00000 */
.L_x_1068:
[----:B------:R-:W-:Y:S05]  /*2c70*/  BSYNC.RECONVERGENT B1 ;  /* 0x0000000000017941 */ /* 0x000fea0003800200 */
.L_x_1066:
        /* <DEDUP_REMOVED lines=22> */
[----:B------:R-:W-:Y:S01]  /*2de0*/  IMAD.HI.U32 R8, R13, R12, RZ ;  /* 0x0000000c0d087227 */ /* 0x000fe200078e00ff */
[----:B------:R-:W-:-:S03]  /*2df0*/  MOV R13, RZ ;  /* 0x000000ff000d7202 */ /* 0x000fc60000000f00 */
        /* <DEDUP_REMOVED lines=8> */
.L_x_1070:
[----:B------:R-:W-:Y:S01]  /*2e80*/  IMAD.MOV.U32 R9, RZ, RZ, R15 ;  /* 0x000000ffff097224 */ /* 0x000fe200078e000f */
[----:B------:R-:W-:-:S07]  /*2e90*/  MOV R10, 0x2eb0 ;  /* 0x00002eb0000a7802 */ /* 0x000fce0000000f00 */
[----:B------:R-:W-:Y:S05]  /*2ea0*/  CALL.REL.NOINC `($__internal_29_$__cuda_sm20_rem_u64) ;  /* 0x0000002800307944 */ /* 0x000fea0003c00000 */
.L_x_1071:
[----:B------:R-:W-:Y:S05]  /*2eb0*/  BSYNC.RECONVERGENT B1 ;  /* 0x0000000000017941 */ /* 0x000fea0003800200 */
.L_x_1069:
        /* <DEDUP_REMOVED lines=32> */
.L_x_1073:
[----:B------:R-:W-:Y:S02]  /*30c0*/  MOV R9, R15 ;  /* 0x0000000f00097202 */ /* 0x000fe40000000f00 */
[----:B------:R-:W-:-:S07]  /*30d0*/  MOV R10, 0x30f0 ;  /* 0x000030f0000a7802 */ /* 0x000fce0000000f00 */
[----:B------:R-:W-:Y:S05]  /*30e0*/  CALL.REL.NOINC `($__internal_29_$__cuda_sm20_rem_u64) ;  /* 0x0000002400a07944 */ /* 0x000fea0003c00000 */
.L_x_1074:
[----:B------:R-:W-:Y:S05]  /*30f0*/  BSYNC.RECONVERGENT B1 ;  /* 0x0000000000017941 */ /* 0x000fea0003800200 */
.L_x_1072:
        /* <DEDUP_REMOVED lines=32> */
.L_x_1076:
[----:B------:R-:W-:Y:S01]  /*3300*/  IMAD.MOV.U32 R9, RZ, RZ, R15 ;  /* 0x000000ffff097224 */ /* 0x000fe200078e000f */
[----:B------:R-:W-:-:S07]  /*3310*/  MOV R10, 0x3330 ;  /* 0x00003330000a7802 */ /* 0x000fce0000000f00 */
[----:B------:R-:W-:Y:S05]  /*3320*/  CALL.REL.NOINC `($__internal_29_$__cuda_sm20_rem_u64) ;  /* 0x0000002400107944 */ /* 0x000fea0003c00000 */
.L_x_1077:
[----:B------:R-:W-:Y:S05]  /*3330*/  BSYNC.RECONVERGENT B1 ;  /* 0x0000000000017941 */ /* 0x000fea0003800200 */
.L_x_1075:
        /* <DEDUP_REMOVED lines=32> */
.L_x_1079:
[----:B------:R-:W-:Y:S02]  /*3540*/  MOV R9, R15 ;  /* 0x0000000f00097202 */ /* 0x000fe40000000f00 */
[----:B------:R-:W-:-:S07]  /*3550*/  MOV R10, 0x3570 ;  /* 0x00003570000a7802 */ /* 0x000fce0000000f00 */
[----:B------:R-:W-:Y:S05]  /*3560*/  CALL.REL.NOINC `($__internal_29_$__cuda_sm20_rem_u64) ;  /* 0x0000002000807944 */ /* 0x000fea0003c00000 */
.L_x_1080:
[----:B------:R-:W-:Y:S05]  /*3570*/  BSYNC.RECONVERGENT B1 ;  /* 0x0000000000017941 */ /* 0x000fea0003800200 */
.L_x_1078:
        /* <DEDUP_REMOVED lines=32> */
.L_x_1082:
[----:B------:R-:W-:Y:S01]  /*3780*/  IMAD.MOV.U32 R9, RZ, RZ, R15 ;  /* 0x000000ffff097224 */ /* 0x000fe200078e000f */
[----:B------:R-:W-:-:S07]  /*3790*/  MOV R10, 0x37b0 ;  /* 0x000037b0000a7802 */ /* 0x000fce0000000f00 */
[----:B------:R-:W-:Y:S05]  /*37a0*/  CALL.REL.NOINC `($__internal_29_$__cuda_sm20_rem_u64) ;  /* 0x0000001c00f07944 */ /* 0x000fea0003c00000 */
.L_x_1083:
[----:B------:R-:W-:Y:S05]  /*37b0*/  BSYNC.RECONVERGENT B1 ;  /* 0x0000000000017941 */ /* 0x000fea0003800200 */
.L_x_1081:
[----:B------:R-:W2:Y:S01]  /*37c0*/  LDG.E R9, desc[UR10][R30.64+0x1c] ;  /* 0x00001c0a1e097981 */ /* 0x000ea2000c1e1900 */
[----:B------:R-:W-:Y:S02]  /*37d0*/  IADD3 R23, PT, PT, R23, 0x8, RZ ;  /* 0x0000000817177810 */ /* 0x000fe40007ffe0ff */
[----:B--2---:R-:W-:-:S04]  /*37e0*/  ISETP.GT.U32.AND P0, PT, R12, R9, PT ;  /* 0x000000090c00720c */ /* 0x004fc80003f04070 */
[----:B------:R-:W-:-:S04]  /*37f0*/  ISETP.GT.U32.AND.EX P0, PT, R13, RZ, PT, P0 ;  /* 0x000000ff0d00720c */ /* 0x000fc80003f04100 */
[----:B------:R-:W-:Y:S02]  /*3800*/  SEL R8, R11, RZ, P0 ;  /* 0x000000ff0b087207 */ /* 0x000fe40000000000 */
[----:B------:R-:W-:Y:S02]  /*3810*/  ISETP.NE.AND P0, PT, R23, UR8, PT ;  /* 0x0000000817007c0c */ /* 0x000fe4000bf05270 */
[----:B------:R-:W-:-:S05]  /*3820*/  IADD3 R9, PT, PT, R9, R8, -R12 ;  /* 0x0000000809097210 */ /* 0x000fca0007ffe80c */
[----:B------:R0:W-:Y:S06]  /*3830*/  STG.E desc[UR10][R30.64+0x1c], R9 ;  /* 0x00001c091e007986 */ /* 0x0001ec000c10190a */
[----:B------:R-:W-:Y:S05]  /*3840*/  @P0 BRA `(.L_x_1084) ;  /* 0xffffffec00700947 */ /* 0x000fea000383ffff */
[----:B------:R-:W-:-:S07]  /*3850*/  IMAD.U32 R23, RZ, RZ, UR8 ;  /* 0x00000008ff177e24 */ /* 0x000fce000f8e00ff */
.L_x_1059:
[----:B------:R-:W-:Y:S05]  /*3860*/  @!P2 BRA `(.L_x_1027) ;  /* 0x000000100028a947 */ /* 0x000fea0003800000 */
[----:B------:R-:W-:-:S04]  /*3870*/  UIADD3 UR7, UPT, UPT, UR12, -0x1, URZ ;  /* 0xffffffff0c077890 */ /* 0x000fc8000fffe0ff */
[----:B------:R-:W-:-:S09]  /*3880*/  UISETP.GE.U32.AND UP0, UPT, UR7, 0x3, UPT ;  /* 0x000000030700788c */ /* 0x000fd2000bf06070 */
[----:B------:R-:W-:Y:S05]  /*3890*/  BRA.U !UP0, `(.L_x_1085) ;  /* 0x0000000908487547 */ /* 0x000fea000b800000 */
[----:B------:R-:W-:-:S05]  /*38a0*/  IMAD.WIDE.U32 R32, R23, 0x4, R20 ;  /* 0x0000000417207825 */ /* 0x000fca00078e0014 */
[----:B------:R-:W0:Y:S01]  /*38b0*/  LDG.E R13, desc[UR10][R32.64] ;  /* 0x0000000a200d7981 */ /* 0x000e22000c1e1900 */
[----:B------:R-:W-:Y:S01]  /*38c0*/  BSSY.RECONVERGENT B1, `(.L_x_1086) ;  /* 0x000001b000017945 */ /* 0x000fe20003800200 */
[-C--:B0-----:R-:W-:Y:S02]  /*38d0*/  IMAD R9, R27, R13.reuse, RZ ;  /* 0x0000000d1b097224 */ /* 0x081fe400078e02ff */
        /* <DEDUP_REMOVED lines=23> */
.L_x_1087:
[----:B------:R-:W-:-:S07]  /*3a50*/  MOV R10, 0x3a70 ;  /* 0x00003a70000a7802 */ /* 0x000fce0000000f00 */
[----:B------:R-:W-:Y:S05]  /*3a60*/  CALL.REL.NOINC `($__internal_29_$__cuda_sm20_rem_u64) ;  /* 0x0000001c00407944 */ /* 0x000fea0003c00000 */
.L_x_1088:
[----:B------:R-:W-:Y:S05]  /*3a70*/  BSYNC.RECONVERGENT B1 ;  /* 0x0000000000017941 */ /* 0x000fea0003800200 */
.L_x_1086:
        /* <DEDUP_REMOVED lines=33> */
.L_x_1090:
[----:B------:R-:W-:Y:S02]  /*3c90*/  MOV R9, R15 ;  /* 0x0000000f00097202 */ /* 0x000fe40000000f00 */
[----:B------:R-:W-:-:S07]  /*3ca0*/  MOV R10, 0x3cc0 ;  /* 0x00003cc0000a7802 */ /* 0x000fce0000000f00 */
[----:B------:R-:W-:Y:S05]  /*3cb0*/  CALL.REL.NOINC `($__internal_29_$__cuda_sm20_rem_u64) ;  /* 0x0000001800ac7944 */ /* 0x000fea0003c00000 */
.L_x_1091:
[----:B------:R-:W-:Y:S05]  /*3cc0*/  BSYNC.RECONVERGENT B1 ;  /* 0x0000000000017941 */ /* 0x000fea0003800200 */
.L_x_1089:
        /* <DEDUP_REMOVED lines=32> */
.L_x_1093:
[----:B------:R-:W-:Y:S01]  /*3ed0*/  IMAD.MOV.U32 R9, RZ, RZ, R15 ;  /* 0x000000ffff097224 */ /* 0x000fe200078e000f */
[----:B------:R-:W-:-:S07]  /*3ee0*/  MOV R10, 0x3f00 ;  /* 0x00003f00000a7802 */ /* 0x000fce0000000f00 */
[----:B------:R-:W-:Y:S05]  /*3ef0*/  CALL.REL.NOINC `($__internal_29_$__cuda_sm20_rem_u64) ;  /* 0x00000018001c7944 */ /* 0x000fea0003c00000 */
.L_x_1094:
[----:B------:R-:W-:Y:S05]  /*3f00*/  BSYNC.RECONVERGENT B1 ;  /* 0x0000000000017941 */ /* 0x000fea0003800200 */
.L_x_1092:
        /* <DEDUP_REMOVED lines=32> */
.L_x_1096:
[----:B------:R-:W-:Y:S02]  /*4110*/  MOV R9, R15 ;  /* 0x0000000f00097202 */ /* 0x000fe40000000f00 */
[----:B------:R-:W-:-:S07]  /*4120*/  MOV R10, 0x4140 ;  /* 0x00004140000a7802 */ /* 0x000fce0000000f00 */
[----:B------:R-:W-:Y:S05]  /*4130*/  CALL.REL.NOINC `($__internal_29_$__cuda_sm20_rem_u64) ;  /* 0x00000014008c7944 */ /* 0x000fea0003c00000 */
.L_x_1097:
[----:B------:R-:W-:Y:S05]  /*4140*/  BSYNC.RECONVERGENT B1 ;  /* 0x0000000000017941 */ /* 0x000fea0003800200 */
.L_x_1095:
[----:B------:R-:W2:Y:S01]  /*4150*/  LDG.E R9, desc[UR10][R30.64+0xc] ;  /* 0x00000c0a1e097981 */ /* 0x000ea2000c1e1900 */
[----:B------:R-:W-:Y:S01]  /*4160*/  VIADD R23, R23, 0x4 ;  /* 0x0000000417177836 */ /* 0x000fe20000000000 */
[----:B--2---:R-:W-:-:S04]  /*4170*/  ISETP.GT.U32.AND P0, PT, R12, R9, PT ;  /* 0x000000090c00720c */ /* 0x004fc80003f04070 */
[----:B------:R-:W-:-:S04]  /*4180*/  ISETP.GT.U32.AND.EX P0, PT, R13, RZ, PT, P0 ;  /* 0x000000ff0d00720c */ /* 0x000fc80003f04100 */
[----:B------:R-:W-:-:S04]  /*4190*/  SEL R8, R11, RZ, P0 ;  /* 0x000000ff0b087207 */ /* 0x000fc80000000000 */
[----:B------:R-:W-:-:S05]  /*41a0*/  IADD3 R9, PT, PT, R9, R8, -R12 ;  /* 0x0000000809097210 */ /* 0x000fca0007ffe80c */
[----:B------:R1:W-:Y:S02]  /*41b0*/  STG.E desc[UR10][R30.64+0xc], R9 ;  /* 0x00000c091e007986 */ /* 0x0003e4000c10190a */
.L_x_1085:
[----:B------:R-:W-:-:S09]  /*41c0*/  UISETP.NE.AND UP0, UPT, UR13, URZ, UPT ;  /* 0x000000ff0d00728c */ /* 0x000fd2000bf05270 */
[----:B------:R-:W-:Y:S05]  /*41d0*/  BRA.U !UP0, `(.L_x_1027) ;  /* 0x0000000508cc7547 */ /* 0x000fea000b800000 */
[----:B------:R-:W-:-:S09]  /*41e0*/  UISETP.NE.AND UP0, UPT, UR13, 0x1, UPT ;  /* 0x000000010d00788c */ /* 0x000fd2000bf05270 */
[----:B------:R-:W-:Y:S05]  /*41f0*/  BRA.U !UP0, `(.L_x_1098) ;  /* 0x0000000508287547 */ /* 0x000fea000b800000 */
[----:B------:R-:W-:-:S05]  /*4200*/  IMAD.WIDE.U32 R32, R23, 0x4, R20 ;  /* 0x0000000417207825 */ /* 0x000fca00078e0014 */
[----:B------:R-:W0:Y:S01]  /*4210*/  LDG.E R13, desc[UR10][R32.64] ;  /* 0x0000000a200d7981 */ /* 0x000e22000c1e1900 */
[----:B------:R-:W-:Y:S01]  /*4220*/  BSSY.RECONVERGENT B1, `(.L_x_1099) ;  /* 0x000001b000017945 */ /* 0x000fe20003800200 */
[-C--:B01----:R-:W-:Y:S02]  /*4230*/  IMAD R9, R27, R13.reuse, RZ ;  /* 0x0000000d1b097224 */ /* 0x083fe400078e02ff */
        /* <DEDUP_REMOVED lines=23> */
.L_x_1100:
[----:B------:R-:W-:-:S07]  /*43b0*/  MOV R10, 0x43d0 ;  /* 0x000043d0000a7802 */ /* 0x000fce0000000f00 */
[----:B------:R-:W-:Y:S05]  /*43c0*/  CALL.REL.NOINC `($__internal_29_$__cuda_sm20_rem_u64) ;  /* 0x0000001000e87944 */ /* 0x000fea0003c00000 */
.L_x_1101:
[----:B------:R-:W-:Y:S05]  /*43d0*/  BSYNC.RECONVERGENT B1 ;  /* 0x0000000000017941 */ /* 0x000fea0003800200 */
.L_x_1099:
        /* <DEDUP_REMOVED lines=33> */
.L_x_1103:
[----:B------:R-:W-:Y:S02]  /*45f0*/  MOV R9, R15 ;  /* 0x0000000f00097202 */ /* 0x000fe40000000f00 */
[----:B------:R-:W-:-:S07]  /*4600*/  MOV R10, 0x4620 ;  /* 0x00004620000a7802 */ /* 0x000fce0000000f00 */
[----:B------:R-:W-:Y:S05]  /*4610*/  CALL.REL.NOINC `($__internal_29_$__cuda_sm20_rem_u64) ;  /* 0x0000001000547944 */ /* 0x000fea0003c00000 */
.L_x_1104:
[----:B------:R-:W-:Y:S05]  /*4620*/  BSYNC.RECONVERGENT B1 ;  /* 0x0000000000017941 */ /* 0x000fea0003800200 */
.L_x_1102:
[----:B------:R-:W2:Y:S01]  /*4630*/  LDG.E R9, desc[UR10][R30.64+0x4] ;  /* 0x0000040a1e097981 */ /* 0x000ea2000c1e1900 */
[----:B------:R-:W-:Y:S01]  /*4640*/  VIADD R23, R23, 0x2 ;  /* 0x0000000217177836 */ /* 0x000fe20000000000 */
[----:B--2---:R-:W-:-:S04]  /*4650*/  ISETP.GT.U32.AND P0, PT, R12, R9, PT ;  /* 0x000000090c00720c */ /* 0x004fc80003f04070 */
[----:B------:R-:W-:-:S04]  /*4660*/  ISETP.GT.U32.AND.EX P0, PT, R13, RZ, PT, P0 ;  /* 0x000000ff0d00720c */ /* 0x000fc80003f04100 */
[----:B------:R-:W-:-:S04]  /*4670*/  SEL R8, R11, RZ, P0 ;  /* 0x000000ff0b087207 */ /* 0x000fc80000000000 */
[----:B------:R-:W-:-:S05]  /*4680*/  IADD3 R9, PT, PT, R9, R8, -R12 ;  /* 0x0000000809097210 */ /* 0x000fca0007ffe80c */
[----:B------:R2:W-:Y:S02]  /*4690*/  STG.E desc[UR10][R30.64+0x4], R9 ;  /* 0x000004091e007986 */ /* 0x0005e4000c10190a */
.L_x_1098:
[----:B------:R-:W-:-:S09]  /*46a0*/  UISETP.NE.AND UP0, UPT, UR5, URZ, UPT ;  /* 0x000000ff0500728c */ /* 0x000fd2000bf05270 */
[----:B------:R-:W-:Y:S05]  /*46b0*/  BRA.U !UP0, `(.L_x_1027) ;  /* 0x0000000108947547 */ /* 0x000fea000b800000 */
[----:B------:R-:W-:-:S06]  /*46c0*/  IMAD.WIDE.U32 R20, R23, 0x4, R20 ;  /* 0x0000000417147825 */ /* 0x000fcc00078e0014 */
[----:B------:R-:W0:Y:S01]  /*46d0*/  LDG.E R21, desc[UR10][R20.64] ;  /* 0x0000000a14157981 */ /* 0x000e22000c1e1900 */
[----:B------:R-:W-:Y:S01]  /*46e0*/  BSSY.RECONVERGENT B1, `(.L_x_1105) ;  /* 0x000001b000017945 */ /* 0x000fe20003800200 */
[-C--:B012---:R-:W-:Y:S02]  /*46f0*/  IMAD R9, R27, R21.reuse, RZ ;  /* 0x000000151b097224 */ /* 0x087fe400078e02ff */
        /* <DEDUP_REMOVED lines=23> */
.L_x_1106:
[----:B------:R-:W-:-:S07]  /*4870*/  MOV R10, 0x4890 ;  /* 0x00004890000a7802 */ /* 0x000fce0000000f00 */
[----:B------:R-:W-:Y:S05]  /*4880*/  CALL.REL.NOINC `($__internal_29_$__cuda_sm20_rem_u64) ;  /* 0x0000000c00b87944 */ /* 0x000fea0003c00000 */
.L_x_1107:
[----:B------:R-:W-:Y:S05]  /*4890*/  BSYNC.RECONVERGENT B1 ;  /* 0x0000000000017941 */ /* 0x000fea0003800200 */
.L_x_1105:
[----:B------:R-:W-:-:S05]  /*48a0*/  IMAD.WIDE.U32 R8, R23, 0x4, R18 ;  /* 0x0000000417087825 */ /* 0x000fca00078e0012 */
[----:B------:R-:W2:Y:S02]  /*48b0*/  LDG.E R15, desc[UR10][R8.64] ;  /* 0x0000000a080f7981 */ /* 0x000ea4000c1e1900 */
[----:B--2---:R-:W-:-:S04]  /*48c0*/  ISETP.GT.U32.AND P0, PT, R12, R15, PT ;  /* 0x0000000f0c00720c */ /* 0x004fc80003f04070 */
[----:B------:R-:W-:-:S04]  /*48d0*/  ISETP.GT.U32.AND.EX P0, PT, R13, RZ, PT, P0 ;  /* 0x000000ff0d00720c */ /* 0x000fc80003f04100 */
[----:B------:R-:W-:-:S04]  /*48e0*/  SEL R10, R11, RZ, P0 ;  /* 0x000000ff0b0a7207 */ /* 0x000fc80000000000 */
[----:B------:R-:W-:-:S05]  /*48f0*/  IADD3 R13, PT, PT, R15, R10, -R12 ;  /* 0x0000000a0f0d7210 */ /* 0x000fca0007ffe80c */
[----:B------:R3:W-:Y:S02]  /*4900*/  STG.E desc[UR10][R8.64], R13 ;  /* 0x0000000d08007986 */ /* 0x0007e4000c10190a */
.L_x_1027:
[----:B------:R-:W-:Y:S05]  /*4910*/  BSYNC.RECONVERGENT B0 ;  /* 0x0000000000007941 */ /* 0x000fea0003800200 */
.L_x_1026:
[----:B------:R-:W4:Y:S01]  /*4920*/  LDCU UR7, c[0x0][0x3b0] ;  /* 0x00007600ff0777ac */ /* 0x000f220008000800 */
[----:B------:R-:W-:-:S04]  /*4930*/  UIADD3 UR4, UPT, UPT, UR4, 0x1, URZ ;  /* 0x0000000104047890 */ /* 0x000fc8000fffe0ff */
[----:B----4-:R-:W-:-:S09]  /*4940*/  UISETP.NE.AND UP0, UPT, UR4, UR7, UPT ;  /* 0x000000070400728c */ /* 0x010fd2000bf05270 */
[----:B------:R-:W-:Y:S05]  /*4950*/  BRA.U UP0, `(.L_x_1108) ;  /* 0xffffffc500247547 */ /* 0x000fea000b83ffff */
.L_x_1021:
[----:B------:R-:W0:Y:S02]  /*4960*/  LDCU UR5, c[0x0][0x3b8] ;  /* 0x00007700ff0577ac */ /* 0x000e240008000800 */
[----:B01234-:R-:W-:Y:S01]  /*4970*/  CS2R R12, SRZ ;  /* 0x00000000000c7805 */ /* 0x01ffe2000001ff00 */
[----:B------:R-:W-:-:S09]  /*4980*/  UISETP.NE.AND UP0, UPT, UR5, URZ, UPT ;  /* 0x000000ff0500728c */ /* 0x000fd2000bf05270 */
[----:B------:R-:W-:Y:S05]  /*4990*/  BRA.U !UP0, `(.L_x_1109) ;  /* 0x0000000908f87547 */ /* 0x000fea000b800000 */
[----:B------:R-:W-:Y:S01]  /*49a0*/  UISETP.GE.U32.AND UP0, UPT, UR5, 0x8, UPT ;  /* 0x000000080500788c */ /* 0x000fe2000bf06070 */
[----:B------:R-:W-:Y:S01]  /*49b0*/  CS2R R12, SRZ ;  /* 0x00000000000c7805 */ /* 0x000fe2000001ff00 */
[----:B------:R-:W-:Y:S01]  /*49c0*/  ULOP3.LUT UR9, UR5, 0x7, URZ, 0xc0, !UPT ;  /* 0x0000000705097892 */ /* 0x000fe2000f8ec0ff */
[----:B------:R-:W-:-:S06]  /*49d0*/  UMOV UR4, URZ ;  /* 0x000000ff00047c82 */ /* 0x000fcc0008000000 */
[----:B------:R-:W-:Y:S05]  /*49e0*/  BRA.U !UP0, `(.L_x_1110) ;  /* 0x0000000108f07547 */ /* 0x000fea000b800000 */
[----:B------:R-:W0:Y:S01]  /*49f0*/  LDCU.64 UR12, c[0x0][0x388] ;  /* 0x00007100ff0c77ac */ /* 0x000e220008000a00 */
[----:B------:R-:W-:Y:S01]  /*4a00*/  CS2R R12, SRZ ;  /* 0x00000000000c7805 */ /* 0x000fe2000001ff00 */
[----:B------:R-:W-:-:S03]  /*4a10*/  ULOP3.LUT UR4, UR5, 0xfffffff8, URZ, 0xc0, !UPT ;  /* 0xfffffff805047892 */ /* 0x000fc6000f8ec0ff */
[----:B------:R-:W-:Y:S01]  /*4a20*/  UMOV UR5, URZ ;  /* 0x000000ff00057c82 */ /* 0x000fe20008000000 */
[----:B------:R-:W-:Y:S01]  /*4a30*/  UIADD3 UR8, UPT, UPT, -UR4, URZ, URZ ;  /* 0x000000ff04087290 */ /* 0x000fe2000fffe1ff */
[----:B0-----:R-:W-:-:S04]  /*4a40*/  IADD3 R2, P1, PT, R3, UR12, RZ ;  /* 0x0000000c03027c10 */ /* 0x001fc8000ff3e0ff */
[----:B------:R-:W-:-:S04]  /*4a50*/  IADD3 R2, P0, PT, R2, 0x10, RZ ;  /* 0x0000001002027810 */ /* 0x000fc80007f1e0ff */
[----:B------:R-:W-:-:S09]  /*4a60*/  IADD3.X R3, PT, PT, RZ, UR13, R4, P0, P1 ;  /* 0x0000000dff037c10 */ /* 0x000fd200087e2404 */
.L_x_1114:
[----:B------:R-:W2:Y:S04]  /*4a70*/  LDG.E R5, desc[UR10][R2.64+-0x10] ;  /* 0xfffff00a02057981 */ /* 0x000ea8000c1e1900 */
[----:B------:R-:W3:Y:S04]  /*4a80*/  LDG.E R7, desc[UR10][R2.64+-0xc] ;  /* 0xfffff40a02077981 */ /* 0x000ee8000c1e1900 */
[----:B------:R-:W4:Y:S04]  /*4a90*/  LDG.E R9, desc[UR10][R2.64+-0x8] ;  /* 0xfffff80a02097981 */ /* 0x000f28000c1e1900 */
[----:B------:R-:W4:Y:S04]  /*4aa0*/  LDG.E R15, desc[UR10][R2.64+-0x4] ;  /* 0xfffffc0a020f7981 */ /* 0x000f28000c1e1900 */
[----:B------:R-:W4:Y:S04]  /*4ab0*/  LDG.E R17, desc[UR10][R2.64] ;  /* 0x0000000a02117981 */ /* 0x000f28000c1e1900 */
[----:B------:R-:W4:Y:S04]  /*4ac0*/  LDG.E R21, desc[UR10][R2.64+0x4] ;  /* 0x0000040a02157981 */ /* 0x000f28000c1e1900 */
[----:B------:R-:W4:Y:S04]  /*4ad0*/  LDG.E R23, desc[UR10][R2.64+0x8] ;  /* 0x0000080a02177981 */ /* 0x000f28000c1e1900 */
[----:B------:R-:W4:Y:S01]  /*4ae0*/  LDG.E R25, desc[UR10][R2.64+0xc] ;  /* 0x00000c0a02197981 */ /* 0x000f22000c1e1900 */
[----:B------:R-:W-:-:S02]  /*4af0*/  UIADD3 UR7, UPT, UPT, UR5, 0x7, URZ ;  /* 0x0000000705077890 */ /* 0x000fc4000fffe0ff */
[----:B------:R-:W-:Y:S02]  /*4b00*/  UIADD3 UR8, UPT, UPT, UR8, 0x8, URZ ;  /* 0x0000000808087890 */ /* 0x000fe4000fffe0ff */
[----:B------:R-:W-:Y:S02]  /*4b10*/  ULOP3.LUT UR7, UR7, 0x3f, URZ, 0xc0, !UPT ;  /* 0x0000003f07077892 */ /* 0x000fe4000f8ec0ff */
[----:B------:R-:W-:Y:S02]  /*4b20*/  UISETP.NE.AND UP1, UPT, UR8, URZ, UPT ;  /* 0x000000ff0800728c */ /* 0x000fe4000bf25270 */
[----:B------:R-:W-:Y:S01]  /*4b30*/  UISETP.NE.AND UP0, UPT, UR7, 0x3f, UPT ;  /* 0x0000003f0700788c */ /* 0x000fe2000bf05270 */
[----:B--2---:R-:W-:-:S04]  /*4b40*/  IMAD.WIDE.U32 R12, R5, R5, R12 ;  /* 0x00000005050c7225 */ /* 0x004fc800078e000c */
[----:B---3--:R-:W-:-:S04]  /*4b50*/  IMAD.WIDE.U32 R12, R7, R7, R12 ;  /* 0x00000007070c7225 */ /* 0x008fc800078e000c */
[----:B----4-:R-:W-:-:S04]  /*4b60*/  IMAD.WIDE.U32 R12, R9, R9, R12 ;  /* 0x00000009090c7225 */ /* 0x010fc800078e000c */
[----:B------:R-:W-:-:S04]  /*4b70*/  IMAD.WIDE.U32 R12, R15, R15, R12 ;  /* 0x0000000f0f0c7225 */ /* 0x000fc800078e000c */
[----:B------:R-:W-:-:S04]  /*4b80*/  IMAD.WIDE.U32 R12, R17, R17, R12 ;  /* 0x00000011110c7225 */ /* 0x000fc800078e000c */
[----:B------:R-:W-:-:S04]  /*4b90*/  IMAD.WIDE.U32 R12, R21, R21, R12 ;  /* 0x00000015150c7225 */ /* 0x000fc800078e000c */
[----:B------:R-:W-:-:S04]  /*4ba0*/  IMAD.WIDE.U32 R12, R23, R23, R12 ;  /* 0x00000017170c7225 */ /* 0x000fc800078e000c */
[----:B------:R-:W-:Y:S01]  /*4bb0*/  IMAD.WIDE.U32 R12, R25, R25, R12 ;  /* 0x00000019190c7225 */ /* 0x000fe200078e000c */
[----:B------:R-:W-:Y:S06]  /*4bc0*/  BRA.U UP0, `(.L_x_1111) ;  /* 0x0000000100687547 */ /* 0x000fec000b800000 */
[----:B------:R-:W-:Y:S01]  /*4bd0*/  ISETP.NE.U32.AND P0, PT, R13, RZ, PT ;  /* 0x000000ff0d00720c */ /* 0x000fe20003f05070 */
[----:B------:R-:W-:-:S12]  /*4be0*/  BSSY.RECONVERGENT B0, `(.L_x_1111) ;  /* 0x0000018000007945 */ /* 0x000fd80003800200 */
[----:B------:R-:W-:Y:S05]  /*4bf0*/  @P0 BRA `(.L_x_1112) ;  /* 0x00000000004c0947 */ /* 0x000fea0003800000 */
[----:B-----5:R-:W0:Y:S01]  /*4c00*/  I2F.U32.RP R6, R11 ;  /* 0x0000000b00067306 */ /* 0x020e220000209000 */
[----:B------:R-:W-:Y:S02]  /*4c10*/  HFMA2 R4, -RZ, RZ, 0, 0 ;  /* 0x00000000ff047431 */ /* 0x000fe400000001ff */
[----:B------:R-:W-:Y:S01]  /*4c20*/  IMAD.MOV R7, RZ, RZ, -R11 ;  /* 0x000000ffff077224 */ /* 0x000fe200078e0a0b */
[----:B------:R-:W-:Y:S02]  /*4c30*/  ISETP.NE.U32.AND P1, PT, R11, RZ, PT ;  /* 0x000000ff0b00720c */ /* 0x000fe40003f25070 */
[----:B------:R-:W-:Y:S02]  /*4c40*/  MOV R13, RZ ;  /* 0x000000ff000d7202 */ /* 0x000fe40000000f00 */
[----:B0-----:R-:W0:Y:S02]  /*4c50*/  MUFU.RCP R6, R6 ;  /* 0x0000000600067308 */ /* 0x001e240000001000 */
[----:B0-----:R-:W-:-:S06]  /*4c60*/  IADD3 R5, PT, PT, R6, 0xffffffe, RZ ;  /* 0x0ffffffe06057810 */ /* 0x001fcc0007ffe0ff */
        /* <DEDUP_REMOVED lines=12> */
.L_x_1112:
[----:B------:R-:W-:Y:S01]  /*4d30*/  IMAD.MOV.U32 R9, RZ, RZ, R13 ;  /* 0x000000ffff097224 */ /* 0x000fe200078e000d */
[----:B------:R-:W-:-:S07]  /*4d40*/  MOV R10, 0x4d60 ;  /* 0x00004d60000a7802 */ /* 0x000fce0000000f00 */
[----:B-----5:R-:W-:Y:S05]  /*4d50*/  CALL.REL.NOINC `($__internal_29_$__cuda_sm20_rem_u64) ;  /* 0x0000000800847944 */ /* 0x020fea0003c00000 */
.L_x_1113:
[----:B------:R-:W-:Y:S05]  /*4d60*/  BSYNC.RECONVERGENT B0 ;  /* 0x0000000000007941 */ /* 0x000fea0003800200 */
.L_x_1111:
[----:B------:R-:W-:Y:S01]  /*4d70*/  IADD3 R2, P0, PT, R2, 0x20, RZ ;  /* 0x0000002002027810 */ /* 0x000fe20007f1e0ff */
[----:B------:R-:W-:-:S03]  /*4d80*/  UIADD3 UR5, UPT, UPT, UR5, 0x8, URZ ;  /* 0x0000000805057890 */ /* 0x000fc6000fffe0ff */
[----:B------:R-:W-:Y:S01]  /*4d90*/  IADD3.X R3, PT, PT, RZ, R3, RZ, P0, !PT ;  /* 0x00000003ff037210 */ /* 0x000fe200007fe4ff */
[----:B------:R-:W-:Y:S08]  /*4da0*/  BRA.U UP1, `(.L_x_1114) ;  /* 0xfffffffd01307547 */ /* 0x000ff0000b83ffff */
.L_x_1110:
[----:B------:R-:W-:-:S09]  /*4db0*/  UISETP.NE.AND UP0, UPT, UR9, URZ, UPT ;  /* 0x000000ff0900728c */ /* 0x000fd2000bf05270 */
[----:B------:R-:W-:Y:S05]  /*4dc0*/  BRA.U !UP0, `(.L_x_1109) ;  /* 0x0000000508ec7547 */ /* 0x000fea000b800000 */
[----:B------:R-:W0:Y:S01]  /*4dd0*/  LDCU UR5, c[0x0][0x3b8] ;  /* 0x00007700ff0577ac */ /* 0x000e220008000800 */
[----:B------:R-:W-:Y:S02]  /*4de0*/  UISETP.GE.U32.AND UP0, UPT, UR9, 0x4, UPT ;  /* 0x000000040900788c */ /* 0x000fe4000bf06070 */
[----:B0-----:R-:W-:-:S04]  /*4df0*/  ULOP3.LUT UR5, UR5, 0x3, URZ, 0xc0, !UPT ;  /* 0x0000000305057892 */ /* 0x001fc8000f8ec0ff */
[----:B------:R-:W-:-:S03]  /*4e00*/  UISETP.NE.AND UP1, UPT, UR5, URZ, UPT ;  /* 0x000000ff0500728c */ /* 0x000fc6000bf25270 */
[----:B------:R-:W-:Y:S08]  /*4e10*/  BRA.U !UP0, `(.L_x_1115) ;  /* 0x00000001082c7547 */ /* 0x000ff0000b800000 */
[----:B------:R-:W-:-:S04]  /*4e20*/  IMAD.U32 R3, RZ, RZ, UR4 ;  /* 0x00000004ff037e24 */ /* 0x000fc8000f8e00ff */
[----:B------:R-:W-:-:S05]  /*4e30*/  IMAD.WIDE.U32 R2, R3, 0x4, R18 ;  /* 0x0000000403027825 */ /* 0x000fca00078e0012 */
[----:B------:R-:W2:Y:S04]  /*4e40*/  LDG.E R5, desc[UR10][R2.64] ;  /* 0x0000000a02057981 */ /* 0x000ea8000c1e1900 */
[----:B------:R-:W3:Y:S04]  /*4e50*/  LDG.E R7, desc[UR10][R2.64+0x4] ;  /* 0x0000040a02077981 */ /* 0x000ee8000c1e1900 */
[----:B------:R-:W4:Y:S04]  /*4e60*/  LDG.E R9, desc[UR10][R2.64+0x8] ;  /* 0x0000080a02097981 */ /* 0x000f28000c1e1900 */
[----:B------:R-:W4:Y:S01]  /*4e70*/  LDG.E R15, desc[UR10][R2.64+0xc] ;  /* 0x00000c0a020f7981 */ /* 0x000f22000c1e1900 */
[----:B------:R-:W-:Y:S01]  /*4e80*/  UIADD3 UR4, UPT, UPT, UR4, 0x4, URZ ;  /* 0x0000000404047890 */ /* 0x000fe2000fffe0ff */
[----:B--2---:R-:W-:-:S04]  /*4e90*/  IMAD.WIDE.U32 R12, R5, R5, R12 ;  /* 0x00000005050c7225 */ /* 0x004fc800078e000c */
[----:B---3--:R-:W-:-:S04]  /*4ea0*/  IMAD.WIDE.U32 R12, R7, R7, R12 ;  /* 0x00000007070c7225 */ /* 0x008fc800078e000c */
[----:B----4-:R-:W-:-:S04]  /*4eb0*/  IMAD.WIDE.U32 R12, R9, R9, R12 ;  /* 0x00000009090c7225 */ /* 0x010fc800078e000c */
[----:B------:R-:W-:-:S07]  /*4ec0*/  IMAD.WIDE.U32 R12, R15, R15, R12 ;  /* 0x0000000f0f0c7225 */ /* 0x000fce00078e000c */
.L_x_1115:
[----:B------:R-:W-:Y:S05]  /*4ed0*/  BRA.U !UP1, `(.L_x_1109) ;  /* 0x0000000509a87547 */ /* 0x000fea000b800000 */
[----:B------:R-:W-:-:S09]  /*4ee0*/  UISETP.NE.AND UP0, UPT, UR5, 0x1, UPT ;  /* 0x000000010500788c */ /* 0x000fd2000bf05270 */
[----:B------:R-:W-:Y:S05]  /*4ef0*/  BRA.U !UP0, `(.L_x_1116) ;  /* 0x00000005080c7547 */ /* 0x000fea000b800000 */
[----:B------:R-:W-:-:S05]  /*4f00*/  MOV R3, UR4 ;  /* 0x0000000400037c02 */ /* 0x000fca0008000f00 */
[----:B------:R-:W-:-:S05]  /*4f10*/  IMAD.WIDE.U32 R2, R3, 0x4, R18 ;  /* 0x0000000403027825 */ /* 0x000fca00078e0012 */
[----:B------:R-:W2:Y:S01]  /*4f20*/  LDG.E R5, desc[UR10][R2.64] ;  /* 0x0000000a02057981 */ /* 0x000ea2000c1e1900 */
[----:B------:R-:W-:-:S04]  /*4f30*/  ULOP3.LUT UR5, UR4, 0x3f, URZ, 0xc0, !UPT ;  /* 0x0000003f04057892 */ /* 0x000fc8000f8ec0ff */
[----:B------:R-:W-:Y:S01]  /*4f40*/  UISETP.NE.AND UP0, UPT, UR5, 0x3f, UPT ;  /* 0x0000003f0500788c */ /* 0x000fe2000bf05270 */
[----:B--2---:R-:W-:-:S08]  /*4f50*/  IMAD.WIDE.U32 R12, R5, R5, R12 ;  /* 0x00000005050c7225 */ /* 0x004fd000078e000c */
[----:B------:R-:W-:Y:S05]  /*4f60*/  BRA.U UP0, `(.L_x_1117) ;  /* 0x00000001006c7547 */ /* 0x000fea000b800000 */
[----:B------:R-:W-:Y:S01]  /*4f70*/  ISETP.NE.U32.AND P0, PT, R13, RZ, PT ;  /* 0x000000ff0d00720c */ /* 0x000fe20003f05070 */
[----:B------:R-:W-:-:S12]  /*4f80*/  BSSY.RECONVERGENT B0, `(.L_x_1117) ;  /* 0x0000019000007945 */ /* 0x000fd80003800200 */
[----:B------:R-:W-:Y:S05]  /*4f90*/  @P0 BRA `(.L_x_1118) ;  /* 0x0000000000500947 */ /* 0x000fea0003800000 */
[----:B-----5:R-:W0:Y:S01]  /*4fa0*/  I2F.U32.RP R6, R11 ;  /* 0x0000000b00067306 */ /* 0x020e220000209000 */
        /* <DEDUP_REMOVED lines=16> */
[----:B------:R-:W-:-:S04]  /*50b0*/  @!P1 LOP3.LUT R4, RZ, R11, RZ, 0x33, !PT ;  /* 0x0000000bff049212 */ /* 0x000fc800078e33ff */
[----:B------:R-:W-:Y:S01]  /*50c0*/  MOV R12, R4 ;  /* 0x00000004000c7202 */ /* 0x000fe20000000f00 */
[----:B------:R-:W-:Y:S06]  /*50d0*/  BRA `(.L_x_1119) ;  /* 0x00000000000c7947 */ /* 0x000fec0003800000 */
.L_x_1118:
[----:B------:R-:W-:Y:S01]  /*50e0*/  IMAD.MOV.U32 R9, RZ, RZ, R13 ;  /* 0x000000ffff097224 */ /* 0x000fe200078e000d */
[----:B------:R-:W-:-:S07]  /*50f0*/  MOV R10, 0x5110 ;  /* 0x00005110000a7802 */ /* 0x000fce0000000f00 */
[----:B-----5:R-:W-:Y:S05]  /*5100*/  CALL.REL.NOINC `($__internal_29_$__cuda_sm20_rem_u64) ;  /* 0x0000000400987944 */ /* 0x020fea0003c00000 */
.L_x_1119:
[----:B------:R-:W-:Y:S05]  /*5110*/  BSYNC.RECONVERGENT B0 ;  /* 0x0000000000007941 */ /* 0x000fea0003800200 */
.L_x_1117:
[----:B------:R-:W2:Y:S01]  /*5120*/  LDG.E R3, desc[UR10][R2.64+0x4] ;  /* 0x0000040a02037981 */ /* 0x000ea2000c1e1900 */
[----:B------:R-:W-:-:S04]  /*5130*/  UIADD3 UR5, UPT, UPT, UR4, 0x1, URZ ;  /* 0x0000000104057890 */ /* 0x000fc8000fffe0ff */
        /* <DEDUP_REMOVED lines=26> */
.L_x_1121:
[----:B------:R-:W-:Y:S01]  /*52e0*/  IMAD.MOV.U32 R9, RZ, RZ, R13 ;  /* 0x000000ffff097224 */ /* 0x000fe200078e000d */
[----:B------:R-:W-:-:S07]  /*52f0*/  MOV R10, 0x5310 ;  /* 0x00005310000a7802 */ /* 0x000fce0000000f00 */
[----:B-----5:R-:W-:Y:S05]  /*5300*/  CALL.REL.NOINC `($__internal_29_$__cuda_sm20_rem_u64) ;  /* 0x0000000400187944 */ /* 0x020fea0003c00000 */
.L_x_1122:
[----:B------:R-:W-:Y:S05]  /*5310*/  BSYNC.RECONVERGENT B0 ;  /* 0x0000000000007941 */ /* 0x000fea0003800200 */
.L_x_1120:
[----:B------:R-:W-:-:S12]  /*5320*/  UIADD3 UR4, UPT, UPT, UR4, 0x2, URZ ;  /* 0x0000000204047890 */ /* 0x000fd8000fffe0ff */
.L_x_1116:
[----:B------:R-:W0:Y:S02]  /*5330*/  LDCU UR5, c[0x0][0x3b8] ;  /* 0x00007700ff0577ac */ /* 0x000e240008000800 */
[----:B0-----:R-:W-:-:S04]  /*5340*/  ULOP3.LUT UR5, UR5, 0x1, URZ, 0xc0, !UPT ;  /* 0x0000000105057892 */ /* 0x001fc8000f8ec0ff */
[----:B------:R-:W-:-:S09]  /*5350*/  UISETP.NE.U32.AND UP0, UPT, UR5, 0x1, UPT ;  /* 0x000000010500788c */ /* 0x000fd2000bf05070 */
[----:B------:R-:W-:Y:S05]  /*5360*/  BRA.U UP0, `(.L_x_1109) ;  /* 0x0000000100847547 */ /* 0x000fea000b800000 */
[----:B------:R-:W-:-:S05]  /*5370*/  MOV R3, UR4 ;  /* 0x0000000400037c02 */ /* 0x000fca0008000f00 */
[----:B------:R-:W-:-:S06]  /*5380*/  IMAD.WIDE.U32 R18, R3, 0x4, R18 ;  /* 0x0000000403127825 */ /* 0x000fcc00078e0012 */
        /* <DEDUP_REMOVED lines=27> */
.L_x_1123:
[----:B------:R-:W-:Y:S02]  /*5540*/  MOV R9, R13 ;  /* 0x0000000d00097202 */ /* 0x000fe40000000f00 */
[----:B------:R-:W-:-:S07]  /*5550*/  MOV R10, 0x5570 ;  /* 0x00005570000a7802 */ /* 0x000fce0000000f00 */
[----:B-----5:R-:W-:Y:S05]  /*5560*/  CALL.REL.NOINC `($__internal_29_$__cuda_sm20_rem_u64) ;  /* 0x0000000000807944 */ /* 0x020fea0003c00000 */
.L_x_1124:
[----:B------:R-:W-:Y:S05]  /*5570*/  BSYNC.RECONVERGENT B0 ;  /* 0x0000000000007941 */ /* 0x000fea0003800200 */
.L_x_1109:
        /* <DEDUP_REMOVED lines=21> */
.L_x_1126:
[----:B------:R-:W-:Y:S01]  /*56d0*/  IMAD.MOV.U32 R9, RZ, RZ, R13 ;  /* 0x000000ffff097224 */ /* 0x000fe200078e000d */
[----:B------:R-:W-:-:S07]  /*56e0*/  MOV R10, 0x5700 ;  /* 0x00005700000a7802 */ /* 0x000fce0000000f00 */
[----:B-----5:R-:W-:Y:S05]  /*56f0*/  CALL.REL.NOINC `($__internal_29_$__cuda_sm20_rem_u64) ;  /* 0x00000000001c7944 */ /* 0x020fea0003c00000 */
.L_x_1127:
[----:B------:R-:W-:Y:S05]  /*5700*/  BSYNC.RECONVERGENT B0 ;  /* 0x0000000000007941 */ /* 0x000fea0003800200 */
.L_x_1125:
[----:B------:R-:W0:Y:S01]  /*5710*/  LDC.64 R2, c[0x0][0x3a0] ;  /* 0x0000e800ff027b82 */ /* 0x000e220000000a00 */
[----:B------:R-:W1:Y:S02]  /*5720*/  LDCU UR4, c[0x0][0x3b0] ;  /* 0x00007600ff0477ac */ /* 0x000e640008000800 */
[----:B-1----:R-:W-:-:S05]  /*5730*/  IADD3 R5, PT, PT, R0, UR4, RZ ;  /* 0x0000000400057c10 */ /* 0x002fca000fffe0ff */
[----:B0-----:R-:W-:-:S05]  /*5740*/  IMAD.WIDE.U32 R2, R5, 0x4, R2 ;  /* 0x0000000405027825 */ /* 0x001fca00078e0002 */
[----:B------:R-:W-:Y:S01]  /*5750*/  STG.E desc[UR10][R2.64], R12 ;  /* 0x0000000c02007986 */ /* 0x000fe2000c10190a */
[----:B------:R-:W-:Y:S05]  /*5760*/  EXIT ;  /* 0x000000000000794d */ /* 0x000fea0003800000 */
        .weak           $__internal_29_$__cuda_sm20_rem_u64
        .type           $__internal_29_$__cuda_sm20_rem_u64,@function
        .size           $__internal_29_$__cuda_sm20_rem_u64,(.L_x_2092 - $__internal_29_$__cuda_sm20_rem_u64)
$__internal_29_$__cuda_sm20_rem_u64:
[----:B------:R-:W-:Y:S01]  /*5770*/  IMAD.U32 R37, RZ, RZ, UR6 ;  /* 0x00000006ff257e24 */ /* 0x000fe2000f8e00ff */
[----:B------:R-:W-:-:S04]  /*5780*/  MOV R36, R11 ;  /* 0x0000000b00247202 */ /* 0x000fc80000000f00 */
[----:B------:R-:W0:Y:S08]  /*5790*/  I2F.U64.RP R28, R36 ;  /* 0x00000024001c7312 */ /* 0x000e300000309000 */
[----:B0-----:R-:W0:Y:S02]  /*57a0*/  MUFU.RCP R24, R28 ;  /* 0x0000001c00187308 */ /* 0x001e240000001000 */
[----:B0-----:R-:W-:-:S06]  /*57b0*/  VIADD R24, R24, 0x1ffffffe ;  /* 0x1ffffffe18187836 */ /* 0x001fcc0000000000 */
[----:B------:R-:W0:Y:S02]  /*57c0*/  F2I.U64.TRUNC R36, R24 ;  /* 0x0000001800247311 */ /* 0x000e24000020d800 */
[----:B0-----:R-:W-:-:S04]  /*57d0*/  IMAD.WIDE.U32 R34, R36, R11, RZ ;  /* 0x0000000b24227225 */ /* 0x001fc800078e00ff */
[C---:B------:R-:W-:Y:S01]  /*57e0*/  IMAD R14, R36.reuse, UR6, R35 ;  /* 0x00000006240e7c24 */ /* 0x040fe2000f8e0223 */
[----:B------:R-:W-:Y:S01]  /*57f0*/  IADD3 R15, P0, PT, RZ, -R34, RZ ;  /* 0x80000022ff0f7210 */ /* 0x000fe20007f1e0ff */
[----:B------:R-:W-:Y:S02]  /*5800*/  IMAD.MOV.U32 R35, RZ, RZ, R36 ;  /* 0x000000ffff237224 */ /* 0x000fe400078e0024 */
[----:B------:R-:W-:Y:S02]  /*5810*/  IMAD R13, R37, R11, R14 ;  /* 0x0000000b250d7224 */ /* 0x000fe400078e020e */
[----:B------:R-:W-:-:S03]  /*5820*/  IMAD.HI.U32 R34, R36, R15, RZ ;  /* 0x0000000f24227227 */ /* 0x000fc600078e00ff */
[----:B------:R-:W-:-:S05]  /*5830*/  IADD3.X R13, PT, PT, RZ, ~R13, RZ, P0, !PT ;  /* 0x8000000dff0d7210 */ /* 0x000fca00007fe4ff */
        /* <DEDUP_REMOVED lines=25> */
[----:B------:R-:W-:Y:S02]  /*59d0*/  HFMA2 R15, -RZ, RZ, 0, 0 ;  /* 0x00000000ff0f7431 */ /* 0x000fe400000001ff */
[----:B------:R-:W-:Y:S01]  /*59e0*/  IMAD.HI.U32 R24, R24, R9, RZ ;  /* 0x0000000918187227 */ /* 0x000fe200078e00ff */
[----:B------:R-:W-:-:S04]  /*59f0*/  IADD3 R14, P1, PT, R13, R14, RZ ;  /* 0x0000000e0d0e7210 */ /* 0x000fc80007f3e0ff */
[----:B------:R-:W-:Y:S01]  /*5a00*/  IADD3.X R24, PT, PT, R24, RZ, RZ, P0, !PT ;  /* 0x000000ff18187210 */ /* 0x000fe200007fe4ff */
        /* <DEDUP_REMOVED lines=14> */
[C---:B------:R-:W-:Y:S02]  /*5af0*/  ISETP.GE.U32.AND.EX P0, PT, R14.reuse, UR6, PT, P0 ;  /* 0x000000060e007c0c */ /* 0x040fe4000bf06100 */
[----:B------:R-:W-:Y:S02]  /*5b00*/  IADD3.X R13, PT, PT, R14, ~UR6, RZ, P4, !PT ;  /* 0x800000060e0d7c10 */ /* 0x000fe4000a7fe4ff */
[----:B------:R-:W-:Y:S02]  /*5b10*/  ISETP.NE.U32.AND P1, PT, R11, RZ, PT ;  /* 0x000000ff0b00720c */ /* 0x000fe40003f25070 */
[----:B------:R-:W-:Y:S01]  /*5b20*/  SEL R13, R13, R14, P0 ;  /* 0x0000000e0d0d7207 */ /* 0x000fe20000000000 */
[----:B------:R-:W-:Y:S01]  /*5b30*/  IMAD.MOV.U32 R14, RZ, RZ, R10 ;  /* 0x000000ffff0e7224 */ /* 0x000fe200078e000a */
[----:B------:R-:W-:-:S02]  /*5b40*/  ISETP.NE.AND.EX P1, PT, RZ, UR6, PT, P1 ;  /* 0x00000006ff007c0c */ /* 0x000fc4000bf25310 */
[----:B------:R-:W-:Y:S02]  /*5b50*/  SEL R9, R9, R12, P0 ;  /* 0x0000000c09097207 */ /* 0x000fe40000000000 */
[----:B------:R-:W-:Y:S02]  /*5b60*/  SEL R13, R13, 0xffffffff, P1 ;  /* 0xffffffff0d0d7807 */ /* 0x000fe40000800000 */
[----:B------:R-:W-:Y:S01]  /*5b70*/  SEL R12, R9, 0xffffffff, P1 ;  /* 0xffffffff090c7807 */ /* 0x000fe20000800000 */
[----:B------:R-:W-:Y:S06]  /*5b80*/  RET.REL.NODEC R14 `(gram_schmidt_step) ;  /* 0xffffffa40e1c7950 */ /* 0x000fec0003c3ffff */
.L_x_1128:
        /* <DEDUP_REMOVED lines=15> */
.L_x_2092:


//--------------------- .text.batch_squared_norms --------------------------
	.section	.text.batch_squared_norms,"ax",@progbits
	.align	128
        .global         batch_squared_norms
        .type           batch_squared_norms,@function
        .size           batch_squared_norms,(.L_x_2093 - batch_squared_norms)
        .other          batch_squared_norms,@"STO_CUDA_ENTRY STV_DEFAULT"
batch_squared_norms:
.text.batch_squared_norms:
        /* <DEDUP_REMOVED lines=10> */
[----:B------:R-:W0:Y:S01]  /*00a0*/  I2F.U32.RP R4, UR6 ;  /* 0x0000000600047d06 */ /* 0x000e220008209000 */
[----:B------:R-:W-:Y:S01]  /*00b0*/  ISETP.NE.U32.AND P2, PT, RZ, UR6, PT ;  /* 0x00000006ff007c0c */ /* 0x000fe2000bf45070 */
[----:B------:R-:W1:Y:S01]  /*00c0*/  LDCU.64 UR10, c[0x0][0x358] ;  /* 0x00006b00ff0a77ac */ /* 0x000e620008000a00 */
[----:B------:R-:W2:Y:S05]  /*00d0*/  LDCU UR5, c[0x0][0x39c] ;  /* 0x00007380ff0577ac */ /* 0x000eaa0008000800 */
[----:B0-----:R-:W0:Y:S02]  /*00e0*/  MUFU.RCP R4, R4 ;  /* 0x0000000400047308 */ /* 0x001e240000001000 */
[----:B0-----:R-:W-:-:S06]  /*00f0*/  VIADD R2, R4, 0xffffffe ;  /* 0x0ffffffe04027836 */ /* 0x001fcc0000000000 */
        /* <DEDUP_REMOVED lines=8> */
[----:B------:R-:W0:Y:S03]  /*0180*/  LDC.64 R4, c[0x0][0x390] ;  /* 0x0000e400ff047b82 */ /* 0x000e260000000a00 */
[----:B------:R-:W-:-:S13]  /*0190*/  ISETP.GE.U32.AND P0, PT, R6, UR6, PT ;  /* 0x0000000606007c0c */ /* 0x000fda000bf06070 */
[----:B------:R-:W-:Y:S01]  /*01a0*/  @P0 VIADD R6, R6, -UR6 ;  /* 0x8000000606060c36 */ /* 0x000fe20008000000 */
[----:B------:R-:W-:-:S04]  /*01b0*/  @P0 IADD3 R3, PT, PT, R3, 0x1, RZ ;  /* 0x0000000103030810 */ /* 0x000fc80007ffe0ff */
[----:B------:R-:W-:-:S13]  /*01c0*/  ISETP.GE.U32.AND P1, PT, R6, UR6, PT ;  /* 0x0000000606007c0c */ /* 0x000fda000bf26070 */
[----:B------:R-:W-:Y:S01]  /*01d0*/  @P1 VIADD R3, R3, 0x1 ;  /* 0x0000000103031836 */ /* 0x000fe20000000000 */
[----:B------:R-:W-:-:S05]  /*01e0*/  @!P2 LOP3.LUT R3, RZ, UR6, RZ, 0x33, !PT ;  /* 0x00000006ff03ac12 */ /* 0x000fca000f8e33ff */
[----:B0-----:R-:W-:-:S06]  /*01f0*/  IMAD.WIDE.U32 R4, R3, 0x4, R4 ;  /* 0x0000000403047825 */ /* 0x001fcc00078e0004 */
[----:B-1----:R0:W5:Y:S01]  /*0200*/  LDG.E.CONSTANT R4, desc[UR10][R4.64] ;  /* 0x0000000a04047981 */ /* 0x002162000c1e9900 */
[----:B------:R-:W-:Y:S01]  /*0210*/  IMAD.MOV R7, RZ, RZ, -R3 ;  /* 0x000000ffff077224 */ /* 0x000fe200078e0a03 */
[----:B--2---:R-:W-:Y:S01]  /*0220*/  UIMAD UR4, UR6, UR5, URZ ;  /* 0x00000005060472a4 */ /* 0x004fe2000f8e02ff */
[----:B------:R-:W-:Y:S01]  /*0230*/  CS2R R8, SRZ ;  /* 0x0000000000087805 */ /* 0x000fe2000001ff00 */
[----:B------:R-:W-:Y:S01]  /*0240*/  UISETP.NE.AND UP0, UPT, UR5, URZ, UPT ;  /* 0x000000ff0500728c */ /* 0x000fe2000bf05270 */
[----:B------:R-:W-:Y:S01]  /*0250*/  IMAD R2, R7, UR6, R0 ;  /* 0x0000000607027c24 */ /* 0x000fe2000f8e0200 */
[----:B------:R-:W-:Y:S02]  /*0260*/  UMOV UR6, URZ ;  /* 0x000000ff00067c82 */ /* 0x000fe40008000000 */
[----:B------:R-:W-:Y:S02]  /*0270*/  IMAD R3, R3, UR4, RZ ;  /* 0x0000000403037c24 */ /* 0x000fe4000f8e02ff */
[----:B------:R-:W-:-:S05]  /*0280*/  IMAD R2, R2, UR5, RZ ;  /* 0x0000000502027c24 */ /* 0x000fca000f8e02ff */
[----:B------:R-:W-:-:S04]  /*0290*/  IADD3 R2, P0, PT, R3, R2, RZ ;  /* 0x0000000203027210 */ /* 0x000fc80007f1e0ff */
[----:B------:R-:W-:Y:S01]  /*02a0*/  IADD3.X R3, PT, PT, RZ, RZ, RZ, P0, !PT ;  /* 0x000000ffff037210 */ /* 0x000fe200007fe4ff */
[----:B0-----:R-:W-:Y:S08]  /*02b0*/  BRA.U !UP0, `(.L_x_1129) ;  /* 0x0000000d08287547 */ /* 0x001ff0000b800000 */
[----:B------:R-:W-:Y:S01]  /*02c0*/  UISETP.GE.U32.AND UP0, UPT, UR5, 0x8, UPT ;  /* 0x000000080500788c */ /* 0x000fe2000bf06070 */
[----:B------:R-:W-:Y:S01]  /*02d0*/  CS2R R8, SRZ ;  /* 0x0000000000087805 */ /* 0x000fe2000001ff00 */
[----:B------:R-:W-:Y:S01]  /*02e0*/  ULOP3.LUT UR8, UR5, 0x7, URZ, 0xc0, !UPT ;  /* 0x0000000705087892 */ /* 0x000fe2000f8ec0ff */
[----:B------:R-:W-:-:S06]  /*02f0*/  UMOV UR4, URZ ;  /* 0x000000ff00047c82 */ /* 0x000fcc0008000000 */
[----:B------:R-:W-:Y:S05]  /*0300*/  BRA.U !UP0, `(.L_x_1130) ;  /* 0x0000000108ec7547 */ /* 0x000fea000b800000 */
[----:B------:R-:W-:Y:S01]  /*0310*/  ULOP3.LUT UR4, UR5, 0xfffffff8, URZ, 0xc0, !UPT ;  /* 0xfffffff805047892 */ /* 0x000fe2000f8ec0ff */
[----:B------:R-:W-:Y:S01]  /*0320*/  CS2R R8, SRZ ;  /* 0x0000000000087805 */ /* 0x000fe2000001ff00 */
[----:B------:R-:W0:Y:S02]  /*0330*/  LDCU.64 UR12, c[0x0][0x380] ;  /* 0x00007000ff0c77ac */ /* 0x000e240008000a00 */
[----:B------:R-:W-:Y:S01]  /*0340*/  UIADD3 UR9, UPT, UPT, -UR4, URZ, URZ ;  /* 0x000000ff04097290 */ /* 0x000fe2000fffe1ff */
[----:B------:R-:W-:-:S11]  /*0350*/  UMOV UR5, URZ ;  /* 0x000000ff00057c82 */ /* 0x000fd60008000000 */
.L_x_1134:
[----:B------:R-:W-:-:S05]  /*0360*/  IADD3 R5, P0, PT, R2, UR5, RZ ;  /* 0x0000000502057c10 */ /* 0x000fca000ff1e0ff */
[----:B------:R-:W-:Y:S01]  /*0370*/  IMAD.X R10, RZ, RZ, R3, P0 ;  /* 0x000000ffff0a7224 */ /* 0x000fe200000e0603 */
[----:B0-----:R-:W-:-:S04]  /*0380*/  LEA R6, P0, R5, UR12, 0x2 ;  /* 0x0000000c05067c11 */ /* 0x001fc8000f8010ff */
[----:B------:R-:W-:-:S05]  /*0390*/  LEA.HI.X R7, R5, UR13, R10, 0x2, P0 ;  /* 0x0000000d05077c11 */ /* 0x000fca00080f140a */
[----:B------:R-:W2:Y:S04]  /*03a0*/  LDG.E.CONSTANT R5, desc[UR10][R6.64] ;  /* 0x0000000a06057981 */ /* 0x000ea8000c1e9900 */
[----:B------:R-:W3:Y:S04]  /*03b0*/  LDG.E.CONSTANT R11, desc[UR10][R6.64+0x4] ;  /* 0x0000040a060b7981 */ /* 0x000ee8000c1e9900 */
[----:B------:R-:W4:Y:S04]  /*03c0*/  LDG.E.CONSTANT R13, desc[UR10][R6.64+0x8] ;  /* 0x0000080a060d7981 */ /* 0x000f28000c1e9900 */
[----:B------:R-:W4:Y:S04]  /*03d0*/  LDG.E.CONSTANT R15, desc[UR10][R6.64+0xc] ;  /* 0x00000c0a060f7981 */ /* 0x000f28000c1e9900 */
[----:B------:R-:W4:Y:S04]  /*03e0*/  LDG.E.CONSTANT R17, desc[UR10][R6.64+0x10] ;  /* 0x0000100a06117981 */ /* 0x000f28000c1e9900 */
[----:B------:R-:W4:Y:S04]  /*03f0*/  LDG.E.CONSTANT R19, desc[UR10][R6.64+0x14] ;  /* 0x0000140a06137981 */ /* 0x000f28000c1e9900 */
[----:B------:R-:W4:Y:S04]  /*0400*/  LDG.E.CONSTANT R21, desc[UR10][R6.64+0x18] ;  /* 0x0000180a06157981 */ /* 0x000f28000c1e9900 */
[----:B------:R-:W4:Y:S01]  /*0410*/  LDG.E.CONSTANT R23, desc[UR10][R6.64+0x1c] ;  /* 0x00001c0a06177981 */ /* 0x000f22000c1e9900 */
        /* <DEDUP_REMOVED lines=36> */
.L_x_1132:
[----:B------:R-:W-:Y:S01]  /*0660*/  IMAD.MOV.U32 R5, RZ, RZ, R9 ;  /* 0x000000ffff057224 */ /* 0x000fe200078e0009 */
[----:B------:R-:W-:-:S07]  /*0670*/  MOV R10, 0x690 ;  /* 0x00000690000a7802 */ /* 0x000fce0000000f00 */
[----:B-----5:R-:W-:Y:S05]  /*0680*/  CALL.REL.NOINC `($__internal_30_$__cuda_sm20_rem_u64) ;  /* 0x0000000800ac7944 */ /* 0x020fea0003c00000 */
.L_x_1133:
[----:B------:R-:W-:Y:S05]  /*0690*/  BSYNC.RECONVERGENT B0 ;  /* 0x0000000000007941 */ /* 0x000fea0003800200 */
.L_x_1131:
[----:B------:R-:W-:Y:S01]  /*06a0*/  UIADD3 UR5, UPT, UPT, UR5, 0x8, URZ ;  /* 0x0000000805057890 */ /* 0x000fe2000fffe0ff */
[----:B------:R-:W-:Y:S11]  /*06b0*/  BRA.U UP1, `(.L_x_1134) ;  /* 0xfffffffd01287547 */ /* 0x000ff6000b83ffff */
.L_x_1130:
[----:B------:R-:W-:-:S09]  /*06c0*/  UISETP.NE.AND UP0, UPT, UR8, URZ, UPT ;  /* 0x000000ff0800728c */ /* 0x000fd2000bf05270 */
[----:B------:R-:W-:Y:S05]  /*06d0*/  BRA.U !UP0, `(.L_x_1129) ;  /* 0x0000000908207547 */ /* 0x000fea000b800000 */
[----:B------:R-:W0:Y:S01]  /*06e0*/  LDCU UR5, c[0x0][0x39c] ;  /* 0x00007380ff0577ac */ /* 0x000e220008000800 */
[----:B------:R-:W-:Y:S02]  /*06f0*/  UISETP.GE.U32.AND UP0, UPT, UR8, 0x4, UPT ;  /* 0x000000040800788c */ /* 0x000fe4000bf06070 */
[----:B0-----:R-:W-:-:S04]  /*0700*/  ULOP3.LUT UR5, UR5, 0x3, URZ, 0xc0, !UPT ;  /* 0x0000000305057892 */ /* 0x001fc8000f8ec0ff */
[----:B------:R-:W-:-:S03]  /*0710*/  UISETP.NE.AND UP1, UPT, UR5, URZ, UPT ;  /* 0x000000ff0500728c */ /* 0x000fc6000bf25270 */
[----:B------:R-:W-:Y:S08]  /*0720*/  BRA.U !UP0, `(.L_x_1135) ;  /* 0x0000000108387547 */ /* 0x000ff0000b800000 */
[----:B------:R-:W0:Y:S01]  /*0730*/  LDCU.64 UR8, c[0x0][0x380] ;  /* 0x00007000ff0877ac */ /* 0x000e220008000a00 */
[----:B------:R-:W-:-:S04]  /*0740*/  IADD3 R5, P0, PT, R2, UR4, RZ ;  /* 0x0000000402057c10 */ /* 0x000fc8000ff1e0ff */
[----:B------:R-:W-:Y:S02]  /*0750*/  IADD3.X R10, PT, PT, RZ, R3, RZ, P0, !PT ;  /* 0x00000003ff0a7210 */ /* 0x000fe400007fe4ff */
[----:B0-----:R-:W-:-:S04]  /*0760*/  LEA R6, P0, R5, UR8, 0x2 ;  /* 0x0000000805067c11 */ /* 0x001fc8000f8010ff */
[----:B------:R-:W-:-:S05]  /*0770*/  LEA.HI.X R7, R5, UR9, R10, 0x2, P0 ;  /* 0x0000000905077c11 */ /* 0x000fca00080f140a */
[----:B------:R-:W2:Y:S04]  /*0780*/  LDG.E.CONSTANT R5, desc[UR10][R6.64] ;  /* 0x0000000a06057981 */ /* 0x000ea8000c1e9900 */
[----:B------:R-:W3:Y:S04]  /*0790*/  LDG.E.CONSTANT R11, desc[UR10][R6.64+0x4] ;  /* 0x0000040a060b7981 */ /* 0x000ee8000c1e9900 */
[----:B------:R-:W4:Y:S04]  /*07a0*/  LDG.E.CONSTANT R13, desc[UR10][R6.64+0x8] ;  /* 0x0000080a060d7981 */ /* 0x000f28000c1e9900 */
[----:B------:R-:W4:Y:S01]  /*07b0*/  LDG.E.CONSTANT R15, desc[UR10][R6.64+0xc] ;  /* 0x00000c0a060f7981 */ /* 0x000f22000c1e9900 */
[----:B------:R-:W-:Y:S01]  /*07c0*/  UIADD3 UR4, UPT, UPT, UR4, 0x4, URZ ;  /* 0x0000000404047890 */ /* 0x000fe2000fffe0ff */
[----:B--2---:R-:W-:-:S04]  /*07d0*/  IMAD.WIDE.U32 R8, R5, R5, R8 ;  /* 0x0000000505087225 */ /* 0x004fc800078e0008 */
[----:B---3--:R-:W-:-:S04]  /*07e0*/  IMAD.WIDE.U32 R8, R11, R11, R8 ;  /* 0x0000000b0b087225 */ /* 0x008fc800078e0008 */
[----:B----4-:R-:W-:-:S04]  /*07f0*/  IMAD.WIDE.U32 R8, R13, R13, R8 ;  /* 0x0000000d0d087225 */ /* 0x010fc800078e0008 */
[----:B------:R-:W-:-:S07]  /*0800*/  IMAD.WIDE.U32 R8, R15, R15, R8 ;  /* 0x0000000f0f087225 */ /* 0x000fce00078e0008 */
.L_x_1135:
[----:B------:R-:W-:Y:S05]  /*0810*/  BRA.U !UP1, `(.L_x_1129) ;  /* 0x0000000509d07547 */ /* 0x000fea000b800000 */
[----:B------:R-:W-:-:S09]  /*0820*/  UISETP.NE.AND UP0, UPT, UR5, 0x1, UPT ;  /* 0x000000010500788c */ /* 0x000fd2000bf05270 */
[----:B------:R-:W-:Y:S05]  /*0830*/  BRA.U !UP0, `(.L_x_1136) ;  /* 0x0000000508287547 */ /* 0x000fea000b800000 */
[----:B------:R-:W0:Y:S01]  /*0840*/  LDCU.64 UR8, c[0x0][0x380] ;  /* 0x00007000ff0877ac */ /* 0x000e220008000a00 */
[----:B------:R-:W-:-:S05]  /*0850*/  IADD3 R5, P0, PT, R2, UR4, RZ ;  /* 0x0000000402057c10 */ /* 0x000fca000ff1e0ff */
[----:B------:R-:W-:Y:S01]  /*0860*/  IMAD.X R10, RZ, RZ, R3, P0 ;  /* 0x000000ffff0a7224 */ /* 0x000fe200000e0603 */
[----:B0-----:R-:W-:-:S04]  /*0870*/  LEA R6, P0, R5, UR8, 0x2 ;  /* 0x0000000805067c11 */ /* 0x001fc8000f8010ff */
[----:B------:R-:W-:-:S05]  /*0880*/  LEA.HI.X R7, R5, UR9, R10, 0x2, P0 ;  /* 0x0000000905077c11 */ /* 0x000fca00080f140a */
[----:B------:R-:W2:Y:S01]  /*0890*/  LDG.E.CONSTANT R5, desc[UR10][R6.64] ;  /* 0x0000000a06057981 */ /* 0x000ea2000c1e9900 */
[----:B------:R-:W-:-:S04]  /*08a0*/  ULOP3.LUT UR5, UR4, 0x3f, URZ, 0xc0, !UPT ;  /* 0x0000003f04057892 */ /* 0x000fc8000f8ec0ff */
[----:B------:R-:W-:Y:S01]  /*08b0*/  UISETP.NE.AND UP0, UPT, UR5, 0x3f, UPT ;  /* 0x0000003f0500788c */ /* 0x000fe2000bf05270 */
[----:B--2---:R-:W-:-:S03]  /*08c0*/  IMAD.WIDE.U32 R8, R5, R5, R8 ;  /* 0x0000000505087225 */ /* 0x004fc600078e0008 */
[----:B------:R-:W-:-:S05]  /*08d0*/  MOV R11, R8 ;  /* 0x00000008000b7202 */ /* 0x000fca0000000f00 */
[----:B------:R-:W-:Y:S05]  /*08e0*/  BRA.U UP0, `(.L_x_1137) ;  /* 0x0000000100747547 */ /* 0x000fea000b800000 */
        /* <DEDUP_REMOVED lines=23> */
.L_x_1138:
[----:B------:R-:W-:Y:S01]  /*0a60*/  IMAD.MOV.U32 R8, RZ, RZ, R11 ;  /* 0x000000ffff087224 */ /* 0x000fe200078e000b */
[----:B------:R-:W-:Y:S02]  /*0a70*/  MOV R5, R9 ;  /* 0x0000000900057202 */ /* 0x000fe40000000f00 */
[----:B------:R-:W-:-:S07]  /*0a80*/  MOV R10, 0xaa0 ;  /* 0x00000aa0000a7802 */ /* 0x000fce0000000f00 */
[----:B-----5:R-:W-:Y:S05]  /*0a90*/  CALL.REL.NOINC `($__internal_30_$__cuda_sm20_rem_u64) ;  /* 0x0000000400a87944 */ /* 0x020fea0003c00000 */
[----:B------:R-:W-:-:S07]  /*0aa0*/  IMAD.MOV.U32 R11, RZ, RZ, R8 ;  /* 0x000000ffff0b7224 */ /* 0x000fce00078e0008 */
.L_x_1139:
[----:B------:R-:W-:Y:S05]  /*0ab0*/  BSYNC.RECONVERGENT B0 ;  /* 0x0000000000007941 */ /* 0x000fea0003800200 */
.L_x_1137:
[----:B------:R-:W2:Y:S01]  /*0ac0*/  LDG.E.CONSTANT R7, desc[UR10][R6.64+0x4] ;  /* 0x0000040a06077981 */ /* 0x000ea2000c1e9900 */
[----:B------:R-:W-:Y:S01]  /*0ad0*/  UIADD3 UR5, UPT, UPT, UR4, 0x1, URZ ;  /* 0x0000000104057890 */ /* 0x000fe2000fffe0ff */
[----:B------:R-:W-:-:S03]  /*0ae0*/  MOV R8, R11 ;  /* 0x0000000b00087202 */ /* 0x000fc60000000f00 */
        /* <DEDUP_REMOVED lines=26> */
.L_x_1141:
[----:B------:R-:W-:Y:S02]  /*0c90*/  MOV R5, R9 ;  /* 0x0000000900057202 */ /* 0x000fe40000000f00 */
[----:B------:R-:W-:-:S07]  /*0ca0*/  MOV R10, 0xcc0 ;  /* 0x00000cc0000a7802 */ /* 0x000fce0000000f00 */
[----:B-----5:R-:W-:Y:S05]  /*0cb0*/  CALL.REL.NOINC `($__internal_30_$__cuda_sm20_rem_u64) ;  /* 0x0000000400207944 */ /* 0x020fea0003c00000 */
.L_x_1142:
[----:B------:R-:W-:Y:S05]  /*0cc0*/  BSYNC.RECONVERGENT B0 ;  /* 0x0000000000007941 */ /* 0x000fea0003800200 */
.L_x_1140:
[----:B------:R-:W-:-:S12]  /*0cd0*/  UIADD3 UR4, UPT, UPT, UR4, 0x2, URZ ;  /* 0x0000000204047890 */ /* 0x000fd8000fffe0ff */
.L_x_1136:
[----:B------:R-:W0:Y:S02]  /*0ce0*/  LDCU UR5, c[0x0][0x39c] ;  /* 0x00007380ff0577ac */ /* 0x000e240008000800 */
[----:B0-----:R-:W-:-:S04]  /*0cf0*/  ULOP3.LUT UR5, UR5, 0x1, URZ, 0xc0, !UPT ;  /* 0x0000000105057892 */ /* 0x001fc8000f8ec0ff */
[----:B------:R-:W-:-:S09]  /*0d00*/  UISETP.NE.U32.AND UP0, UPT, UR5, 0x1, UPT ;  /* 0x000000010500788c */ /* 0x000fd2000bf05070 */
[----:B------:R-:W-:Y:S05]  /*0d10*/  BRA.U UP0, `(.L_x_1129) ;  /* 0x0000000100907547 */ /* 0x000fea000b800000 */
[----:B------:R-:W0:Y:S01]  /*0d20*/  LDCU.64 UR8, c[0x0][0x380] ;  /* 0x00007000ff0877ac */ /* 0x000e220008000a00 */
[----:B------:R-:W-:-:S05]  /*0d30*/  IADD3 R5, P0, PT, R2, UR4, RZ ;  /* 0x0000000402057c10 */ /* 0x000fca000ff1e0ff */
[----:B------:R-:W-:Y:S01]  /*0d40*/  IMAD.X R6, RZ, RZ, R3, P0 ;  /* 0x000000ffff067224 */ /* 0x000fe200000e0603 */
[----:B0-----:R-:W-:-:S04]  /*0d50*/  LEA R2, P0, R5, UR8, 0x2 ;  /* 0x0000000805027c11 */ /* 0x001fc8000f8010ff */
[----:B------:R-:W-:-:S06]  /*0d60*/  LEA.HI.X R3, R5, UR9, R6, 0x2, P0 ;  /* 0x0000000905037c11 */ /* 0x000fcc00080f1406 */
[----:B------:R-:W2:Y:S01]  /*0d70*/  LDG.E.CONSTANT R3, desc[UR10][R2.64] ;  /* 0x0000000a02037981 */ /* 0x000ea2000c1e9900 */
        /* <DEDUP_REMOVED lines=26> */
.L_x_1143:
[----:B------:R-:W-:Y:S01]  /*0f20*/  IMAD.MOV.U32 R5, RZ, RZ, R9 ;  /* 0x000000ffff057224 */ /* 0x000fe200078e0009 */
[----:B------:R-:W-:-:S07]  /*0f30*/  MOV R10, 0xf50 ;  /* 0x00000f50000a7802 */ /* 0x000fce0000000f00 */
[----:B-----5:R-:W-:Y:S05]  /*0f40*/  CALL.REL.NOINC `($__internal_30_$__cuda_sm20_rem_u64) ;  /* 0x00000000007c7944 */ /* 0x020fea0003c00000 */
.L_x_1144:
[----:B------:R-:W-:Y:S05]  /*0f50*/  BSYNC.RECONVERGENT B0 ;  /* 0x0000000000007941 */ /* 0x000fea0003800200 */
.L_x_1129:
[----:B------:R-:W-:Y:S01]  /*0f60*/  ISETP.NE.U32.AND P0, PT, R9, RZ, PT ;  /* 0x000000ff0900720c */ /* 0x000fe20003f05070 */
[----:B------:R-:W-:-:S12]  /*0f70*/  BSSY.RECONVERGENT B0, `(.L_x_1145) ;  /* 0x0000018000007945 */ /* 0x000fd80003800200 */
[----:B------:R-:W-:Y:S05]  /*0f80*/  @P0 BRA `(.L_x_1146) ;  /* 0x0000000000480947 */ /* 0x000fea0003800000 */
[----:B-----5:R-:W0:Y:S01]  /*0f90*/  I2F.U32.RP R5, R4 ;  /* 0x0000000400057306 */ /* 0x020e220000209000 */
        /* <DEDUP_REMOVED lines=17> */
.L_x_1146:
[----:B------:R-:W-:Y:S02]  /*10b0*/  MOV R5, R9 ;  /* 0x0000000900057202 */ /* 0x000fe40000000f00 */
[----:B------:R-:W-:-:S07]  /*10c0*/  MOV R10, 0x10e0 ;  /* 0x000010e0000a7802 */ /* 0x000fce0000000f00 */
[----:B-----5:R-:W-:Y:S05]  /*10d0*/  CALL.REL.NOINC `($__internal_30_$__cuda_sm20_rem_u64) ;  /* 0x0000000000187944 */ /* 0x020fea0003c00000 */
[----:B------:R-:W-:-:S07]  /*10e0*/  IMAD.MOV.U32 R9, RZ, RZ, R8 ;  /* 0x000000ffff097224 */ /* 0x000fce00078e0008 */
.L_x_1147:
[----:B------:R-:W-:Y:S05]  /*10f0*/  BSYNC.RECONVERGENT B0 ;  /* 0x0000000000007941 */ /* 0x000fea0003800200 */
.L_x_1145:
[----:B------:R-:W0:Y:S02]  /*1100*/  LDC.64 R2, c[0x0][0x388] ;  /* 0x0000e200ff027b82 */ /* 0x000e240000000a00 */
[----:B0-----:R-:W-:-:S05]  /*1110*/  IMAD.WIDE.U32 R2, R0, 0x4, R2 ;  /* 0x0000000400027825 */ /* 0x001fca00078e0002 */
[----:B------:R-:W-:Y:S01]  /*1120*/  STG.E desc[UR10][R2.64], R9 ;  /* 0x0000000902007986 */ /* 0x000fe2000c10190a */
[----:B------:R-:W-:Y:S05]  /*1130*/  EXIT ;  /* 0x000000000000794d */ /* 0x000fea0003800000 */
        .weak           $__internal_30_$__cuda_sm20_rem_u64
        .type           $__internal_30_$__cuda_sm20_rem_u64,@function
        .size           $__internal_30_$__cuda_sm20_rem_u64,(.L_x_2093 - $__internal_30_$__cuda_sm20_rem_u64)
$__internal_30_$__cuda_sm20_rem_u64:
[----:B------:R-:W-:Y:S01]  /*1140*/  MOV R17, UR6 ;  /* 0x0000000600117c02 */ /* 0x000fe20008000f00 */
[----:B------:R-:W-:-:S04]  /*1150*/  IMAD.MOV.U32 R16, RZ, RZ, R4 ;  /* 0x000000ffff107224 */ /* 0x000fc800078e0004 */
[----:B------:R-:W0:Y:S08]  /*1160*/  I2F.U64.RP R9, R16 ;  /* 0x0000001000097312 */ /* 0x000e300000309000 */
[----:B0-----:R-:W0:Y:S02]  /*1170*/  MUFU.RCP R9, R9 ;  /* 0x0000000900097308 */ /* 0x001e240000001000 */
[----:B0-----:R-:W-:-:S06]  /*1180*/  IADD3 R12, PT, PT, R9, 0x1ffffffe, RZ ;  /* 0x1ffffffe090c7810 */ /* 0x001fcc0007ffe0ff */
[----:B------:R-:W0:Y:S02]  /*1190*/  F2I.U64.TRUNC R12, R12 ;  /* 0x0000000c000c7311 */ /* 0x000e24000020d800 */
[----:B0-----:R-:W-:-:S04]  /*11a0*/  IMAD.WIDE.U32 R14, R12, R4, RZ ;  /* 0x000000040c0e7225 */ /* 0x001fc800078e00ff */
[C---:B------:R-:W-:Y:S01]  /*11b0*/  IMAD R11, R12.reuse, UR6, R15 ;  /* 0x000000060c0b7c24 */ /* 0x040fe2000f8e020f */
        /* <DEDUP_REMOVED lines=13> */
[----:B------:R-:W-:Y:S01]  /*1290*/  IMAD R11, R15, UR6, R13 ;  /* 0x000000060f0b7c24 */ /* 0x000fe2000f8e020d */
        /* <DEDUP_REMOVED lines=21> */
[----:B------:R-:W-:Y:S01]  /*13f0*/  IMAD R11, R11, UR6, R13 ;  /* 0x000000060b0b7c24 */ /* 0x000fe2000f8e020d */
[----:B------:R-:W-:-:S03]  /*1400*/  IADD3 R13, P1, PT, -R12, R8, RZ ;  /* 0x000000080c0d7210 */ /* 0x000fc60007f3e1ff */
[-C--:B------:R-:W-:Y:S01]  /*1410*/  IMAD R8, R9, R4.reuse, R11 ;  /* 0x0000000409087224 */ /* 0x080fe200078e020b */
[----:B------:R-:W-:Y:S02]  /*1420*/  ISETP.GE.U32.AND P0, PT, R13, R4, PT ;  /* 0x000000040d00720c */ /* 0x000fe40003f06070 */
[----:B------:R-:W-:Y:S01]  /*1430*/  MOV R11, 0x0 ;  /* 0x00000000000b7802 */ /* 0x000fe20000000f00 */
[----:B------:R-:W-:Y:S01]  /*1440*/  IMAD.X R9, R5, 0x1, ~R8, P1 ;  /* 0x0000000105097824 */ /* 0x000fe200008e0e08 */
[----:B------:R-:W-:-:S04]  /*1450*/  IADD3 R5, P1, PT, -R4, R13, RZ ;  /* 0x0000000d04057210 */ /* 0x000fc80007f3e1ff */
[C---:B------:R-:W-:Y:S02]  /*1460*/  ISETP.GE.U32.AND.EX P0, PT, R9.reuse, UR6, PT, P0 ;  /* 0x0000000609007c0c */ /* 0x040fe4000bf06100 */
[----:B------:R-:W-:Y:S02]  /*1470*/  IADD3.X R12, PT, PT, R9, ~UR6, RZ, P1, !PT ;  /* 0x80000006090c7c10 */ /* 0x000fe40008ffe4ff */
[----:B------:R-:W-:Y:S02]  /*1480*/  SEL R5, R5, R13, P0 ;  /* 0x0000000d05057207 */ /* 0x000fe40000000000 */
[----:B------:R-:W-:Y:S02]  /*1490*/  SEL R12, R12, R9, P0 ;  /* 0x000000090c0c7207 */ /* 0x000fe40000000000 */
[----:B------:R-:W-:Y:S02]  /*14a0*/  ISETP.GE.U32.AND P0, PT, R5, R4, PT ;  /* 0x000000040500720c */ /* 0x000fe40003f06070 */
[----:B------:R-:W-:-:S02]  /*14b0*/  IADD3 R8, P2, PT, -R4, R5, RZ ;  /* 0x0000000504087210 */ /* 0x000fc40007f5e1ff */
[----:B------:R-:W-:Y:S02]  /*14c0*/  ISETP.NE.U32.AND P1, PT, R4, RZ, PT ;  /* 0x000000ff0400720c */ /* 0x000fe40003f25070 */
[C---:B------:R-:W-:Y:S02]  /*14d0*/  ISETP.GE.U32.AND.EX P0, PT, R12.reuse, UR6, PT, P0 ;  /* 0x000000060c007c0c */ /* 0x040fe4000bf06100 */
[----:B------:R-:W-:Y:S02]  /*14e0*/  IADD3.X R9, PT, PT, R12, ~UR6, RZ, P2, !PT ;  /* 0x800000060c097c10 */ /* 0x000fe400097fe4ff */
[----:B------:R-:W-:Y:S02]  /*14f0*/  ISETP.NE.AND.EX P1, PT, RZ, UR6, PT, P1 ;  /* 0x00000006ff007c0c */ /* 0x000fe4000bf25310 */
[----:B------:R-:W-:Y:S02]  /*1500*/  SEL R8, R8, R5, P0 ;  /* 0x0000000508087207 */ /* 0x000fe40000000000 */
[----:B------:R-:W-:-:S02]  /*1510*/  SEL R9, R9, R12, P0 ;  /* 0x0000000c09097207 */ /* 0x000fc40000000000 */
[----:B------:R-:W-:Y:S02]  /*1520*/  SEL R8, R8, 0xffffffff, P1 ;  /* 0xffffffff08087807 */ /* 0x000fe40000800000 */
[----:B------:R-:W-:Y:S01]  /*1530*/  SEL R9, R9, 0xffffffff, P1 ;  /* 0xffffffff09097807 */ /* 0x000fe20000800000 */
[----:B------:R-:W-:Y:S06]  /*1540*/  RET.REL.NODEC R10 `(batch_squared_norms) ;  /* 0xffffffe80aac7950 */ /* 0x000fec0003c3ffff */
.L_x_1148:
        /* <DEDUP_REMOVED lines=11> */
.L_x_2093:


//--------------------- .text.batch_swap_vectors  --------------------------
	.section	.text.batch_swap_vectors,"ax",@progbits
	.align	128
        .global         batch_swap_vectors
        .type           batch_swap_vectors,@function
        .size           batch_swap_vectors,(.L_x_2131 - batch_swap_vectors)
        .other          batch_swap_vectors,@"STO_CUDA_ENTRY STV_DEFAULT"
batch_swap_vectors:
.text.batch_swap_vectors:
        /* <DEDUP_REMOVED lines=11> */
[----:B------:R-:W1:Y:S01]  /*00b0*/  LDCU UR4, c[0x0][0x398] ;  /* 0x00007300ff0477ac */ /* 0x000e620008000800 */
[----:B------:R-:W-:Y:S01]  /*00c0*/  ISETP.NE.U32.AND P2, PT, RZ, UR7, PT ;  /* 0x00000007ff007c0c */ /* 0x000fe2000bf45070 */
[----:B------:R-:W2:Y:S01]  /*00d0*/  LDCU UR5, c[0x0][0x388] ;  /* 0x00007100ff0577ac */ /* 0x000ea20008000800 */
[----:B------:R-:W3:Y:S01]  /*00e0*/  LDCU.64 UR10, c[0x0][0x380] ;  /* 0x00007000ff0a77ac */ /* 0x000ee20008000a00 */
[----:B------:R-:W4:Y:S03]  /*00f0*/  LDCU.64 UR8, c[0x0][0x358] ;  /* 0x00006b00ff0877ac */ /* 0x000f260008000a00 */
[----:B0-----:R-:W0:Y:S01]  /*0100*/  MUFU.RCP R4, R4 ;  /* 0x0000000400047308 */ /* 0x001e220000001000 */
[----:B-1----:R-:W-:Y:S02]  /*0110*/  UIMAD UR4, UR7, UR4, URZ ;  /* 0x00000004070472a4 */ /* 0x002fe4000f8e02ff */
[----:B--2---:R-:W-:-:S04]  /*0120*/  UIMAD UR5, UR7, UR5, URZ ;  /* 0x00000005070572a4 */ /* 0x004fc8000f8e02ff */
[----:B------:R-:W-:Y:S01]  /*0130*/  UIADD3 UR6, UPT, UPT, UR5, -UR7, URZ ;  /* 0x8000000705067290 */ /* 0x000fe2000fffe0ff */
[----:B0-----:R-:W-:-:S04]  /*0140*/  VIADD R2, R4, 0xffffffe ;  /* 0x0ffffffe04027836 */ /* 0x001fc80000000000 */
[----:B------:R0:W1:Y:S02]  /*0150*/  F2I.FTZ.U32.TRUNC.NTZ R3, R2 ;  /* 0x0000000200037305 */ /* 0x000064000021f000 */
[----:B0-----:R-:W-:Y:S02]  /*0160*/  IMAD.MOV.U32 R2, RZ, RZ, RZ ;  /* 0x000000ffff027224 */ /* 0x001fe400078e00ff */
[----:B-1----:R-:W-:-:S04]  /*0170*/  IMAD.MOV R5, RZ, RZ, -R3 ;  /* 0x000000ffff057224 */ /* 0x002fc800078e0a03 */
[----:B------:R-:W-:-:S04]  /*0180*/  IMAD R5, R5, UR7, RZ ;  /* 0x0000000705057c24 */ /* 0x000fc8000f8e02ff */
[----:B------:R-:W-:-:S06]  /*0190*/  IMAD.HI.U32 R3, R3, R5, R2 ;  /* 0x0000000503037227 */ /* 0x000fcc00078e0002 */
[----:B------:R-:W-:-:S04]  /*01a0*/  IMAD.HI.U32 R3, R3, R0, RZ ;  /* 0x0000000003037227 */ /* 0x000fc800078e00ff */
[----:B------:R-:W-:-:S04]  /*01b0*/  IMAD.MOV R5, RZ, RZ, -R3 ;  /* 0x000000ffff057224 */ /* 0x000fc800078e0a03 */
[----:B------:R-:W-:-:S05]  /*01c0*/  IMAD R5, R5, UR7, R0 ;  /* 0x0000000705057c24 */ /* 0x000fca000f8e0200 */
[----:B------:R-:W-:-:S13]  /*01d0*/  ISETP.GE.U32.AND P0, PT, R5, UR7, PT ;  /* 0x0000000705007c0c */ /* 0x000fda000bf06070 */
[----:B------:R-:W-:Y:S01]  /*01e0*/  @P0 IADD3 R5, PT, PT, R5, -UR7, RZ ;  /* 0x8000000705050c10 */ /* 0x000fe2000fffe0ff */
[----:B------:R-:W-:-:S03]  /*01f0*/  @P0 VIADD R3, R3, 0x1 ;  /* 0x0000000103030836 */ /* 0x000fc60000000000 */
[----:B------:R-:W-:-:S13]  /*0200*/  ISETP.GE.U32.AND P1, PT, R5, UR7, PT ;  /* 0x0000000705007c0c */ /* 0x000fda000bf26070 */
[----:B------:R-:W-:Y:S01]  /*0210*/  @P1 VIADD R3, R3, 0x1 ;  /* 0x0000000103031836 */ /* 0x000fe20000000000 */
[----:B------:R-:W-:-:S04]  /*0220*/  @!P2 LOP3.LUT R3, RZ, UR7, RZ, 0x33, !PT ;  /* 0x00000007ff03ac12 */ /* 0x000fc8000f8e33ff */
[C---:B------:R-:W-:Y:S01]  /*0230*/  IADD3 R5, PT, PT, -R3.reuse, RZ, RZ ;  /* 0x000000ff03057210 */ /* 0x040fe20007ffe1ff */
[----:B------:R-:W-:-:S04]  /*0240*/  IMAD R3, R3, UR4, RZ ;  /* 0x0000000403037c24 */ /* 0x000fc8000f8e02ff */
[----:B------:R-:W-:-:S05]  /*0250*/  IMAD R0, R5, UR7, R0 ;  /* 0x0000000705007c24 */ /* 0x000fca000f8e0200 */
[C-C-:B------:R-:W-:Y:S02]  /*0260*/  IADD3 R6, P2, P3, R3.reuse, UR5, R0.reuse ;  /* 0x0000000503067c10 */ /* 0x140fe4000fb5e000 */
[----:B------:R-:W-:Y:S02]  /*0270*/  IADD3 R0, P0, P1, R3, UR6, R0 ;  /* 0x0000000603007c10 */ /* 0x000fe4000f91e000 */
[----:B------:R-:W-:Y:S02]  /*0280*/  IADD3.X R3, PT, PT, RZ, RZ, RZ, P2, P3 ;  /* 0x000000ffff037210 */ /* 0x000fe400017e64ff */
[----:B------:R-:W-:Y:S02]  /*0290*/  IADD3.X R5, PT, PT, RZ, RZ, RZ, P0, P1 ;  /* 0x000000ffff057210 */ /* 0x000fe400007e24ff */
[----:B---3--:R-:W-:Y:S02]  /*02a0*/  LEA R4, P0, R0, UR10, 0x2 ;  /* 0x0000000a00047c11 */ /* 0x008fe4000f8010ff */
[----:B------:R-:W-:-:S02]  /*02b0*/  LEA R2, P2, R6, UR10, 0x2 ;  /* 0x0000000a06027c11 */ /* 0x000fc4000f8410ff */
[----:B------:R-:W-:Y:S02]  /*02c0*/  LEA.HI.X R5, R0, UR11, R5, 0x2, P0 ;  /* 0x0000000b00057c11 */ /* 0x000fe400080f1405 */
[----:B------:R-:W-:-:S03]  /*02d0*/  LEA.HI.X R3, R6, UR11, R3, 0x2, P2 ;  /* 0x0000000b06037c11 */ /* 0x000fc600090f1403 */
[----:B----4-:R-:W2:Y:S04]  /*02e0*/  LDG.E R9, desc[UR8][R4.64] ;  /* 0x0000000804097981 */ /* 0x010ea8000c1e1900 */
[----:B------:R-:W3:Y:S04]  /*02f0*/  LDG.E R7, desc[UR8][R2.64] ;  /* 0x0000000802077981 */ /* 0x000ee8000c1e1900 */
[----:B--2---:R-:W-:Y:S04]  /*0300*/  STG.E desc[UR8][R2.64], R9 ;  /* 0x0000000902007986 */ /* 0x004fe8000c101908 */
[----:B---3--:R-:W-:Y:S01]  /*0310*/  STG.E desc[UR8][R4.64], R7 ;  /* 0x0000000704007986 */ /* 0x008fe2000c101908 */
[----:B------:R-:W-:Y:S05]  /*0320*/  EXIT ;  /* 0x000000000000794d */ /* 0x000fea0003800000 */
.L_x_1149:
        /* <DEDUP_REMOVED lines=13> */
.L_x_2131:


//--------------------- .text.batch_size_reduce   --------------------------
	.section	.text.batch_size_reduce,"ax",@progbits
	.align	128
        .global         batch_size_reduce
        .type           batch_size_reduce,@function
        .size           batch_size_reduce,(.L_x_2094 - batch_size_reduce)
        .other          batch_size_reduce,@"STO_CUDA_ENTRY STV_DEFAULT"
batch_size_reduce:
.text.batch_size_reduce:
        /* <DEDUP_REMOVED lines=11> */
[----:B------:R-:W1:Y:S07]  /*00b0*/  LDCU.64 UR10, c[0x0][0x358] ;  /* 0x00006b00ff0a77ac */ /* 0x000e6e0008000a00 */
[----:B0-----:R-:W0:Y:S02]  /*00c0*/  MUFU.RCP R4, R4 ;  /* 0x0000000400047308 */ /* 0x001e240000001000 */
[----:B0-----:R-:W-:-:S06]  /*00d0*/  VIADD R2, R4, 0xffffffe ;  /* 0x0ffffffe04027836 */ /* 0x001fcc0000000000 */
[----:B------:R0:W2:Y:S02]  /*00e0*/  F2I.FTZ.U32.TRUNC.NTZ R3, R2 ;  /* 0x0000000200037305 */ /* 0x0000a4000021f000 */
[----:B0-----:R-:W-:Y:S02]  /*00f0*/  IMAD.MOV.U32 R2, RZ, RZ, RZ ;  /* 0x000000ffff027224 */ /* 0x001fe400078e00ff */
[----:B--2---:R-:W-:-:S04]  /*0100*/  IMAD.MOV R5, RZ, RZ, -R3 ;  /* 0x000000ffff057224 */ /* 0x004fc800078e0a03 */
[----:B------:R-:W-:-:S04]  /*0110*/  IMAD R5, R5, UR6, RZ ;  /* 0x0000000605057c24 */ /* 0x000fc8000f8e02ff */
[----:B------:R-:W-:-:S06]  /*0120*/  IMAD.HI.U32 R3, R3, R5, R2 ;  /* 0x0000000503037227 */ /* 0x000fcc00078e0002 */
[----:B------:R-:W-:-:S05]  /*0130*/  IMAD.HI.U32 R5, R3, R0, RZ ;  /* 0x0000000003057227 */ /* 0x000fca00078e00ff */
[----:B------:R-:W-:-:S05]  /*0140*/  IADD3 R3, PT, PT, -R5, RZ, RZ ;  /* 0x000000ff05037210 */ /* 0x000fca0007ffe1ff */
[----:B------:R-:W-:Y:S01]  /*0150*/  IMAD R6, R3, UR6, R0 ;  /* 0x0000000603067c24 */ /* 0x000fe2000f8e0200 */
[----:B------:R-:W-:Y:S01]  /*0160*/  LOP3.LUT R0, RZ, UR6, RZ, 0x33, !PT ;  /* 0x00000006ff007c12 */ /* 0x000fe2000f8e33ff */
[----:B------:R-:W0:Y:S03]  /*0170*/  LDC.64 R2, c[0x0][0x388] ;  /* 0x0000e200ff027b82 */ /* 0x000e260000000a00 */
[----:B------:R-:W-:-:S13]  /*0180*/  ISETP.GE.U32.AND P1, PT, R6, UR6, PT ;  /* 0x0000000606007c0c */ /* 0x000fda000bf26070 */
[----:B------:R-:W-:Y:S02]  /*0190*/  @P1 VIADD R6, R6, -UR6 ;  /* 0x8000000606061c36 */ /* 0x000fe40008000000 */
[----:B------:R-:W-:Y:S01]  /*01a0*/  @P1 VIADD R5, R5, 0x1 ;  /* 0x0000000105051836 */ /* 0x000fe20000000000 */
[----:B------:R-:W-:Y:S02]  /*01b0*/  ISETP.NE.U32.AND P1, PT, RZ, UR6, PT ;  /* 0x00000006ff007c0c */ /* 0x000fe4000bf25070 */
[----:B------:R-:W-:-:S13]  /*01c0*/  ISETP.GE.U32.AND P0, PT, R6, UR6, PT ;  /* 0x0000000606007c0c */ /* 0x000fda000bf06070 */
[----:B------:R-:W-:-:S05]  /*01d0*/  @P0 VIADD R5, R5, 0x1 ;  /* 0x0000000105050836 */ /* 0x000fca0000000000 */
[----:B------:R-:W-:-:S05]  /*01e0*/  SEL R5, R0, R5, !P1 ;  /* 0x0000000500057207 */ /* 0x000fca0004800000 */
[----:B0-----:R-:W-:-:S05]  /*01f0*/  IMAD.WIDE.U32 R2, R5, 0x4, R2 ;  /* 0x0000000405027825 */ /* 0x001fca00078e0002 */
[----:B-1----:R-:W2:Y:S02]  /*0200*/  LDG.E.CONSTANT R4, desc[UR10][R2.64] ;  /* 0x0000000a02047981 */ /* 0x002ea4000c1e9900 */
[----:B--2---:R-:W-:-:S13]  /*0210*/  ISETP.NE.AND P2, PT, R4, RZ, PT ;  /* 0x000000ff0400720c */ /* 0x004fda0003f45270 */
[----:B------:R-:W-:Y:S05]  /*0220*/  @!P2 EXIT ;  /* 0x000000000000a94d */ /* 0x000fea0003800000 */
[----:B------:R-:W0:Y:S01]  /*0230*/  LDCU UR4, c[0x0][0x3a0] ;  /* 0x00007400ff0477ac */ /* 0x000e220008000800 */
[----:B------:R-:W-:Y:S01]  /*0240*/  IADD3 R7, PT, PT, R6, -UR6, RZ ;  /* 0x8000000606077c10 */ /* 0x000fe2000fffe0ff */
[----:B------:R-:W1:Y:S03]  /*0250*/  LDCU.64 UR8, c[0x0][0x390] ;  /* 0x00007200ff0877ac */ /* 0x000e660008000a00 */
[----:B------:R-:W-:Y:S02]  /*0260*/  @P1 SEL R0, R7, R6, P0 ;  /* 0x0000000607001207 */ /* 0x000fe40000000000 */
[----:B------:R-:W2:Y:S01]  /*0270*/  LDC.64 R6, c[0x0][0x398] ;  /* 0x0000e600ff067b82 */ /* 0x000ea20000000a00 */
[----:B------:R-:W3:Y:S01]  /*0280*/  LDCU.64 UR12, c[0x0][0x380] ;  /* 0x00007000ff0c77ac */ /* 0x000ee20008000a00 */
[----:B0-----:R-:W-:Y:S02]  /*0290*/  UIMAD UR4, UR6, UR4, URZ ;  /* 0x00000004060472a4 */ /* 0x001fe4000f8e02ff */
[----:B-1----:R-:W-:-:S04]  /*02a0*/  UIMAD UR5, UR6, UR9, URZ ;  /* 0x00000009060572a4 */ /* 0x002fc8000f8e02ff */
[----:B------:R-:W-:-:S05]  /*02b0*/  IMAD R3, R5, UR4, RZ ;  /* 0x0000000405037c24 */ /* 0x000fca000f8e02ff */
[----:B------:R-:W-:-:S04]  /*02c0*/  IADD3 R2, P0, P1, R3, UR5, R0 ;  /* 0x0000000503027c10 */ /* 0x000fc8000f91e000 */
[----:B------:R-:W-:Y:S02]  /*02d0*/  IADD3.X R9, PT, PT, RZ, RZ, RZ, P0, P1 ;  /* 0x000000ffff097210 */ /* 0x000fe400007e24ff */
[----:B---3--:R-:W-:-:S04]  /*02e0*/  LEA R8, P0, R2, UR12, 0x2 ;  /* 0x0000000c02087c11 */ /* 0x008fc8000f8010ff */
[----:B------:R-:W-:-:S06]  /*02f0*/  LEA.HI.X R9, R2, UR13, R9, 0x2, P0 ;  /* 0x0000000d02097c11 */ /* 0x000fcc00080f1409 */
[----:B------:R-:W3:Y:S01]  /*0300*/  LDG.E R9, desc[UR10][R8.64] ;  /* 0x0000000a08097981 */ /* 0x000ee2000c1e1900 */
[----:B--2---:R-:W-:-:S05]  /*0310*/  IMAD.WIDE.U32 R6, R5, 0x4, R6 ;  /* 0x0000000405067825 */ /* 0x004fca00078e0006 */
[----:B------:R0:W5:Y:S01]  /*0320*/  LDG.E.CONSTANT R2, desc[UR10][R6.64] ;  /* 0x0000000a06027981 */ /* 0x000162000c1e9900 */
[----:B------:R-:W-:Y:S01]  /*0330*/  UIMAD UR4, UR6, UR8, URZ ;  /* 0x00000008060472a4 */ /* 0x000fe2000f8e02ff */
[----:B------:R-:W-:Y:S01]  /*0340*/  BSSY.RECONVERGENT B0, `(.L_x_1150) ;  /* 0x0000019000007945 */ /* 0x000fe20003800200 */
[----:B---3--:R-:W-:-:S05]  /*0350*/  IMAD.WIDE.U32 R4, R9, R4, RZ ;  /* 0x0000000409047225 */ /* 0x008fca00078e00ff */
[----:B------:R-:W-:-:S13]  /*0360*/  ISETP.NE.U32.AND P0, PT, R5, RZ, PT ;  /* 0x000000ff0500720c */ /* 0x000fda0003f05070 */
[----:B0-----:R-:W-:Y:S05]  /*0370*/  @P0 BRA `(.L_x_1151) ;  /* 0x00000000004c0947 */ /* 0x001fea0003800000 */
[----:B-----5:R-:W0:Y:S01]  /*0380*/  I2F.U32.RP R5, R2 ;  /* 0x0000000200057306 */ /* 0x020e220000209000 */
[----:B------:R-:W-:Y:S01]  /*0390*/  IMAD.MOV R9, RZ, RZ, -R2 ;  /* 0x000000ffff097224 */ /* 0x000fe200078e0a02 */
[----:B------:R-:W-:-:S06]  /*03a0*/  ISETP.NE.U32.AND P1, PT, R2, RZ, PT ;  /* 0x000000ff0200720c */ /* 0x000fcc0003f25070 */
[----:B0-----:R-:W0:Y:S02]  /*03b0*/  MUFU.RCP R5, R5 ;  /* 0x0000000500057308 */ /* 0x001e240000001000 */
[----:B0-----:R-:W-:Y:S02]  /*03c0*/  VIADD R6, R5, 0xffffffe ;  /* 0x0ffffffe05067836 */ /* 0x001fe40000000000 */
[----:B------:R-:W-:-:S04]  /*03d0*/  IMAD.MOV.U32 R5, RZ, RZ, RZ ;  /* 0x000000ffff057224 */ /* 0x000fc800078e00ff */
        /* <DEDUP_REMOVED lines=13> */
.L_x_1151:
[----:B------:R-:W-:-:S07]  /*04b0*/  MOV R6, 0x4d0 ;  /* 0x000004d000067802 */ /* 0x000fce0000000f00 */
[----:B-----5:R-:W-:Y:S05]  /*04c0*/  CALL.REL.NOINC `($__internal_31_$__cuda_sm20_rem_u64) ;  /* 0x00000000003c7944 */ /* 0x020fea0003c00000 */
.L_x_1152:
[----:B------:R-:W-:Y:S05]  /*04d0*/  BSYNC.RECONVERGENT B0 ;  /* 0x0000000000007941 */ /* 0x000fea0003800200 */
.L_x_1150:
[----:B------:R-:W0:Y:S01]  /*04e0*/  LDCU.64 UR6, c[0x0][0x380] ;  /* 0x00007000ff0677ac */ /* 0x000e220008000a00 */
[----:B------:R-:W-:-:S04]  /*04f0*/  IADD3 R0, P0, P1, R3, UR4, R0 ;  /* 0x0000000403007c10 */ /* 0x000fc8000f91e000 */
[----:B------:R-:W-:Y:S02]  /*0500*/  IADD3.X R3, PT, PT, RZ, RZ, RZ, P0, P1 ;  /* 0x000000ffff037210 */ /* 0x000fe400007e24ff */
[----:B0-----:R-:W-:-:S04]  /*0510*/  LEA R6, P0, R0, UR6, 0x2 ;  /* 0x0000000600067c11 */ /* 0x001fc8000f8010ff */
[----:B------:R-:W-:-:S05]  /*0520*/  LEA.HI.X R7, R0, UR7, R3, 0x2, P0 ;  /* 0x0000000700077c11 */ /* 0x000fca00080f1403 */
[----:B------:R-:W2:Y:S02]  /*0530*/  LDG.E R3, desc[UR10][R6.64] ;  /* 0x0000000a06037981 */ /* 0x000ea4000c1e1900 */
[----:B--2---:R-:W-:-:S04]  /*0540*/  ISETP.GT.U32.AND P0, PT, R4, R3, PT ;  /* 0x000000030400720c */ /* 0x004fc80003f04070 */
[----:B------:R-:W-:-:S13]  /*0550*/  ISETP.GT.U32.AND.EX P0, PT, R5, RZ, PT, P0 ;  /* 0x000000ff0500720c */ /* 0x000fda0003f04100 */
[----:B------:R-:W-:-:S05]  /*0560*/  @!P0 IADD3 R9, PT, PT, R3, -R4, RZ ;  /* 0x8000000403098210 */ /* 0x000fca0007ffe0ff */
[----:B------:R0:W-:Y:S01]  /*0570*/  @!P0 STG.E desc[UR10][R6.64], R9 ;  /* 0x0000000906008986 */ /* 0x0001e2000c10190a */
[----:B------:R-:W-:Y:S05]  /*0580*/  @!P0 EXIT ;  /* 0x000000000000894d */ /* 0x000fea0003800000 */
[----:B------:R-:W-:-:S05]  /*0590*/  IADD3 R3, PT, PT, R3, R2, -R4 ;  /* 0x0000000203037210 */ /* 0x000fca0007ffe804 */
[----:B------:R-:W-:Y:S01]  /*05a0*/  STG.E desc[UR10][R6.64], R3 ;  /* 0x0000000306007986 */ /* 0x000fe2000c10190a */
[----:B------:R-:W-:Y:S05]  /*05b0*/  EXIT ;  /* 0x000000000000794d */ /* 0x000fea0003800000 */
        .weak           $__internal_31_$__cuda_sm20_rem_u64
        .type           $__internal_31_$__cuda_sm20_rem_u64,@function
        .size           $__internal_31_$__cuda_sm20_rem_u64,(.L_x_2094 - $__internal_31_$__cuda_sm20_rem_u64)
$__internal_31_$__cuda_sm20_rem_u64:
[----:B------:R-:W-:Y:S02]  /*05c0*/  IMAD.MOV.U32 R12, RZ, RZ, R2 ;  /* 0x000000ffff0c7224 */ /* 0x000fe400078e0002 */
[----:B------:R-:W-:-:S04]  /*05d0*/  IMAD.MOV.U32 R13, RZ, RZ, RZ ;  /* 0x000000ffff0d7224 */ /* 0x000fc800078e00ff */
[----:B------:R-:W0:Y:S08]  /*05e0*/  I2F.U64.RP R7, R12 ;  /* 0x0000000c00077312 */ /* 0x000e300000309000 */
[----:B0-----:R-:W0:Y:S02]  /*05f0*/  MUFU.RCP R7, R7 ;  /* 0x0000000700077308 */ /* 0x001e240000001000 */
[----:B0-----:R-:W-:-:S06]  /*0600*/  IADD3 R8, PT, PT, R7, 0x1ffffffe, RZ ;  /* 0x1ffffffe07087810 */ /* 0x001fcc0007ffe0ff */
[----:B------:R-:W0:Y:S02]  /*0610*/  F2I.U64.TRUNC R8, R8 ;  /* 0x0000000800087311 */ /* 0x000e24000020d800 */
[----:B0-----:R-:W-:-:S04]  /*0620*/  IMAD.WIDE.U32 R10, R8, R2, RZ ;  /* 0x00000002080a7225 */ /* 0x001fc800078e00ff */
[----:B------:R-:W-:Y:S01]  /*0630*/  IMAD R11, R9, R2, R11 ;  /* 0x00000002090b7224 */ /* 0x000fe200078e020b */
[----:B------:R-:W-:-:S05]  /*0640*/  IADD3 R15, P0, PT, RZ, -R10, RZ ;  /* 0x8000000aff0f7210 */ /* 0x000fca0007f1e0ff */
        /* <DEDUP_REMOVED lines=10> */
[----:B------:R-:W-:-:S03]  /*06f0*/  IMAD.WIDE.U32 R8, R11, R2, RZ ;  /* 0x000000020b087225 */ /* 0x000fc600078e00ff */
[----:B------:R-:W-:Y:S01]  /*0700*/  IADD3 R13, P0, PT, RZ, -R8, RZ ;  /* 0x80000008ff0d7210 */ /* 0x000fe20007f1e0ff */
[----:B------:R-:W-:Y:S02]  /*0710*/  IMAD R8, R7, R2, R9 ;  /* 0x0000000207087224 */ /* 0x000fe400078e0209 */
        /* <DEDUP_REMOVED lines=18> */
[----:B------:R-:W-:-:S04]  /*0840*/  IMAD.X R7, RZ, RZ, R7, P1 ;  /* 0x000000ffff077224 */ /* 0x000fc800008e0607 */
[----:B------:R-:W-:Y:S01]  /*0850*/  IMAD R7, R7, R2, R9 ;  /* 0x0000000207077224 */ /* 0x000fe200078e0209 */
[----:B------:R-:W-:-:S04]  /*0860*/  IADD3 R9, P0, PT, -R8, R4, RZ ;  /* 0x0000000408097210 */ /* 0x000fc80007f1e1ff */
[----:B------:R-:W-:Y:S02]  /*0870*/  IADD3.X R5, PT, PT, ~R7, R5, RZ, P0, !PT ;  /* 0x0000000507057210 */ /* 0x000fe400007fe5ff */
[----:B------:R-:W-:Y:S02]  /*0880*/  ISETP.GE.U32.AND P0, PT, R9, R2, PT ;  /* 0x000000020900720c */ /* 0x000fe40003f06070 */
[-C--:B------:R-:W-:Y:S02]  /*0890*/  IADD3 R7, P1, PT, -R2, R9.reuse, RZ ;  /* 0x0000000902077210 */ /* 0x080fe40007f3e1ff */
[C---:B------:R-:W-:Y:S02]  /*08a0*/  ISETP.GE.U32.AND.EX P0, PT, R5.reuse, RZ, PT, P0 ;  /* 0x000000ff0500720c */ /* 0x040fe40003f06100 */
[----:B------:R-:W-:Y:S02]  /*08b0*/  IADD3.X R8, PT, PT, R5, -0x1, RZ, P1, !PT ;  /* 0xffffffff05087810 */ /* 0x000fe40000ffe4ff */
[----:B------:R-:W-:-:S02]  /*08c0*/  SEL R7, R7, R9, P0 ;  /* 0x0000000907077207 */ /* 0x000fc40000000000 */
[----:B------:R-:W-:Y:S02]  /*08d0*/  SEL R8, R8, R5, P0 ;  /* 0x0000000508087207 */ /* 0x000fe40000000000 */
[----:B------:R-:W-:Y:S02]  /*08e0*/  ISETP.GE.U32.AND P0, PT, R7, R2, PT ;  /* 0x000000020700720c */ /* 0x000fe40003f06070 */
[----:B------:R-:W-:Y:S02]  /*08f0*/  IADD3 R4, P2, PT, -R2, R7, RZ ;  /* 0x0000000702047210 */ /* 0x000fe40007f5e1ff */
[----:B------:R-:W-:Y:S02]  /*0900*/  ISETP.GE.U32.AND.EX P0, PT, R8, RZ, PT, P0 ;  /* 0x000000ff0800720c */ /* 0x000fe40003f06100 */
[----:B------:R-:W-:Y:S02]  /*0910*/  ISETP.NE.U32.AND P1, PT, R2, RZ, PT ;  /* 0x000000ff0200720c */ /* 0x000fe40003f25070 */
[----:B------:R-:W-:-:S02]  /*0920*/  IADD3.X R5, PT, PT, R8, -0x1, RZ, P2, !PT ;  /* 0xffffffff08057810 */ /* 0x000fc400017fe4ff */
[----:B------:R-:W-:Y:S01]  /*0930*/  SEL R4, R4, R7, P0 ;  /* 0x0000000704047207 */ /* 0x000fe20000000000 */
[----:B------:R-:W-:Y:S01]  /*0940*/  IMAD.MOV.U32 R7, RZ, RZ, 0x0 ;  /* 0x00000000ff077424 */ /* 0x000fe200078e00ff */
[----:B------:R-:W-:Y:S02]  /*0950*/  ISETP.NE.AND.EX P1, PT, RZ, RZ, PT, P1 ;  /* 0x000000ffff00720c */ /* 0x000fe40003f25310 */
[----:B------:R-:W-:Y:S02]  /*0960*/  SEL R5, R5, R8, P0 ;  /* 0x0000000805057207 */ /* 0x000fe40000000000 */
[----:B------:R-:W-:Y:S02]  /*0970*/  SEL R4, R4, 0xffffffff, P1 ;  /* 0xffffffff04047807 */ /* 0x000fe40000800000 */
[----:B------:R-:W-:Y:S01]  /*0980*/  SEL R5, R5, 0xffffffff, P1 ;  /* 0xffffffff05057807 */ /* 0x000fe20000800000 */
[----:B------:R-:W-:Y:S06]  /*0990*/  RET.REL.NODEC R6 `(batch_size_reduce) ;  /* 0xfffffff406987950 */ /* 0x000fec0003c3ffff */
.L_x_1153:
        /* <DEDUP_REMOVED lines=14> */
.L_x_2094:


//--------------------- .text.batch_inner_product_gs --------------------------
	.section	.text.batch_inner_product_gs,"ax",@progbits
	.align	128
        .global         batch_inner_product_gs
        .type           batch_inner_product_gs,@function
        .size           batch_inner_product_gs,(.L_x_2095 - batch_inner_product_gs)
        .other          batch_inner_product_gs,@"STO_CUDA_ENTRY STV_DEFAULT"
batch_inner_product_gs:
.text.batch_inner_product_gs:
[----:B------:R-:W-:Y:S01]  /*0000*/  LDC R1, c[0x0][0x37c] ;  /* 0x0000df00ff017b82 */ /* 0x000fe20000000800 */
[----:B------:R-:W0:Y:S07]  /*0010*/  S2R R3, SR_TID.X ;  /* 0x0000000000037919 */ /* 0x000e2e0000002100 */
[----:B------:R-:W0:Y:S01]  /*0020*/  S2UR UR6, SR_CTAID.X ;  /* 0x00000000000679c3 */ /* 0x000e220000002500 */
[----:B------:R-:W1:Y:S01]  /*0030*/  LDCU UR7, c[0x0][0x3a0] ;  /* 0x00007400ff0777ac */ /* 0x000e620008000800 */
[----:B------:R-:W2:Y:S06]  /*0040*/  LDCU UR4, c[0x0][0x3a8] ;  /* 0x00007500ff0477ac */ /* 0x000eac0008000800 */
[----:B------:R-:W0:Y:S01]  /*0050*/  LDC R12, c[0x0][0x360] ;  /* 0x0000d800ff0c7b82 */ /* 0x000e220000000800 */
[----:B-1----:R-:W-:-:S04]  /*0060*/  UIMAD UR5, UR7, UR7, URZ ;  /* 0x00000007070572a4 */ /* 0x002fc8000f8e02ff */
[----:B--2---:R-:W-:Y:S01]  /*0070*/  UIMAD UR4, UR5, UR4, URZ ;  /* 0x00000004050472a4 */ /* 0x004fe2000f8e02ff */
[----:B0-----:R-:W-:-:S05]  /*0080*/  IMAD R12, R12, UR6, R3 ;  /* 0x000000060c0c7c24 */ /* 0x001fca000f8e0203 */
[----:B------:R-:W-:-:S13]  /*0090*/  ISETP.GE.U32.AND P0, PT, R12, UR4, PT ;  /* 0x000000040c007c0c */ /* 0x000fda000bf06070 */
[----:B------:R-:W-:Y:S05]  /*00a0*/  @P0 EXIT ;  /* 0x000000000000094d */ /* 0x000fea0003800000 */
[----:B------:R-:W0:Y:S01]  /*00b0*/  I2F.U32.RP R0, UR5 ;  /* 0x0000000500007d06 */ /* 0x000e220008209000 */
[----:B------:R-:W-:Y:S01]  /*00c0*/  IMAD R5, RZ, RZ, -UR5 ;  /* 0x80000005ff057e24 */ /* 0x000fe2000f8e02ff */
[----:B------:R-:W-:Y:S01]  /*00d0*/  ISETP.NE.U32.AND P2, PT, RZ, UR5, PT ;  /* 0x00000005ff007c0c */ /* 0x000fe2000bf45070 */
[----:B------:R-:W1:Y:S05]  /*00e0*/  LDCU.64 UR10, c[0x0][0x358] ;  /* 0x00006b00ff0a77ac */ /* 0x000e6a0008000a00 */
[----:B0-----:R-:W0:Y:S02]  /*00f0*/  MUFU.RCP R0, R0 ;  /* 0x0000000000007308 */ /* 0x001e240000001000 */
[----:B0-----:R-:W-:-:S06]  /*0100*/  VIADD R2, R0, 0xffffffe ;  /* 0x0ffffffe00027836 */ /* 0x001fcc0000000000 */
[----:B------:R0:W2:Y:S02]  /*0110*/  F2I.FTZ.U32.TRUNC.NTZ R3, R2 ;  /* 0x0000000200037305 */ /* 0x0000a4000021f000 */
[----:B0-----:R-:W-:Y:S02]  /*0120*/  HFMA2 R2, -RZ, RZ, 0, 0 ;  /* 0x00000000ff027431 */ /* 0x001fe400000001ff */
[----:B--2---:R-:W-:-:S04]  /*0130*/  IMAD R5, R5, R3, RZ ;  /* 0x0000000305057224 */ /* 0x004fc800078e02ff */
[----:B------:R-:W-:Y:S01]  /*0140*/  IMAD.HI.U32 R3, R3, R5, R2 ;  /* 0x0000000503037227 */ /* 0x000fe200078e0002 */
[----:B------:R-:W0:Y:S05]  /*0150*/  I2F.U32.RP R6, UR7 ;  /* 0x0000000700067d06 */ /* 0x000e2a0008209000 */
[----:B------:R-:W-:-:S04]  /*0160*/  IMAD.HI.U32 R7, R3, R12, RZ ;  /* 0x0000000c03077227 */ /* 0x000fc800078e00ff */
[----:B------:R-:W-:-:S04]  /*0170*/  IMAD.MOV R3, RZ, RZ, -R7 ;  /* 0x000000ffff037224 */ /* 0x000fc800078e0a07 */
[----:B------:R-:W-:Y:S01]  /*0180*/  IMAD R4, R3, UR5, R12 ;  /* 0x0000000503047c24 */ /* 0x000fe2000f8e020c */
[----:B0-----:R-:W0:Y:S01]  /*0190*/  MUFU.RCP R6, R6 ;  /* 0x0000000600067308 */ /* 0x001e220000001000 */
[----:B------:R-:W2:Y:S03]  /*01a0*/  LDC.64 R2, c[0x0][0x398] ;  /* 0x0000e600ff027b82 */ /* 0x000ea60000000a00 */
[----:B------:R-:W-:-:S13]  /*01b0*/  ISETP.GE.U32.AND P0, PT, R4, UR5, PT ;  /* 0x0000000504007c0c */ /* 0x000fda000bf06070 */
[----:B------:R-:W-:Y:S01]  /*01c0*/  @P0 VIADD R4, R4, -UR5 ;  /* 0x8000000504040c36 */ /* 0x000fe20008000000 */
[----:B------:R-:W-:-:S04]  /*01d0*/  @P0 IADD3 R7, PT, PT, R7, 0x1, RZ ;  /* 0x0000000107070810 */ /* 0x000fc80007ffe0ff */
[----:B------:R-:W-:Y:S01]  /*01e0*/  ISETP.GE.U32.AND P1, PT, R4, UR5, PT ;  /* 0x0000000504007c0c */ /* 0x000fe2000bf26070 */
[----:B0-----:R-:W-:-:S04]  /*01f0*/  VIADD R4, R6, 0xffffffe ;  /* 0x0ffffffe06047836 */ /* 0x001fc80000000000 */
[----:B------:R0:W3:Y:S08]  /*0200*/  F2I.FTZ.U32.TRUNC.NTZ R5, R4 ;  /* 0x0000000400057305 */ /* 0x0000f0000021f000 */
[----:B------:R-:W-:Y:S01]  /*0210*/  @P1 VIADD R7, R7, 0x1 ;  /* 0x0000000107071836 */ /* 0x000fe20000000000 */
[----:B------:R-:W-:Y:S01]  /*0220*/  @!P2 LOP3.LUT R7, RZ, UR5, RZ, 0x33, !PT ;  /* 0x00000005ff07ac12 */ /* 0x000fe2000f8e33ff */
[----:B0-----:R-:W-:Y:S01]  /*0230*/  IMAD.MOV.U32 R4, RZ, RZ, RZ ;  /* 0x000000ffff047224 */ /* 0x001fe200078e00ff */
[----:B---3--:R-:W-:-:S03]  /*0240*/  IADD3 R13, PT, PT, RZ, -R5, RZ ;  /* 0x80000005ff0d7210 */ /* 0x008fc60007ffe0ff */
[----:B------:R-:W-:Y:S02]  /*0250*/  IMAD.MOV R9, RZ, RZ, -R7 ;  /* 0x000000ffff097224 */ /* 0x000fe400078e0a07 */
[----:B--2---:R-:W-:-:S04]  /*0260*/  IMAD.WIDE.U32 R2, R7, 0x4, R2 ;  /* 0x0000000407027825 */ /* 0x004fc800078e0002 */
[----:B------:R-:W-:Y:S01]  /*0270*/  IMAD R13, R13, UR7, RZ ;  /* 0x000000070d0d7c24 */ /* 0x000fe2000f8e02ff */
[----:B-1----:R0:W5:Y:S01]  /*0280*/  LDG.E.CONSTANT R11, desc[UR10][R2.64] ;  /* 0x0000000a020b7981 */ /* 0x002162000c1e9900 */
[----:B------:R-:W-:Y:S01]  /*0290*/  IMAD R0, R9, UR5, R12 ;  /* 0x0000000509007c24 */ /* 0x000fe2000f8e020c */
[----:B------:R-:W-:Y:S01]  /*02a0*/  ISETP.NE.U32.AND P2, PT, RZ, UR7, PT ;  /* 0x00000007ff007c0c */ /* 0x000fe2000bf45070 */
[----:B------:R-:W-:Y:S01]  /*02b0*/  IMAD.HI.U32 R5, R5, R13, R4 ;  /* 0x0000000d05057227 */ /* 0x000fe200078e0004 */
[----:B------:R-:W1:Y:S01]  /*02c0*/  LDCU UR5, c[0x0][0x3a4] ;  /* 0x00007480ff0577ac */ /* 0x000e620008000800 */
[----:B------:R-:W-:-:S04]  /*02d0*/  UMOV UR6, URZ ;  /* 0x000000ff00067c82 */ /* 0x000fc80008000000 */
[----:B------:R-:W-:-:S05]  /*02e0*/  IMAD.HI.U32 R5, R5, R0, RZ ;  /* 0x0000000005057227 */ /* 0x000fca00078e00ff */
[----:B0-----:R-:W-:-:S05]  /*02f0*/  IADD3 R3, PT, PT, -R5, RZ, RZ ;  /* 0x000000ff05037210 */ /* 0x001fca0007ffe1ff */
[----:B------:R-:W-:Y:S01]  /*0300*/  IMAD R2, R3, UR7, R0 ;  /* 0x0000000703027c24 */ /* 0x000fe2000f8e0200 */
[----:B-1----:R-:W-:-:S04]  /*0310*/  UIMAD UR4, UR7, UR5, URZ ;  /* 0x00000005070472a4 */ /* 0x002fc8000f8e02ff */
[----:B------:R-:W-:Y:S01]  /*0320*/  ISETP.GE.U32.AND P0, PT, R2, UR7, PT ;  /* 0x0000000702007c0c */ /* 0x000fe2000bf06070 */
[----:B------:R-:W-:Y:S01]  /*0330*/  UISETP.NE.AND UP0, UPT, UR5, URZ, UPT ;  /* 0x000000ff0500728c */ /* 0x000fe2000bf05270 */
[----:B------:R-:W-:-:S11]  /*0340*/  IMAD R7, R7, UR4, RZ ;  /* 0x0000000407077c24 */ /* 0x000fd6000f8e02ff */
[----:B------:R-:W-:Y:S02]  /*0350*/  @P0 VIADD R2, R2, -UR7 ;  /* 0x8000000702020c36 */ /* 0x000fe40008000000 */
[----:B------:R-:W-:-:S03]  /*0360*/  @P0 VIADD R5, R5, 0x1 ;  /* 0x0000000105050836 */ /* 0x000fc60000000000 */
[----:B------:R-:W-:-:S13]  /*0370*/  ISETP.GE.U32.AND P1, PT, R2, UR7, PT ;  /* 0x0000000702007c0c */ /* 0x000fda000bf26070 */
[----:B------:R-:W-:Y:S02]  /*0380*/  @P1 IADD3 R5, PT, PT, R5, 0x1, RZ ;  /* 0x0000000105051810 */ /* 0x000fe40007ffe0ff */
[----:B------:R-:W-:-:S05]  /*0390*/  @!P2 LOP3.LUT R5, RZ, UR7, RZ, 0x33, !PT ;  /* 0x00000007ff05ac12 */ /* 0x000fca000f8e33ff */
[----:B------:R-:W-:Y:S02]  /*03a0*/  IMAD.MOV R3, RZ, RZ, -R5 ;  /* 0x000000ffff037224 */ /* 0x000fe400078e0a05 */
[----:B------:R-:W-:Y:S01]  /*03b0*/  IMAD R10, R5, UR5, RZ ;  /* 0x00000005050a7c24 */ /* 0x000fe2000f8e02ff */
[----:B------:R-:W-:Y:S01]  /*03c0*/  CS2R R4, SRZ ;  /* 0x0000000000047805 */ /* 0x000fe2000001ff00 */
[----:B------:R-:W-:-:S03]  /*03d0*/  IMAD R0, R3, UR7, R0 ;  /* 0x0000000703007c24 */ /* 0x000fc6000f8e0200 */
[----:B------:R-:W-:Y:S01]  /*03e0*/  IADD3 R10, P0, PT, R7, R10, RZ ;  /* 0x0000000a070a7210 */ /* 0x000fe20007f1e0ff */
[----:B------:R-:W-:-:S04]  /*03f0*/  IMAD R0, R0, UR5, RZ ;  /* 0x0000000500007c24 */ /* 0x000fc8000f8e02ff */
[----:B------:R-:W-:Y:S01]  /*0400*/  IMAD.X R8, RZ, RZ, RZ, P0 ;  /* 0x000000ffff087224 */ /* 0x000fe200000e06ff */
[----:B------:R-:W-:-:S04]  /*0410*/  IADD3 R9, P1, PT, R0, R7, RZ ;  /* 0x0000000700097210 */ /* 0x000fc80007f3e0ff */
[----:B------:R-:W-:Y:S01]  /*0420*/  IADD3.X R0, PT, PT, RZ, RZ, RZ, P1, !PT ;  /* 0x000000ffff007210 */ /* 0x000fe20000ffe4ff */
[----:B------:R-:W-:Y:S08]  /*0430*/  BRA.U !UP0, `(.L_x_1154) ;  /* 0x0000000d08ac7547 */ /* 0x000ff0000b800000 */
[----:B------:R-:W-:Y:S01]  /*0440*/  UISETP.GE.U32.AND UP0, UPT, UR5, 0x8, UPT ;  /* 0x000000080500788c */ /* 0x000fe2000bf06070 */
[----:B------:R-:W-:Y:S01]  /*0450*/  CS2R R4, SRZ ;  /* 0x0000000000047805 */ /* 0x000fe2000001ff00 */
[----:B------:R-:W-:Y:S01]  /*0460*/  ULOP3.LUT UR8, UR5, 0x7, URZ, 0xc0, !UPT ;  /* 0x0000000705087892 */ /* 0x000fe2000f8ec0ff */
[----:B------:R-:W-:-:S06]  /*0470*/  UMOV UR4, URZ ;  /* 0x000000ff00047c82 */ /* 0x000fcc0008000000 */
[----:B------:R-:W-:Y:S05]  /*0480*/  BRA.U !UP0, `(.L_x_1155) ;  /* 0x0000000508207547 */ /* 0x000fea000b800000 */
[----:B------:R-:W-:Y:S01]  /*0490*/  ULOP3.LUT UR4, UR5, 0xfffffff8, URZ, 0xc0, !UPT ;  /* 0xfffffff805047892 */ /* 0x000fe2000f8ec0ff */
[----:B------:R-:W-:Y:S01]  /*04a0*/  CS2R R4, SRZ ;  /* 0x0000000000047805 */ /* 0x000fe2000001ff00 */
[----:B------:R-:W0:Y:S02]  /*04b0*/  LDCU.128 UR12, c[0x0][0x380] ;  /* 0x00007000ff0c77ac */ /* 0x000e240008000c00 */
[----:B------:R-:W-:Y:S01]  /*04c0*/  UIADD3 UR9, UPT, UPT, -UR4, URZ, URZ ;  /* 0x000000ff04097290 */ /* 0x000fe2000fffe1ff */
[----:B------:R-:W-:-:S11]  /*04d0*/  UMOV UR5, URZ ;  /* 0x000000ff00057c82 */ /* 0x000fd60008000000 */
.L_x_1159:
[----:B------:R-:W-:Y:S02]  /*04e0*/  IADD3 R7, P0, PT, R10, UR5, RZ ;  /* 0x000000050a077c10 */ /* 0x000fe4000ff1e0ff */
[----:B------:R-:W-:-:S03]  /*04f0*/  IADD3 R3, P1, PT, R9, UR5, RZ ;  /* 0x0000000509037c10 */ /* 0x000fc6000ff3e0ff */
[----:B------:R-:W-:Y:S01]  /*0500*/  IMAD.X R16, RZ, RZ, R8, P0 ;  /* 0x000000ffff107224 */ /* 0x000fe200000e0608 */
[----:B0-----:R-:W-:Y:S01]  /*0510*/  LEA R6, P0, R7, UR12, 0x2 ;  /* 0x0000000c07067c11 */ /* 0x001fe2000f8010ff */
[----:B------:R-:W-:Y:S01]  /*0520*/  IMAD.X R14, RZ, RZ, R0, P1 ;  /* 0x000000ffff0e7224 */ /* 0x000fe200008e0600 */
[----:B------:R-:W-:Y:S02]  /*0530*/  LEA R2, P1, R3, UR14, 0x2 ;  /* 0x0000000e03027c11 */ /* 0x000fe4000f8210ff */
[----:B------:R-:W-:Y:S02]  /*0540*/  LEA.HI.X R7, R7, UR13, R16, 0x2, P0 ;  /* 0x0000000d07077c11 */ /* 0x000fe400080f1410 */
[----:B------:R-:W-:-:S03]  /*0550*/  LEA.HI.X R3, R3, UR15, R14, 0x2, P1 ;  /* 0x0000000f03037c11 */ /* 0x000fc600088f140e */
[----:B------:R-:W2:Y:S04]  /*0560*/  LDG.E.CONSTANT R27, desc[UR10][R6.64] ;  /* 0x0000000a061b7981 */ /* 0x000ea8000c1e9900 */
[----:B------:R-:W2:Y:S04]  /*0570*/  LDG.E.CONSTANT R28, desc[UR10][R2.64] ;  /* 0x0000000a021c7981 */ /* 0x000ea8000c1e9900 */
[----:B------:R-:W3:Y:S04]  /*0580*/  LDG.E.CONSTANT R25, desc[UR10][R6.64+0x4] ;  /* 0x0000040a06197981 */ /* 0x000ee8000c1e9900 */
        /* <DEDUP_REMOVED lines=34> */
[----:B0-----:R-:W-:Y:S01]  /*07b0*/  IADD3 R2, PT, PT, R5, 0xffffffe, RZ ;  /* 0x0ffffffe05027810 */ /* 0x001fe20007ffe0ff */
[----:B------:R-:W-:-:S05]  /*07c0*/  HFMA2 R5, -RZ, RZ, 0, 0 ;  /* 0x00000000ff057431 */ /* 0x000fca00000001ff */
        /* <DEDUP_REMOVED lines=13> */
.L_x_1157:
[----:B------:R-:W-:Y:S01]  /*08a0*/  IMAD.MOV.U32 R13, RZ, RZ, R4 ;  /* 0x000000ffff0d7224 */ /* 0x000fe200078e0004 */
[----:B------:R-:W-:Y:S01]  /*08b0*/  MOV R16, 0x8e0 ;  /* 0x000008e000107802 */ /* 0x000fe20000000f00 */
[----:B------:R-:W-:-:S07]  /*08c0*/  IMAD.MOV.U32 R17, RZ, RZ, R5 ;  /* 0x000000ffff117224 */ /* 0x000fce00078e0005 */
[----:B-----5:R-:W-:Y:S05]  /*08d0*/  CALL.REL.NOINC `($__internal_32_$__cuda_sm20_rem_u64) ;  /* 0x0000000800fc7944 */ /* 0x020fea0003c00000 */
.L_x_1158:
[----:B------:R-:W-:Y:S05]  /*08e0*/  BSYNC.RECONVERGENT B0 ;  /* 0x0000000000007941 */ /* 0x000fea0003800200 */
.L_x_1156:
[----:B------:R-:W-:Y:S01]  /*08f0*/  UIADD3 UR5, UPT, UPT, UR5, 0x8, URZ ;  /* 0x0000000805057890 */ /* 0x000fe2000fffe0ff */
[----:B------:R-:W-:Y:S11]  /*0900*/  BRA.U UP1, `(.L_x_1159) ;  /* 0xfffffff901f47547 */ /* 0x000ff6000b83ffff */
.L_x_1155:
[----:B------:R-:W-:-:S09]  /*0910*/  UISETP.NE.AND UP0, UPT, UR8, URZ, UPT ;  /* 0x000000ff0800728c */ /* 0x000fd2000bf05270 */
[----:B------:R-:W-:Y:S05]  /*0920*/  BRA.U !UP0, `(.L_x_1154) ;  /* 0x0000000908707547 */ /* 0x000fea000b800000 */
[----:B------:R-:W0:Y:S01]  /*0930*/  LDCU UR5, c[0x0][0x3a4] ;  /* 0x00007480ff0577ac */ /* 0x000e220008000800 */
[----:B------:R-:W-:Y:S02]  /*0940*/  UISETP.GE.U32.AND UP0, UPT, UR8, 0x4, UPT ;  /* 0x000000040800788c */ /* 0x000fe4000bf06070 */
[----:B0-----:R-:W-:-:S04]  /*0950*/  ULOP3.LUT UR5, UR5, 0x3, URZ, 0xc0, !UPT ;  /* 0x0000000305057892 */ /* 0x001fc8000f8ec0ff */
[----:B------:R-:W-:-:S03]  /*0960*/  UISETP.NE.AND UP1, UPT, UR5, URZ, UPT ;  /* 0x000000ff0500728c */ /* 0x000fc6000bf25270 */
[----:B------:R-:W-:Y:S08]  /*0970*/  BRA.U !UP0, `(.L_x_1160) ;  /* 0x0000000108587547 */ /* 0x000ff0000b800000 */
[----:B------:R-:W0:Y:S01]  /*0980*/  LDCU.128 UR12, c[0x0][0x380] ;  /* 0x00007000ff0c77ac */ /* 0x000e220008000c00 */
[----:B------:R-:W-:Y:S02]  /*0990*/  IADD3 R3, P2, PT, R9, UR4, RZ ;  /* 0x0000000409037c10 */ /* 0x000fe4000ff5e0ff */
[----:B------:R-:W-:-:S03]  /*09a0*/  IADD3 R7, P0, PT, R10, UR4, RZ ;  /* 0x000000040a077c10 */ /* 0x000fc6000ff1e0ff */
[----:B------:R-:W-:Y:S01]  /*09b0*/  IMAD.X R14, RZ, RZ, R0, P2 ;  /* 0x000000ffff0e7224 */ /* 0x000fe200010e0600 */
[----:B------:R-:W-:Y:S02]  /*09c0*/  IADD3.X R16, PT, PT, RZ, R8, RZ, P0, !PT ;  /* 0x00000008ff107210 */ /* 0x000fe400007fe4ff */
[----:B0-----:R-:W-:Y:S02]  /*09d0*/  LEA R6, P1, R7, UR12, 0x2 ;  /* 0x0000000c07067c11 */ /* 0x001fe4000f8210ff */
        /* <DEDUP_REMOVED lines=10> */
[----:B------:R-:W4:Y:S01]  /*0a80*/  LDG.E.CONSTANT R20, desc[UR10][R2.64+0xc] ;  /* 0x00000c0a02147981 */ /* 0x000f22000c1e9900 */
[----:B------:R-:W-:Y:S01]  /*0a90*/  UIADD3 UR4, UPT, UPT, UR4, 0x4, URZ ;  /* 0x0000000404047890 */ /* 0x000fe2000fffe0ff */
[----:B--2---:R-:W-:-:S04]  /*0aa0*/  IMAD.WIDE.U32 R4, R13, R14, R4 ;  /* 0x0000000e0d047225 */ /* 0x004fc800078e0004 */
[----:B---3--:R-:W-:-:S04]  /*0ab0*/  IMAD.WIDE.U32 R4, R15, R16, R4 ;  /* 0x000000100f047225 */ /* 0x008fc800078e0004 */
[----:B----4-:R-:W-:-:S04]  /*0ac0*/  IMAD.WIDE.U32 R4, R17, R18, R4 ;  /* 0x0000001211047225 */ /* 0x010fc800078e0004 */
[----:B------:R-:W-:-:S07]  /*0ad0*/  IMAD.WIDE.U32 R4, R19, R20, R4 ;  /* 0x0000001413047225 */ /* 0x000fce00078e0004 */
.L_x_1160:
[----:B------:R-:W-:Y:S05]  /*0ae0*/  BRA.U !UP1, `(.L_x_1154) ;  /* 0x0000000909007547 */ /* 0x000fea000b800000 */
[----:B------:R-:W-:-:S09]  /*0af0*/  UISETP.NE.AND UP0, UPT, UR5, 0x1, UPT ;  /* 0x000000010500788c */ /* 0x000fd2000bf05270 */
[----:B------:R-:W-:Y:S05]  /*0b00*/  BRA.U !UP0, `(.L_x_1161) ;  /* 0x0000000508407547 */ /* 0x000fea000b800000 */
        /* <DEDUP_REMOVED lines=10> */
[----:B------:R-:W2:Y:S01]  /*0bb0*/  LDG.E.CONSTANT R14, desc[UR10][R6.64] ;  /* 0x0000000a060e7981 */ /* 0x000ea2000c1e9900 */
[----:B------:R-:W-:-:S04]  /*0bc0*/  ULOP3.LUT UR5, UR4, 0x3f, URZ, 0xc0, !UPT ;  /* 0x0000003f04057892 */ /* 0x000fc8000f8ec0ff */
[----:B------:R-:W-:Y:S01]  /*0bd0*/  UISETP.NE.AND UP0, UPT, UR5, 0x3f, UPT ;  /* 0x0000003f0500788c */ /* 0x000fe2000bf05270 */
[----:B--2---:R-:W-:-:S04]  /*0be0*/  IMAD.WIDE.U32 R4, R13, R14, R4 ;  /* 0x0000000e0d047225 */ /* 0x004fc800078e0004 */
[----:B------:R-:W-:-:S04]  /*0bf0*/  IMAD.MOV.U32 R13, RZ, RZ, R4 ;  /* 0x000000ffff0d7224 */ /* 0x000fc800078e0004 */
        /* <DEDUP_REMOVED lines=21> */
[----:B------:R-:W-:-:S04]  /*0d50*/  @!P1 LOP3.LUT R4, RZ, R11, RZ, 0x33, !PT ;  /* 0x0000000bff049212 */ /* 0x000fc800078e33ff */
[----:B------:R-:W-:Y:S01]  /*0d60*/  MOV R13, R4 ;  /* 0x00000004000d7202 */ /* 0x000fe20000000f00 */
[----:B------:R-:W-:Y:S06]  /*0d70*/  BRA `(.L_x_1164) ;  /* 0x0000000000107947 */ /* 0x000fec0003800000 */
.L_x_1163:
[----:B------:R-:W-:Y:S01]  /*0d80*/  IMAD.MOV.U32 R17, RZ, RZ, R5 ;  /* 0x000000ffff117224 */ /* 0x000fe200078e0005 */
[----:B------:R-:W-:-:S07]  /*0d90*/  MOV R16, 0xdb0 ;  /* 0x00000db000107802 */ /* 0x000fce0000000f00 */
[----:B-----5:R-:W-:Y:S05]  /*0da0*/  CALL.REL.NOINC `($__internal_32_$__cuda_sm20_rem_u64) ;  /* 0x0000000400c87944 */ /* 0x020fea0003c00000 */
[----:B------:R-:W-:-:S07]  /*0db0*/  MOV R13, R4 ;  /* 0x00000004000d7202 */ /* 0x000fce0000000f00 */
.L_x_1164:
[----:B------:R-:W-:Y:S05]  /*0dc0*/  BSYNC.RECONVERGENT B0 ;  /* 0x0000000000007941 */ /* 0x000fea0003800200 */
.L_x_1162:
[----:B------:R-:W2:Y:S04]  /*0dd0*/  LDG.E.CONSTANT R3, desc[UR10][R2.64+0x4] ;  /* 0x0000040a02037981 */ /* 0x000ea8000c1e9900 */
[----:B------:R-:W2:Y:S01]  /*0de0*/  LDG.E.CONSTANT R6, desc[UR10][R6.64+0x4] ;  /* 0x0000040a06067981 */ /* 0x000ea2000c1e9900 */
[----:B------:R-:W-:Y:S01]  /*0df0*/  UIADD3 UR5, UPT, UPT, UR4, 0x1, URZ ;  /* 0x0000000104057890 */ /* 0x000fe2000fffe0ff */
[----:B------:R-:W-:-:S03]  /*0e00*/  IMAD.MOV.U32 R4, RZ, RZ, R13 ;  /* 0x000000ffff047224 */ /* 0x000fc600078e000d */
        /* <DEDUP_REMOVED lines=26> */
.L_x_1166:
[----:B------:R-:W-:Y:S01]  /*0fb0*/  IMAD.MOV.U32 R13, RZ, RZ, R4 ;  /* 0x000000ffff0d7224 */ /* 0x000fe200078e0004 */
[----:B------:R-:W-:Y:S02]  /*0fc0*/  MOV R17, R5 ;  /* 0x0000000500117202 */ /* 0x000fe40000000f00 */
[----:B------:R-:W-:-:S07]  /*0fd0*/  MOV R16, 0xff0 ;  /* 0x00000ff000107802 */ /* 0x000fce0000000f00 */
[----:B-----5:R-:W-:Y:S05]  /*0fe0*/  CALL.REL.NOINC `($__internal_32_$__cuda_sm20_rem_u64) ;  /* 0x0000000400387944 */ /* 0x020fea0003c00000 */
.L_x_1167:
[----:B------:R-:W-:Y:S05]  /*0ff0*/  BSYNC.RECONVERGENT B0 ;  /* 0x0000000000007941 */ /* 0x000fea0003800200 */
.L_x_1165:
[----:B------:R-:W-:-:S12]  /*1000*/  UIADD3 UR4, UPT, UPT, UR4, 0x2, URZ ;  /* 0x0000000204047890 */ /* 0x000fd8000fffe0ff */
.L_x_1161:
[----:B------:R-:W0:Y:S02]  /*1010*/  LDCU UR5, c[0x0][0x3a4] ;  /* 0x00007480ff0577ac */ /* 0x000e240008000800 */
[----:B0-----:R-:W-:-:S04]  /*1020*/  ULOP3.LUT UR5, UR5, 0x1, URZ, 0xc0, !UPT ;  /* 0x0000000105057892 */ /* 0x001fc8000f8ec0ff */
[----:B------:R-:W-:-:S09]  /*1030*/  UISETP.NE.U32.AND UP0, UPT, UR5, 0x1, UPT ;  /* 0x000000010500788c */ /* 0x000fd2000bf05070 */
[----:B------:R-:W-:Y:S05]  /*1040*/  BRA.U UP0, `(.L_x_1154) ;  /* 0x0000000100a87547 */ /* 0x000fea000b800000 */
[----:B------:R-:W0:Y:S01]  /*1050*/  LDCU.128 UR12, c[0x0][0x380] ;  /* 0x00007000ff0c77ac */ /* 0x000e220008000c00 */
[----:B------:R-:W-:Y:S02]  /*1060*/  IADD3 R10, P0, PT, R10, UR4, RZ ;  /* 0x000000040a0a7c10 */ /* 0x000fe4000ff1e0ff */
[----:B------:R-:W-:-:S03]  /*1070*/  IADD3 R9, P2, PT, R9, UR4, RZ ;  /* 0x0000000409097c10 */ /* 0x000fc6000ff5e0ff */
[----:B------:R-:W-:Y:S01]  /*1080*/  IMAD.X R3, RZ, RZ, R8, P0 ;  /* 0x000000ffff037224 */ /* 0x000fe200000e0608 */
[----:B------:R-:W-:Y:S02]  /*1090*/  IADD3.X R0, PT, PT, RZ, R0, RZ, P2, !PT ;  /* 0x00000000ff007210 */ /* 0x000fe400017fe4ff */
[C---:B0-----:R-:W-:Y:S02]  /*10a0*/  LEA R2, P1, R10.reuse, UR12, 0x2 ;  /* 0x0000000c0a027c11 */ /* 0x041fe4000f8210ff */
[C---:B------:R-:W-:Y:S02]  /*10b0*/  LEA R6, P3, R9.reuse, UR14, 0x2 ;  /* 0x0000000e09067c11 */ /* 0x040fe4000f8610ff */
[----:B------:R-:W-:Y:S02]  /*10c0*/  LEA.HI.X R3, R10, UR13, R3, 0x2, P1 ;  /* 0x0000000d0a037c11 */ /* 0x000fe400088f1403 */
[----:B------:R-:W-:-:S04]  /*10d0*/  LEA.HI.X R7, R9, UR15, R0, 0x2, P3 ;  /* 0x0000000f09077c11 */ /* 0x000fc800098f1400 */
[----:B------:R-:W2:Y:S04]  /*10e0*/  LDG.E.CONSTANT R3, desc[UR10][R2.64] ;  /* 0x0000000a02037981 */ /* 0x000ea8000c1e9900 */
        /* <DEDUP_REMOVED lines=27> */
.L_x_1168:
[----:B------:R-:W-:Y:S01]  /*12a0*/  MOV R13, R4 ;  /* 0x00000004000d7202 */ /* 0x000fe20000000f00 */
[----:B------:R-:W-:Y:S01]  /*12b0*/  IMAD.MOV.U32 R17, RZ, RZ, R5 ;  /* 0x000000ffff117224 */ /* 0x000fe200078e0005 */
[----:B------:R-:W-:-:S07]  /*12c0*/  MOV R16, 0x12e0 ;  /* 0x000012e000107802 */ /* 0x000fce0000000f00 */
[----:B-----5:R-:W-:Y:S05]  /*12d0*/  CALL.REL.NOINC `($__internal_32_$__cuda_sm20_rem_u64) ;  /* 0x00000000007c7944 */ /* 0x020fea0003c00000 */
.L_x_1169:
[----:B------:R-:W-:Y:S05]  /*12e0*/  BSYNC.RECONVERGENT B0 ;  /* 0x0000000000007941 */ /* 0x000fea0003800200 */
.L_x_1154:
        /* <DEDUP_REMOVED lines=21> */
.L_x_1171:
[----:B------:R-:W-:Y:S01]  /*1440*/  MOV R13, R4 ;  /* 0x00000004000d7202 */ /* 0x000fe20000000f00 */
[----:B------:R-:W-:Y:S01]  /*1450*/  IMAD.MOV.U32 R17, RZ, RZ, R5 ;  /* 0x000000ffff117224 */ /* 0x000fe200078e0005 */
[----:B------:R-:W-:-:S07]  /*1460*/  MOV R16, 0x1480 ;  /* 0x0000148000107802 */ /* 0x000fce0000000f00 */
[----:B-----5:R-:W-:Y:S05]  /*1470*/  CALL.REL.NOINC `($__internal_32_$__cuda_sm20_rem_u64) ;  /* 0x0000000000147944 */ /* 0x020fea0003c00000 */
.L_x_1172:
[----:B------:R-:W-:Y:S05]  /*1480*/  BSYNC.RECONVERGENT B0 ;  /* 0x0000000000007941 */ /* 0x000fea0003800200 */
.L_x_1170:
[----:B------:R-:W0:Y:S02]  /*1490*/  LDC.64 R2, c[0x0][0x390] ;  /* 0x0000e400ff027b82 */ /* 0x000e240000000a00 */
[----:B0-----:R-:W-:-:S05]  /*14a0*/  IMAD.WIDE.U32 R12, R12, 0x4, R2 ;  /* 0x000000040c0c7825 */ /* 0x001fca00078e0002 */
[----:B------:R-:W-:Y:S01]  /*14b0*/  STG.E desc[UR10][R12.64], R4 ;  /* 0x000000040c007986 */ /* 0x000fe2000c10190a */
[----:B------:R-:W-:Y:S05]  /*14c0*/  EXIT ;  /* 0x000000000000794d */ /* 0x000fea0003800000 */
        .weak           $__internal_32_$__cuda_sm20_rem_u64
        .type           $__internal_32_$__cuda_sm20_rem_u64,@function
        .size           $__internal_32_$__cuda_sm20_rem_u64,(.L_x_2095 - $__internal_32_$__cuda_sm20_rem_u64)
$__internal_32_$__cuda_sm20_rem_u64:
[----:B------:R-:W-:Y:S01]  /*14d0*/  IMAD.MOV.U32 R18, RZ, RZ, R11 ;  /* 0x000000ffff127224 */ /* 0x000fe200078e000b */
[----:B------:R-:W-:-:S05]  /*14e0*/  MOV R19, UR6 ;  /* 0x0000000600137c02 */ /* 0x000fca0008000f00 */
        /* <DEDUP_REMOVED lines=18> */
[----:B------:R-:W-:-:S03]  /*1610*/  IADD3.X R18, PT, PT, RZ, RZ, R14, P2, P1 ;  /* 0x000000ffff127210 */ /* 0x000fc600017e240e */
        /* <DEDUP_REMOVED lines=11> */
[----:B------:R-:W-:Y:S02]  /*16d0*/  HFMA2 R5, -RZ, RZ, 0, 0 ;  /* 0x00000000ff057431 */ /* 0x000fe400000001ff */
[----:B------:R-:W-:Y:S01]  /*16e0*/  IMAD.HI.U32 R4, R14, R13, RZ ;  /* 0x0000000d0e047227 */ /* 0x000fe200078e00ff */
[----:B------:R-:W-:-:S05]  /*16f0*/  IADD3.X R18, PT, PT, RZ, RZ, R18, P2, P1 ;  /* 0x000000ffff127210 */ /* 0x000fca00017e2412 */
[-C--:B------:R-:W-:Y:S02]  /*1700*/  IMAD R15, R18, R17.reuse, RZ ;  /* 0x00000011120f7224 */ /* 0x080fe400078e02ff */
[----:B------:R-:W-:-:S04]  /*1710*/  IMAD.WIDE.U32 R4, R14, R17, R4 ;  /* 0x000000110e047225 */ /* 0x000fc800078e0004 */
[----:B------:R-:W-:-:S04]  /*1720*/  IMAD.HI.U32 R14, R18, R17, RZ ;  /* 0x00000011120e7227 */ /* 0x000fc800078e00ff */
[----:B------:R-:W-:-:S04]  /*1730*/  IMAD.HI.U32 R4, P0, R18, R13, R4 ;  /* 0x0000000d12047227 */ /* 0x000fc80007800004 */
[----:B------:R-:W-:Y:S01]  /*1740*/  IMAD.X R14, RZ, RZ, R14, P0 ;  /* 0x000000ffff0e7224 */ /* 0x000fe200000e060e */
[----:B------:R-:W-:-:S04]  /*1750*/  IADD3 R15, P1, PT, R15, R4, RZ ;  /* 0x000000040f0f7210 */ /* 0x000fc80007f3e0ff */
[----:B------:R-:W-:Y:S01]  /*1760*/  IADD3.X R14, PT, PT, RZ, R14, RZ, P1, !PT ;  /* 0x0000000eff0e7210 */ /* 0x000fe20000ffe4ff */
[----:B------:R-:W-:-:S04]  /*1770*/  IMAD.WIDE.U32 R4, R15, R11, RZ ;  /* 0x0000000b0f047225 */ /* 0x000fc800078e00ff */
[----:B------:R-:W-:Y:S01]  /*1780*/  IMAD R15, R15, UR6, R5 ;  /* 0x000000060f0f7c24 */ /* 0x000fe2000f8e0205 */
[----:B------:R-:W-:-:S03]  /*1790*/  IADD3 R4, P1, PT, -R4, R13, RZ ;  /* 0x0000000d04047210 */ /* 0x000fc60007f3e1ff */
[-C--:B------:R-:W-:Y:S01]  /*17a0*/  IMAD R14, R14, R11.reuse, R15 ;  /* 0x0000000b0e0e7224 */ /* 0x080fe200078e020f */
[----:B------:R-:W-:-:S03]  /*17b0*/  ISETP.GE.U32.AND P0, PT, R4, R11, PT ;  /* 0x0000000b0400720c */ /* 0x000fc60003f06070 */
        /* <DEDUP_REMOVED lines=11> */
[----:B------:R-:W-:Y:S02]  /*1870*/  MOV R17, 0x0 ;  /* 0x0000000000117802 */ /* 0x000fe40000000f00 */
[----:B------:R-:W-:Y:S02]  /*1880*/  ISETP.NE.AND.EX P1, PT, RZ, UR6, PT, P1 ;  /* 0x00000006ff007c0c */ /* 0x000fe4000bf25310 */
[----:B------:R-:W-:-:S02]  /*1890*/  SEL R4, R4, R14, P0 ;  /* 0x0000000e04047207 */ /* 0x000fc40000000000 */
[----:B------:R-:W-:Y:S02]  /*18a0*/  SEL R5, R5, R18, P0 ;  /* 0x0000001205057207 */ /* 0x000fe40000000000 */
[----:B------:R-:W-:Y:S02]  /*18b0*/  SEL R4, R4, 0xffffffff, P1 ;  /* 0xffffffff04047807 */ /* 0x000fe40000800000 */
[----:B------:R-:W-:Y:S01]  /*18c0*/  SEL R5, R5, 0xffffffff, P1 ;  /* 0xffffffff05057807 */ /* 0x000fe20000800000 */
[----:B------:R-:W-:Y:S06]  /*18d0*/  RET.REL.NODEC R16 `(batch_inner_product_gs) ;  /* 0xffffffe410c87950 */ /* 0x000fec0003c3ffff */
.L_x_1173:
        /* <DEDUP_REMOVED lines=10> */
.L_x_2095:


//--------------------- .text.batch_gram_matrix   --------------------------
	.section	.text.batch_gram_matrix,"ax",@progbits
	.align	128
        .global         batch_gram_matrix
        .type           batch_gram_matrix,@function
        .size           batch_gram_matrix,(.L_x_2096 - batch_gram_matrix)
        .other          batch_gram_matrix,@"STO_CUDA_ENTRY STV_DEFAULT"
batch_gram_matrix:
.text.batch_gram_matrix:
        /* <DEDUP_REMOVED lines=14> */
[----:B------:R-:W1:Y:S01]  /*00e0*/  LDCU.64 UR6, c[0x0][0x358] ;  /* 0x00006b00ff0677ac */ /* 0x000e620008000a00 */
[----:B------:R-:W2:Y:S04]  /*00f0*/  LDCU.64 UR10, c[0x0][0x380] ;  /* 0x00007000ff0a77ac */ /* 0x000ea80008000a00 */
[----:B------:R-:W3:Y:S08]  /*0100*/  I2F.U32.RP R5, UR8 ;  /* 0x0000000800057d06 */ /* 0x000ef00008209000 */
[----:B0-----:R-:W0:Y:S08]  /*0110*/  MUFU.RCP R4, R4 ;  /* 0x0000000400047308 */ /* 0x001e300000001000 */
[----:B---3--:R-:W-:Y:S01]  /*0120*/  MUFU.RCP R5, R5 ;  /* 0x0000000500057308 */ /* 0x008fe20000001000 */
[----:B0-----:R-:W-:-:S07]  /*0130*/  VIADD R2, R4, 0xffffffe ;  /* 0x0ffffffe04027836 */ /* 0x001fce0000000000 */
[----:B------:R0:W3:Y:S02]  /*0140*/  F2I.FTZ.U32.TRUNC.NTZ R3, R2 ;  /* 0x0000000200037305 */ /* 0x0000e4000021f000 */
[----:B0-----:R-:W-:Y:S02]  /*0150*/  HFMA2 R2, -RZ, RZ, 0, 0 ;  /* 0x00000000ff027431 */ /* 0x001fe400000001ff */
[----:B---3--:R-:W-:-:S04]  /*0160*/  IMAD R7, R7, R3, RZ ;  /* 0x0000000307077224 */ /* 0x008fc800078e02ff */
[----:B------:R-:W-:-:S04]  /*0170*/  IMAD.HI.U32 R3, R3, R7, R2 ;  /* 0x0000000703037227 */ /* 0x000fc800078e0002 */
[----:B------:R-:W-:Y:S02]  /*0180*/  VIADD R2, R5, 0xffffffe ;  /* 0x0ffffffe05027836 */ /* 0x000fe40000000000 */
[----:B------:R-:W-:-:S04]  /*0190*/  IMAD.HI.U32 R0, R3, R6, RZ ;  /* 0x0000000603007227 */ /* 0x000fc800078e00ff */
[----:B------:R-:W-:-:S04]  /*01a0*/  IMAD.MOV R3, RZ, RZ, -R0 ;  /* 0x000000ffff037224 */ /* 0x000fc800078e0a00 */
[----:B------:R-:W-:Y:S02]  /*01b0*/  IMAD R4, R3, UR5, R6 ;  /* 0x0000000503047c24 */ /* 0x000fe4000f8e0206 */
[----:B------:R0:W3:Y:S03]  /*01c0*/  F2I.FTZ.U32.TRUNC.NTZ R3, R2 ;  /* 0x0000000200037305 */ /* 0x0000e6000021f000 */
[----:B------:R-:W-:Y:S01]  /*01d0*/  ISETP.GE.U32.AND P0, PT, R4, UR5, PT ;  /* 0x0000000504007c0c */ /* 0x000fe2000bf06070 */
[----:B0-----:R-:W-:Y:S02]  /*01e0*/  IMAD.MOV.U32 R2, RZ, RZ, RZ ;  /* 0x000000ffff027224 */ /* 0x001fe400078e00ff */
[----:B---3--:R-:W-:-:S10]  /*01f0*/  IMAD.MOV R7, RZ, RZ, -R3 ;  /* 0x000000ffff077224 */ /* 0x008fd400078e0a03 */
[----:B------:R-:W-:Y:S01]  /*0200*/  @P0 IADD3 R4, PT, PT, R4, -UR5, RZ ;  /* 0x8000000504040c10 */ /* 0x000fe2000fffe0ff */
[----:B------:R-:W-:Y:S02]  /*0210*/  @P0 VIADD R0, R0, 0x1 ;  /* 0x0000000100000836 */ /* 0x000fe40000000000 */
[----:B------:R-:W-:Y:S01]  /*0220*/  IMAD R7, R7, UR8, RZ ;  /* 0x0000000807077c24 */ /* 0x000fe2000f8e02ff */
[----:B------:R-:W-:-:S03]  /*0230*/  ISETP.GE.U32.AND P1, PT, R4, UR5, PT ;  /* 0x0000000504007c0c */ /* 0x000fc6000bf26070 */
[----:B------:R-:W-:-:S10]  /*0240*/  IMAD.HI.U32 R3, R3, R7, R2 ;  /* 0x0000000703037227 */ /* 0x000fd400078e0002 */
[----:B------:R-:W-:Y:S02]  /*0250*/  @P1 IADD3 R0, PT, PT, R0, 0x1, RZ ;  /* 0x0000000100001810 */ /* 0x000fe40007ffe0ff */
[----:B------:R-:W-:Y:S02]  /*0260*/  @!P2 LOP3.LUT R0, RZ, UR5, RZ, 0x33, !PT ;  /* 0x00000005ff00ac12 */ /* 0x000fe4000f8e33ff */
[----:B------:R-:W-:-:S03]  /*0270*/  ISETP.NE.U32.AND P2, PT, RZ, UR8, PT ;  /* 0x00000008ff007c0c */ /* 0x000fc6000bf45070 */
[----:B------:R-:W-:-:S04]  /*0280*/  IMAD.MOV R5, RZ, RZ, -R0 ;  /* 0x000000ffff057224 */ /* 0x000fc800078e0a00 */
[----:B------:R-:W-:-:S04]  /*0290*/  IMAD R2, R5, UR5, R6 ;  /* 0x0000000505027c24 */ /* 0x000fc8000f8e0206 */
[----:B------:R-:W-:-:S05]  /*02a0*/  IMAD.HI.U32 R3, R3, R2, RZ ;  /* 0x0000000203037227 */ /* 0x000fca00078e00ff */
[----:B------:R-:W-:-:S05]  /*02b0*/  IADD3 R5, PT, PT, -R3, RZ, RZ ;  /* 0x000000ff03057210 */ /* 0x000fca0007ffe1ff */
[----:B------:R-:W-:-:S05]  /*02c0*/  IMAD R4, R5, UR8, R2 ;  /* 0x0000000805047c24 */ /* 0x000fca000f8e0202 */
[----:B------:R-:W-:-:S13]  /*02d0*/  ISETP.GE.U32.AND P0, PT, R4, UR8, PT ;  /* 0x0000000804007c0c */ /* 0x000fda000bf06070 */
[----:B------:R-:W-:Y:S02]  /*02e0*/  @P0 VIADD R4, R4, -UR8 ;  /* 0x8000000804040c36 */ /* 0x000fe40008000000 */
[----:B------:R-:W-:-:S03]  /*02f0*/  @P0 VIADD R3, R3, 0x1 ;  /* 0x0000000103030836 */ /* 0x000fc60000000000 */
[----:B------:R-:W-:-:S13]  /*0300*/  ISETP.GE.U32.AND P1, PT, R4, UR8, PT ;  /* 0x0000000804007c0c */ /* 0x000fda000bf26070 */
[----:B------:R-:W-:Y:S02]  /*0310*/  @P1 IADD3 R3, PT, PT, R3, 0x1, RZ ;  /* 0x0000000103031810 */ /* 0x000fe40007ffe0ff */
[----:B------:R-:W-:-:S05]  /*0320*/  @!P2 LOP3.LUT R3, RZ, UR8, RZ, 0x33, !PT ;  /* 0x00000008ff03ac12 */ /* 0x000fca000f8e33ff */
[----:B------:R-:W-:-:S04]  /*0330*/  IMAD.MOV R5, RZ, RZ, -R3 ;  /* 0x000000ffff057224 */ /* 0x000fc800078e0a03 */
[----:B------:R-:W-:-:S05]  /*0340*/  IMAD R2, R5, UR8, R2 ;  /* 0x0000000805027c24 */ /* 0x000fca000f8e0202 */
[----:B------:R-:W-:-:S13]  /*0350*/  ISETP.GE.U32.AND P0, PT, R2, R3, PT ;  /* 0x000000030200720c */ /* 0x000fda0003f06070 */
[----:B-12---:R-:W-:Y:S05]  /*0360*/  @P0 BRA `(.L_x_1174) ;  /* 0x0000000000200947 */ /* 0x006fea0003800000 */
[----:B------:R-:W0:Y:S01]  /*0370*/  LDC.64 R4, c[0x0][0x388] ;  /* 0x0000e200ff047b82 */ /* 0x000e220000000a00 */
[----:B------:R-:W-:-:S04]  /*0380*/  IMAD R0, R0, UR8, R2 ;  /* 0x0000000800007c24 */ /* 0x000fc8000f8e0202 */
[----:B------:R-:W-:-:S04]  /*0390*/  IMAD R3, R0, UR8, R3 ;  /* 0x0000000800037c24 */ /* 0x000fc8000f8e0203 */
[----:B0-----:R-:W-:-:S06]  /*03a0*/  IMAD.WIDE.U32 R2, R3, 0x4, R4 ;  /* 0x0000000403027825 */ /* 0x001fcc00078e0004 */
[----:B------:R-:W2:Y:S01]  /*03b0*/  LDG.E R3, desc[UR6][R2.64] ;  /* 0x0000000602037981 */ /* 0x000ea2000c1e1900 */
[----:B------:R-:W-:-:S05]  /*03c0*/  IMAD.WIDE.U32 R6, R6, 0x4, R4 ;  /* 0x0000000406067825 */ /* 0x000fca00078e0004 */
[----:B--2---:R-:W-:Y:S01]  /*03d0*/  STG.E desc[UR6][R6.64], R3 ;  /* 0x0000000306007986 */ /* 0x004fe2000c101906 */
[----:B------:R-:W-:Y:S05]  /*03e0*/  EXIT ;  /* 0x000000000000794d */ /* 0x000fea0003800000 */
.L_x_1174:
[----:B------:R-:W0:Y:S08]  /*03f0*/  LDC.64 R10, c[0x0][0x390] ;  /* 0x0000e400ff0a7b82 */ /* 0x000e300000000a00 */
[----:B------:R-:W1:Y:S01]  /*0400*/  LDC R12, c[0x0][0x39c] ;  /* 0x0000e700ff0c7b82 */ /* 0x000e620000000800 */
[----:B0-----:R-:W-:-:S06]  /*0410*/  IMAD.WIDE.U32 R10, R0, 0x4, R10 ;  /* 0x00000004000a7825 */ /* 0x001fcc00078e000a */
[----:B------:R0:W5:Y:S01]  /*0420*/  LDG.E.CONSTANT R11, desc[UR6][R10.64] ;  /* 0x000000060a0b7981 */ /* 0x000162000c1e9900 */
[----:B------:R-:W-:Y:S02]  /*0430*/  CS2R R8, SRZ ;  /* 0x0000000000087805 */ /* 0x000fe4000001ff00 */
[C---:B-1----:R-:W-:Y:S01]  /*0440*/  ISETP.NE.AND P0, PT, R12.reuse, RZ, PT ;  /* 0x000000ff0c00720c */ /* 0x042fe20003f05270 */
[----:B------:R-:W-:Y:S02]  /*0450*/  IMAD R5, R12, UR8, RZ ;  /* 0x000000080c057c24 */ /* 0x000fe4000f8e02ff */
[-C--:B------:R-:W-:Y:S02]  /*0460*/  IMAD R7, R2, R12.reuse, RZ ;  /* 0x0000000c02077224 */ /* 0x080fe400078e02ff */
[----:B------:R-:W-:Y:S02]  /*0470*/  IMAD R0, R0, R5, RZ ;  /* 0x0000000500007224 */ /* 0x000fe400078e02ff */
[----:B------:R-:W-:-:S03]  /*0480*/  IMAD R3, R3, R12, RZ ;  /* 0x0000000c03037224 */ /* 0x000fc600078e02ff */
[-C--:B------:R-:W-:Y:S02]  /*0490*/  IADD3 R4, P2, PT, R7, R0.reuse, RZ ;  /* 0x0000000007047210 */ /* 0x080fe40007f5e0ff */
[----:B------:R-:W-:Y:S01]  /*04a0*/  IADD3 R5, P1, PT, R3, R0, RZ ;  /* 0x0000000003057210 */ /* 0x000fe20007f3e0ff */
[----:B------:R-:W-:Y:S02]  /*04b0*/  IMAD.MOV.U32 R3, RZ, RZ, RZ ;  /* 0x000000ffff037224 */ /* 0x000fe400078e00ff */
[----:B------:R-:W-:Y:S01]  /*04c0*/  IMAD.X R0, RZ, RZ, RZ, P2 ;  /* 0x000000ffff007224 */ /* 0x000fe200010e06ff */
[----:B------:R-:W-:Y:S01]  /*04d0*/  IADD3.X R2, PT, PT, RZ, RZ, RZ, P1, !PT ;  /* 0x000000ffff027210 */ /* 0x000fe20000ffe4ff */
[----:B0-----:R-:W-:Y:S08]  /*04e0*/  @!P0 BRA `(.L_x_1175) ;  /* 0x0000000c00ac8947 */ /* 0x001ff00003800000 */
[C---:B------:R-:W-:Y:S01]  /*04f0*/  ISETP.GE.U32.AND P0, PT, R12.reuse, 0x8, PT ;  /* 0x000000080c00780c */ /* 0x040fe20003f06070 */
[----:B------:R-:W-:Y:S01]  /*0500*/  IMAD.MOV.U32 R7, RZ, RZ, RZ ;  /* 0x000000ffff077224 */ /* 0x000fe200078e00ff */
[----:B------:R-:W-:Y:S02]  /*0510*/  LOP3.LUT R13, R12, 0x7, RZ, 0xc0, !PT ;  /* 0x000000070c0d7812 */ /* 0x000fe400078ec0ff */
[----:B------:R-:W-:-:S09]  /*0520*/  CS2R R8, SRZ ;  /* 0x0000000000087805 */ /* 0x000fd2000001ff00 */
[----:B------:R-:W-:Y:S05]  /*0530*/  @!P0 BRA `(.L_x_1176) ;  /* 0x0000000400208947 */ /* 0x000fea0003800000 */
[----:B------:R-:W-:Y:S02]  /*0540*/  LOP3.LUT R7, R12, 0xfffffff8, RZ, 0xc0, !PT ;  /* 0xfffffff80c077812 */ /* 0x000fe400078ec0ff */
[----:B------:R-:W-:Y:S02]  /*0550*/  CS2R R8, SRZ ;  /* 0x0000000000087805 */ /* 0x000fe4000001ff00 */
[----:B------:R-:W-:Y:S01]  /*0560*/  MOV R14, RZ ;  /* 0x000000ff000e7202 */ /* 0x000fe20000000f00 */
[----:B------:R-:W-:-:S07]  /*0570*/  IMAD.MOV R12, RZ, RZ, -R7 ;  /* 0x000000ffff0c7224 */ /* 0x000fce00078e0a07 */
.L_x_1180:
[C---:B------:R-:W-:Y:S02]  /*0580*/  IADD3 R17, P0, PT, R14.reuse, R5, RZ ;  /* 0x000000050e117210 */ /* 0x040fe40007f1e0ff */
[----:B------:R-:W-:-:S03]  /*0590*/  IADD3 R10, P1, PT, R14, R4, RZ ;  /* 0x000000040e0a7210 */ /* 0x000fc60007f3e0ff */
[----:B------:R-:W-:Y:S01]  /*05a0*/  IMAD.X R20, RZ, RZ, R2, P0 ;  /* 0x000000ffff147224 */ /* 0x000fe200000e0602 */
[----:B------:R-:W-:Y:S02]  /*05b0*/  IADD3.X R15, PT, PT, RZ, R0, RZ, P1, !PT ;  /* 0x00000000ff0f7210 */ /* 0x000fe40000ffe4ff */
[C---:B------:R-:W-:Y:S02]  /*05c0*/  LEA R16, P0, R17.reuse, UR10, 0x2 ;  /* 0x0000000a11107c11 */ /* 0x040fe4000f8010ff */
[C---:B------:R-:W-:Y:S02]  /*05d0*/  LEA R18, P1, R10.reuse, UR10, 0x2 ;  /* 0x0000000a0a127c11 */ /* 0x040fe4000f8210ff */
        /* <DEDUP_REMOVED lines=14> */
[----:B--2---:R-:W-:-:S03]  /*06c0*/  IMAD.WIDE.U32 R8, R23, R22, R8 ;  /* 0x0000001617087225 */ /* 0x004fc600078e0008 */
[----:B------:R-:W2:Y:S04]  /*06d0*/  LDG.E.CONSTANT R22, desc[UR6][R16.64+0x10] ;  /* 0x0000100610167981 */ /* 0x000ea8000c1e9900 */
[----:B------:R-:W2:Y:S01]  /*06e0*/  LDG.E.CONSTANT R23, desc[UR6][R18.64+0x10] ;  /* 0x0000100612177981 */ /* 0x000ea2000c1e9900 */
[----:B---3--:R-:W-:-:S03]  /*06f0*/  IMAD.WIDE.U32 R8, R25, R24, R8 ;  /* 0x0000001819087225 */ /* 0x008fc600078e0008 */
[----:B------:R-:W3:Y:S04]  /*0700*/  LDG.E.CONSTANT R25, desc[UR6][R18.64+0x14] ;  /* 0x0000140612197981 */ /* 0x000ee8000c1e9900 */
[----:B------:R-:W3:Y:S01]  /*0710*/  LDG.E.CONSTANT R24, desc[UR6][R16.64+0x18] ;  /* 0x0000180610187981 */ /* 0x000ee2000c1e9900 */
[----:B----4-:R-:W-:-:S04]  /*0720*/  IMAD.WIDE.U32 R8, R20, R21, R8 ;  /* 0x0000001514087225 */ /* 0x010fc800078e0008 */
[----:B------:R-:W-:-:S04]  /*0730*/  IMAD.WIDE.U32 R8, R10, R15, R8 ;  /* 0x0000000f0a087225 */ /* 0x000fc800078e0008 */
[----:B------:R-:W-:-:S05]  /*0740*/  VIADD R10, R14, 0x7 ;  /* 0x000000070e0a7836 */ /* 0x000fca0000000000 */
[----:B------:R-:W-:-:S04]  /*0750*/  LOP3.LUT R10, R10, 0x3f, RZ, 0xc0, !PT ;  /* 0x0000003f0a0a7812 */ /* 0x000fc800078ec0ff */
[----:B------:R-:W-:Y:S01]  /*0760*/  ISETP.NE.AND P0, PT, R10, 0x3f, PT ;  /* 0x0000003f0a00780c */ /* 0x000fe20003f05270 */
[----:B------:R-:W-:-:S05]  /*0770*/  VIADD R12, R12, 0x8 ;  /* 0x000000080c0c7836 */ /* 0x000fca0000000000 */
[----:B------:R-:W-:Y:S01]  /*0780*/  ISETP.NE.AND P2, PT, R12, RZ, PT ;  /* 0x000000ff0c00720c */ /* 0x000fe20003f45270 */
[----:B--2---:R-:W-:-:S04]  /*0790*/  IMAD.WIDE.U32 R8, R22, R23, R8 ;  /* 0x0000001716087225 */ /* 0x004fc800078e0008 */
[----:B---3--:R-:W-:-:S04]  /*07a0*/  IMAD.WIDE.U32 R8, R26, R25, R8 ;  /* 0x000000191a087225 */ /* 0x008fc800078e0008 */
[----:B------:R-:W-:-:S04]  /*07b0*/  IMAD.WIDE.U32 R8, R24, R29, R8 ;  /* 0x0000001d18087225 */ /* 0x000fc800078e0008 */
[----:B------:R-:W-:Y:S01]  /*07c0*/  IMAD.WIDE.U32 R8, R27, R28, R8 ;  /* 0x0000001c1b087225 */ /* 0x000fe200078e0008 */
[----:B------:R-:W-:Y:S06]  /*07d0*/  @P0 BRA `(.L_x_1177) ;  /* 0x0000000000700947 */ /* 0x000fec0003800000 */
        /* <DEDUP_REMOVED lines=22> */
.L_x_1178:
[----:B------:R-:W-:Y:S01]  /*0940*/  IMAD.MOV.U32 R10, RZ, RZ, R8 ;  /* 0x000000ffff0a7224 */ /* 0x000fe200078e0008 */
[----:B------:R-:W-:-:S07]  /*0950*/  MOV R8, 0x970 ;  /* 0x0000097000087802 */ /* 0x000fce0000000f00 */
[----:B-----5:R-:W-:Y:S05]  /*0960*/  CALL.REL.NOINC `($__internal_33_$__cuda_sm20_rem_u64) ;  /* 0x0000000c00047944 */ /* 0x020fea0003c00000 */
[----:B------:R-:W-:Y:S01]  /*0970*/  IMAD.MOV.U32 R8, RZ, RZ, R10 ;  /* 0x000000ffff087224 */ /* 0x000fe200078e000a */
[----:B------:R-:W-:-:S07]  /*0980*/  MOV R9, R17 ;  /* 0x0000001100097202 */ /* 0x000fce0000000f00 */
.L_x_1179:
[----:B------:R-:W-:Y:S05]  /*0990*/  BSYNC.RECONVERGENT B0 ;  /* 0x0000000000007941 */ /* 0x000fea0003800200 */
.L_x_1177:
[----:B------:R-:W-:Y:S01]  /*09a0*/  VIADD R14, R14, 0x8 ;  /* 0x000000080e0e7836 */ /* 0x000fe20000000000 */
[----:B------:R-:W-:Y:S06]  /*09b0*/  @P2 BRA `(.L_x_1180) ;  /* 0xfffffff800f02947 */ /* 0x000fec000383ffff */
.L_x_1176:
[----:B------:R-:W-:Y:S01]  /*09c0*/  ISETP.NE.AND P0, PT, R13, RZ, PT ;  /* 0x000000ff0d00720c */ /* 0x000fe20003f05270 */
[----:B------:R-:W-:-:S12]  /*09d0*/  BSSY.RECONVERGENT B0, `(.L_x_1175) ;  /* 0x000009c000007945 */ /* 0x000fd80003800200 */
[----:B------:R-:W-:Y:S05]  /*09e0*/  @!P0 BRA `(.L_x_1181) ;  /* 0x0000000800688947 */ /* 0x000fea0003800000 */
[----:B------:R-:W0:Y:S01]  /*09f0*/  LDCU UR4, c[0x0][0x39c] ;  /* 0x00007380ff0477ac */ /* 0x000e220008000800 */
[----:B------:R-:W-:Y:S01]  /*0a00*/  ISETP.GE.U32.AND P0, PT, R13, 0x4, PT ;  /* 0x000000040d00780c */ /* 0x000fe20003f06070 */
[----:B0-----:R-:W-:-:S04]  /*0a10*/  ULOP3.LUT UR4, UR4, 0x3, URZ, 0xc0, !UPT ;  /* 0x0000000304047892 */ /* 0x001fc8000f8ec0ff */
[----:B------:R-:W-:-:S08]  /*0a20*/  UISETP.NE.AND UP0, UPT, UR4, URZ, UPT ;  /* 0x000000ff0400728c */ /* 0x000fd0000bf05270 */
[----:B------:R-:W-:Y:S05]  /*0a30*/  @!P0 BRA `(.L_x_1182) ;  /* 0x0000000000588947 */ /* 0x000fea0003800000 */
[----:B------:R-:W0:Y:S01]  /*0a40*/  LDCU.64 UR12, c[0x0][0x380] ;  /* 0x00007000ff0c77ac */ /* 0x000e220008000a00 */
[C---:B------:R-:W-:Y:S02]  /*0a50*/  IADD3 R15, P0, PT, R7.reuse, R5, RZ ;  /* 0x00000005070f7210 */ /* 0x040fe40007f1e0ff */
[----:B------:R-:W-:-:S03]  /*0a60*/  IADD3 R10, P1, PT, R7, R4, RZ ;  /* 0x00000004070a7210 */ /* 0x000fc60007f3e0ff */
[----:B------:R-:W-:Y:S01]  /*0a70*/  IMAD.X R16, RZ, RZ, R2, P0 ;  /* 0x000000ffff107224 */ /* 0x000fe200000e0602 */
[----:B------:R-:W-:Y:S02]  /*0a80*/  IADD3.X R13, PT, PT, RZ, R0, RZ, P1, !PT ;  /* 0x00000000ff0d7210 */ /* 0x000fe40000ffe4ff */
[C---:B0-----:R-:W-:Y:S02]  /*0a90*/  LEA R14, P0, R15.reuse, UR12, 0x2 ;  /* 0x0000000c0f0e7c11 */ /* 0x041fe4000f8010ff */
        /* <DEDUP_REMOVED lines=11> */
[----:B------:R-:W-:-:S02]  /*0b50*/  VIADD R7, R7, 0x4 ;  /* 0x0000000407077836 */ /* 0x000fc40000000000 */
[----:B--2---:R-:W-:-:S04]  /*0b60*/  IMAD.WIDE.U32 R8, R17, R10, R8 ;  /* 0x0000000a11087225 */ /* 0x004fc800078e0008 */
[----:B---3--:R-:W-:-:S04]  /*0b70*/  IMAD.WIDE.U32 R8, R19, R16, R8 ;  /* 0x0000001013087225 */ /* 0x008fc800078e0008 */
[----:B----4-:R-:W-:-:S04]  /*0b80*/  IMAD.WIDE.U32 R8, R21, R18, R8 ;  /* 0x0000001215087225 */ /* 0x010fc800078e0008 */
[----:B------:R-:W-:-:S07]  /*0b90*/  IMAD.WIDE.U32 R8, R23, R20, R8 ;  /* 0x0000001417087225 */ /* 0x000fce00078e0008 */
.L_x_1182:
[----:B------:R-:W-:Y:S05]  /*0ba0*/  BRA.U !UP0, `(.L_x_1181) ;  /* 0x0000000508f87547 */ /* 0x000fea000b800000 */
[----:B------:R-:W-:-:S09]  /*0bb0*/  UISETP.NE.AND UP0, UPT, UR4, 0x1, UPT ;  /* 0x000000010400788c */ /* 0x000fd2000bf05270 */
[----:B------:R-:W-:Y:S05]  /*0bc0*/  BRA.U !UP0, `(.L_x_1183) ;  /* 0x00000005083c7547 */ /* 0x000fea000b800000 */
        /* <DEDUP_REMOVED lines=10> */
[----:B------:R-:W2:Y:S01]  /*0c70*/  LDG.E.CONSTANT R10, desc[UR6][R14.64] ;  /* 0x000000060e0a7981 */ /* 0x000ea2000c1e9900 */
[----:B------:R-:W-:-:S04]  /*0c80*/  LOP3.LUT R16, R7, 0x3f, RZ, 0xc0, !PT ;  /* 0x0000003f07107812 */ /* 0x000fc800078ec0ff */
[----:B------:R-:W-:Y:S01]  /*0c90*/  ISETP.NE.AND P0, PT, R16, 0x3f, PT ;  /* 0x0000003f1000780c */ /* 0x000fe20003f05270 */
[----:B--2---:R-:W-:-:S04]  /*0ca0*/  IMAD.WIDE.U32 R8, R17, R10, R8 ;  /* 0x0000000a11087225 */ /* 0x004fc800078e0008 */
[----:B------:R-:W-:-:S08]  /*0cb0*/  IMAD.MOV.U32 R10, RZ, RZ, R8 ;  /* 0x000000ffff0a7224 */ /* 0x000fd000078e0008 */
[----:B------:R-:W-:Y:S05]  /*0cc0*/  @P0 BRA `(.L_x_1184) ;  /* 0x0000000000680947 */ /* 0x000fea0003800000 */
        /* <DEDUP_REMOVED lines=22> */
.L_x_1185:
[----:B------:R-:W-:-:S07]  /*0e30*/  MOV R8, 0xe50 ;  /* 0x00000e5000087802 */ /* 0x000fce0000000f00 */
[----:B-----5:R-:W-:Y:S05]  /*0e40*/  CALL.REL.NOINC `($__internal_33_$__cuda_sm20_rem_u64) ;  /* 0x0000000400cc7944 */ /* 0x020fea0003c00000 */
[----:B------:R-:W-:-:S07]  /*0e50*/  MOV R9, R17 ;  /* 0x0000001100097202 */ /* 0x000fce0000000f00 */
.L_x_1186:
[----:B------:R-:W-:Y:S05]  /*0e60*/  BSYNC.RECONVERGENT B1 ;  /* 0x0000000000017941 */ /* 0x000fea0003800200 */
.L_x_1184:
[----:B------:R-:W2:Y:S04]  /*0e70*/  LDG.E.CONSTANT R13, desc[UR6][R12.64+0x4] ;  /* 0x000004060c0d7981 */ /* 0x000ea8000c1e9900 */
[----:B------:R-:W2:Y:S01]  /*0e80*/  LDG.E.CONSTANT R14, desc[UR6][R14.64+0x4] ;  /* 0x000004060e0e7981 */ /* 0x000ea2000c1e9900 */
[----:B------:R-:W-:-:S05]  /*0e90*/  VIADD R8, R7, 0x1 ;  /* 0x0000000107087836 */ /* 0x000fca0000000000 */
[----:B------:R-:W-:-:S04]  /*0ea0*/  LOP3.LUT R8, R8, 0x3f, RZ, 0xc0, !PT ;  /* 0x0000003f08087812 */ /* 0x000fc800078ec0ff */
[----:B------:R-:W-:Y:S01]  /*0eb0*/  ISETP.NE.AND P0, PT, R8, 0x3f, PT ;  /* 0x0000003f0800780c */ /* 0x000fe20003f05270 */
[----:B------:R-:W-:-:S04]  /*0ec0*/  IMAD.MOV.U32 R8, RZ, RZ, R10 ;  /* 0x000000ffff087224 */ /* 0x000fc800078e000a */
[----:B--2---:R-:W-:-:S08]  /*0ed0*/  IMAD.WIDE.U32 R8, R13, R14, R8 ;  /* 0x0000000e0d087225 */ /* 0x004fd000078e0008 */
        /* <DEDUP_REMOVED lines=23> */
.L_x_1188:
[----:B------:R-:W-:Y:S01]  /*1050*/  IMAD.MOV.U32 R10, RZ, RZ, R8 ;  /* 0x000000ffff0a7224 */ /* 0x000fe200078e0008 */
[----:B------:R-:W-:-:S07]  /*1060*/  MOV R8, 0x1080 ;  /* 0x0000108000087802 */ /* 0x000fce0000000f00 */
[----:B-----5:R-:W-:Y:S05]  /*1070*/  CALL.REL.NOINC `($__internal_33_$__cuda_sm20_rem_u64) ;  /* 0x0000000400407944 */ /* 0x020fea0003c00000 */
[----:B------:R-:W-:Y:S01]  /*1080*/  IMAD.MOV.U32 R8, RZ, RZ, R10 ;  /* 0x000000ffff087224 */ /* 0x000fe200078e000a */
[----:B------:R-:W-:-:S07]  /*1090*/  MOV R9, R17 ;  /* 0x0000001100097202 */ /* 0x000fce0000000f00 */
.L_x_1189:
[----:B------:R-:W-:Y:S05]  /*10a0*/  BSYNC.RECONVERGENT B1 ;  /* 0x0000000000017941 */ /* 0x000fea0003800200 */
.L_x_1187:
[----:B------:R-:W-:-:S07]  /*10b0*/  VIADD R7, R7, 0x2 ;  /* 0x0000000207077836 */ /* 0x000fce0000000000 */
.L_x_1183:
[----:B------:R-:W0:Y:S02]  /*10c0*/  LDCU UR4, c[0x0][0x39c] ;  /* 0x00007380ff0477ac */ /* 0x000e240008000800 */
[----:B0-----:R-:W-:-:S04]  /*10d0*/  ULOP3.LUT UR4, UR4, 0x1, URZ, 0xc0, !UPT ;  /* 0x0000000104047892 */ /* 0x001fc8000f8ec0ff */
[----:B------:R-:W-:-:S09]  /*10e0*/  UISETP.NE.U32.AND UP0, UPT, UR4, 0x1, UPT ;  /* 0x000000010400788c */ /* 0x000fd2000bf05070 */
[----:B------:R-:W-:Y:S05]  /*10f0*/  BRA.U UP0, `(.L_x_1181) ;  /* 0x0000000100a47547 */ /* 0x000fea000b800000 */
        /* <DEDUP_REMOVED lines=19> */
[----:B------:R-:W-:Y:S02]  /*1230*/  ISETP.NE.U32.AND P1, PT, R11, RZ, PT ;  /* 0x000000ff0b00720c */ /* 0x000fe40003f25070 */
[----:B------:R-:W-:-:S04]  /*1240*/  MOV R9, RZ ;  /* 0x000000ff00097202 */ /* 0x000fc80000000f00 */
        /* <DEDUP_REMOVED lines=15> */
.L_x_1190:
[----:B------:R-:W-:Y:S01]  /*1340*/  IMAD.MOV.U32 R10, RZ, RZ, R8 ;  /* 0x000000ffff0a7224 */ /* 0x000fe200078e0008 */
[----:B------:R-:W-:-:S07]  /*1350*/  MOV R8, 0x1370 ;  /* 0x0000137000087802 */ /* 0x000fce0000000f00 */
[----:B-----5:R-:W-:Y:S05]  /*1360*/  CALL.REL.NOINC `($__internal_33_$__cuda_sm20_rem_u64) ;  /* 0x0000000000847944 */ /* 0x020fea0003c00000 */
[----:B------:R-:W-:Y:S01]  /*1370*/  MOV R8, R10 ;  /* 0x0000000a00087202 */ /* 0x000fe20000000f00 */
[----:B------:R-:W-:-:S07]  /*1380*/  IMAD.MOV.U32 R9, RZ, RZ, R17 ;  /* 0x000000ffff097224 */ /* 0x000fce00078e0011 */
.L_x_1181:
[----:B------:R-:W-:Y:S05]  /*1390*/  BSYNC.RECONVERGENT B0 ;  /* 0x0000000000007941 */ /* 0x000fea0003800200 */
.L_x_1175:
        /* <DEDUP_REMOVED lines=21> */
.L_x_1192:
[----:B------:R-:W-:Y:S02]  /*14f0*/  MOV R10, R8 ;  /* 0x00000008000a7202 */ /* 0x000fe40000000f00 */
[----:B------:R-:W-:-:S07]  /*1500*/  MOV R8, 0x1520 ;  /* 0x0000152000087802 */ /* 0x000fce0000000f00 */
[----:B-----5:R-:W-:Y:S05]  /*1510*/  CALL.REL.NOINC `($__internal_33_$__cuda_sm20_rem_u64) ;  /* 0x0000000000187944 */ /* 0x020fea0003c00000 */
[----:B------:R-:W-:-:S07]  /*1520*/  IMAD.MOV.U32 R8, RZ, RZ, R10 ;  /* 0x000000ffff087224 */ /* 0x000fce00078e000a */
.L_x_1193:
[----:B------:R-:W-:Y:S05]  /*1530*/  BSYNC.RECONVERGENT B0 ;  /* 0x0000000000007941 */ /* 0x000fea0003800200 */
.L_x_1191:
[----:B------:R-:W0:Y:S02]  /*1540*/  LDC.64 R2, c[0x0][0x388] ;  /* 0x0000e200ff027b82 */ /* 0x000e240000000a00 */
[----:B0-----:R-:W-:-:S05]  /*1550*/  IMAD.WIDE.U32 R2, R6, 0x4, R2 ;  /* 0x0000000406027825 */ /* 0x001fca00078e0002 */
[----:B------:R-:W-:Y:S01]  /*1560*/  STG.E desc[UR6][R2.64], R8 ;  /* 0x0000000802007986 */ /* 0x000fe2000c101906 */
[----:B------:R-:W-:Y:S05]  /*1570*/  EXIT ;  /* 0x000000000000794d */ /* 0x000fea0003800000 */
        .weak           $__internal_33_$__cuda_sm20_rem_u64
        .type           $__internal_33_$__cuda_sm20_rem_u64,@function
        .size           $__internal_33_$__cuda_sm20_rem_u64,(.L_x_2096 - $__internal_33_$__cuda_sm20_rem_u64)
$__internal_33_$__cuda_sm20_rem_u64:
[----:B------:R-:W-:Y:S01]  /*1580*/  MOV R20, R11 ;  /* 0x0000000b00147202 */ /* 0x000fe20000000f00 */
[----:B------:R-:W-:-:S05]  /*1590*/  IMAD.MOV.U32 R21, RZ, RZ, R3 ;  /* 0x000000ffff157224 */ /* 0x000fca00078e0003 */
        /* <DEDUP_REMOVED lines=33> */
[----:B------:R-:W-:-:S04]  /*17b0*/  IMAD.HI.U32 R18, R20, R9, RZ ;  /* 0x0000000914127227 */ /* 0x000fc800078e00ff */
[----:B------:R-:W-:-:S04]  /*17c0*/  IMAD.WIDE.U32 R16, R19, R9, R16 ;  /* 0x0000000913107225 */ /* 0x000fc800078e0010 */
[C---:B------:R-:W-:Y:S02]  /*17d0*/  IMAD R19, R20.reuse, R9, RZ ;  /* 0x0000000914137224 */ /* 0x040fe400078e02ff */
[----:B------:R-:W-:-:S04]  /*17e0*/  IMAD.HI.U32 R16, P0, R20, R10, R16 ;  /* 0x0000000a14107227 */ /* 0x000fc80007800010 */
[----:B------:R-:W-:Y:S01]  /*17f0*/  IMAD.X R18, RZ, RZ, R18, P0 ;  /* 0x000000ffff127224 */ /* 0x000fe200000e0612 */
[----:B------:R-:W-:-:S04]  /*1800*/  IADD3 R20, P1, PT, R19, R16, RZ ;  /* 0x0000001013147210 */ /* 0x000fc80007f3e0ff */
[----:B------:R-:W-:Y:S01]  /*1810*/  IADD3.X R18, PT, PT, RZ, R18, RZ, P1, !PT ;  /* 0x00000012ff127210 */ /* 0x000fe20000ffe4ff */
[----:B------:R-:W-:-:S04]  /*1820*/  IMAD.WIDE.U32 R16, R20, R11, RZ ;  /* 0x0000000b14107225 */ /* 0x000fc800078e00ff */
[----:B------:R-:W-:Y:S01]  /*1830*/  IMAD R20, R20, R3, R17 ;  /* 0x0000000314147224 */ /* 0x000fe200078e0211 */
[----:B------:R-:W-:-:S03]  /*1840*/  IADD3 R10, P1, PT, -R16, R10, RZ ;  /* 0x0000000a100a7210 */ /* 0x000fc60007f3e1ff */
[-C--:B------:R-:W-:Y:S01]  /*1850*/  IMAD R18, R18, R11.reuse, R20 ;  /* 0x0000000b12127224 */ /* 0x080fe200078e0214 */
[----:B------:R-:W-:-:S03]  /*1860*/  ISETP.GE.U32.AND P0, PT, R10, R11, PT ;  /* 0x0000000b0a00720c */ /* 0x000fc60003f06070 */
[----:B------:R-:W-:Y:S01]  /*1870*/  IMAD.X R20, R9, 0x1, ~R18, P1 ;  /* 0x0000000109147824 */ /* 0x000fe200008e0e12 */
[----:B------:R-:W-:Y:S02]  /*1880*/  IADD3 R16, P1, PT, -R11, R10, RZ ;  /* 0x0000000a0b107210 */ /* 0x000fe40007f3e1ff */
[----:B------:R-:W-:Y:S02]  /*1890*/  MOV R9, 0x0 ;  /* 0x0000000000097802 */ /* 0x000fe40000000f00 */
[----:B------:R-:W-:Y:S02]  /*18a0*/  ISETP.GE.U32.AND.EX P0, PT, R20, R3, PT, P0 ;  /* 0x000000031400720c */ /* 0x000fe40003f06100 */
[----:B------:R-:W-:Y:S02]  /*18b0*/  IADD3.X R18, PT, PT, ~R3, R20, RZ, P1, !PT ;  /* 0x0000001403127210 */ /* 0x000fe40000ffe5ff */
[----:B------:R-:W-:Y:S02]  /*18c0*/  SEL R16, R16, R10, P0 ;  /* 0x0000000a10107207 */ /* 0x000fe40000000000 */
[----:B------:R-:W-:-:S02]  /*18d0*/  SEL R18, R18, R20, P0 ;  /* 0x0000001412127207 */ /* 0x000fc40000000000 */
[CC--:B------:R-:W-:Y:S02]  /*18e0*/  IADD3 R10, P3, PT, -R11.reuse, R16.reuse, RZ ;  /* 0x000000100b0a7210 */ /* 0x0c0fe40007f7e1ff */
[----:B------:R-:W-:Y:S02]  /*18f0*/  ISETP.GE.U32.AND P0, PT, R16, R11, PT ;  /* 0x0000000b1000720c */ /* 0x000fe40003f06070 */
[----:B------:R-:W-:Y:S01]  /*1900*/  ISETP.NE.U32.AND P1, PT, R11, RZ, PT ;  /* 0x000000ff0b00720c */ /* 0x000fe20003f25070 */
[C---:B------:R-:W-:Y:S01]  /*1910*/  IMAD.X R17, R18.reuse, 0x1, ~R3, P3 ;  /* 0x0000000112117824 */ /* 0x040fe200018e0e03 */
[----:B------:R-:W-:Y:S02]  /*1920*/  ISETP.GE.U32.AND.EX P0, PT, R18, R3, PT, P0 ;  /* 0x000000031200720c */ /* 0x000fe40003f06100 */
[----:B------:R-:W-:Y:S02]  /*1930*/  ISETP.NE.AND.EX P1, PT, R3, RZ, PT, P1 ;  /* 0x000000ff0300720c */ /* 0x000fe40003f25310 */
[----:B------:R-:W-:-:S02]  /*1940*/  SEL R10, R10, R16, P0 ;  /* 0x000000100a0a7207 */ /* 0x000fc40000000000 */
[----:B------:R-:W-:Y:S02]  /*1950*/  SEL R17, R17, R18, P0 ;  /* 0x0000001211117207 */ /* 0x000fe40000000000 */
[----:B------:R-:W-:Y:S02]  /*1960*/  SEL R10, R10, 0xffffffff, P1 ;  /* 0xffffffff0a0a7807 */ /* 0x000fe40000800000 */
[----:B------:R-:W-:Y:S01]  /*1970*/  SEL R17, R17, 0xffffffff, P1 ;  /* 0xffffffff11117807 */ /* 0x000fe20000800000 */
[----:B------:R-:W-:Y:S06]  /*1980*/  RET.REL.NODEC R8 `(batch_gram_matrix) ;  /* 0xffffffe4089c7950 */ /* 0x000fec0003c3ffff */
.L_x_1194:
        /* <DEDUP_REMOVED lines=15> */
.L_x_2096:


//--------------------- .text.crt_to_signed       --------------------------
	.section	.text.crt_to_signed,"ax",@progbits
	.align	128
        .global         crt_to_signed
        .type           crt_to_signed,@function
        .size           crt_to_signed,(.L_x_2135 - crt_to_signed)
        .other          crt_to_signed,@"STO_CUDA_ENTRY STV_DEFAULT"
crt_to_signed:
.text.crt_to_signed:
        /* <DEDUP_REMOVED lines=17> */
.L_x_1197:
        /* <DEDUP_REMOVED lines=8> */
.L_x_1196:
[----:B------:R-:W0:Y:S02]  /*0190*/  LDCU UR6, c[0x0][0x3a4] ;  /* 0x00007480ff0677ac */ /* 0x000e240008000800 */
[----:B0-----:R-:W-:-:S04]  /*01a0*/  VIMNMX.U32 R0, PT, PT, R0, UR6, PT ;  /* 0x0000000600007c48 */ /* 0x001fc8000bfe0000 */
[----:B------:R-:W-:-:S13]  /*01b0*/  ISETP.GE.AND P0, PT, R0, 0x1, PT ;  /* 0x000000010000780c */ /* 0x000fda0003f06270 */
[----:B------:R-:W-:Y:S05]  /*01c0*/  @!P0 BRA `(.L_x_1199) ;  /* 0x0000001800048947 */ /* 0x000fea0003800000 */
[----:B------:R-:W0:Y:S01]  /*01d0*/  LDC.64 R10, c[0x0][0x388] ;  /* 0x0000e200ff0a7b82 */ /* 0x000e220000000a00 */
[----:B------:R-:W-:Y:S01]  /*01e0*/  BSSY.RECONVERGENT B1, `(.L_x_1200) ;  /* 0x000000a000017945 */ /* 0x000fe20003800200 */
.L_x_1201:
        /* <DEDUP_REMOVED lines=10> */
.L_x_1200:
[----:B------:R-:W-:-:S13]  /*0290*/  ISETP.GT.U32.AND P0, PT, R4, R9, PT ;  /* 0x000000090400720c */ /* 0x000fda0003f04070 */
[----:B------:R-:W-:Y:S05]  /*02a0*/  @!P0 BRA `(.L_x_1199) ;  /* 0x0000001400cc8947 */ /* 0x000fea0003800000 */
.L_x_1198:
[----:B------:R-:W-:Y:S05]  /*02b0*/  BSYNC.RECONVERGENT B0 ;  /* 0x0000000000007941 */ /* 0x000fea0003800200 */
.L_x_1195:
        /* <DEDUP_REMOVED lines=130> */
.L_x_1204:
        /* <DEDUP_REMOVED lines=123> */
.L_x_1203:
[----:B------:R-:W-:Y:S05]  /*1290*/  BSYNC.RECONVERGENT B0 ;  /* 0x0000000000007941 */ /* 0x000fea0003800200 */
.L_x_1202:
        /* <DEDUP_REMOVED lines=67> */
.L_x_1205:
        /* <DEDUP_REMOVED lines=37> */
.L_x_1206:
        /* <DEDUP_REMOVED lines=12> */
.L_x_1199:
[----:B------:R-:W0:Y:S02]  /*19e0*/  LDC.64 R2, c[0x0][0x398] ;  /* 0x0000e600ff027b82 */ /* 0x000e240000000a00 */
[----:B0-----:R-:W-:-:S05]  /*19f0*/  IMAD.WIDE.U32 R2, R7, 0x4, R2 ;  /* 0x0000000407027825 */ /* 0x001fca00078e0002 */
[----:B------:R-:W-:Y:S01]  /*1a00*/  STG.E desc[UR4][R2.64], RZ ;  /* 0x000000ff02007986 */ /* 0x000fe2000c101904 */
[----:B------:R-:W-:Y:S05]  /*1a10*/  EXIT ;  /* 0x000000000000794d */ /* 0x000fea0003800000 */
.L_x_1207:
        /* <DEDUP_REMOVED lines=14> */
.L_x_2135:


//--------------------- .text.crt_reconstruct_full --------------------------
	.section	.text.crt_reconstruct_full,"ax",@progbits
	.align	128
        .global         crt_reconstruct_full
        .type           crt_reconstruct_full,@function
        .size           crt_reconstruct_full,(.L_x_2097 - crt_reconstruct_full)
        .other          crt_reconstruct_full,@"STO_CUDA_ENTRY STV_DEFAULT"
crt_reconstruct_full:
.text.crt_reconstruct_full:
        /* <DEDUP_REMOVED lines=10> */
[----:B------:R-:W2:Y:S06]  /*00a0*/  LDCU.64 UR10, c[0x0][0x358] ;  /* 0x00006b00ff0a77ac */ /* 0x000eac0008000a00 */
[----:B------:R-:W3:Y:S08]  /*00b0*/  LDC R3, c[0x0][0x3d0] ;  /* 0x0000f400ff037b82 */ /* 0x000ef00000000800 */
[----:B------:R-:W4:Y:S01]  /*00c0*/  LDC.64 R10, c[0x0][0x3b8] ;  /* 0x0000ee00ff0a7b82 */ /* 0x000f220000000a00 */
[----:B-1----:R-:W-:-:S04]  /*00d0*/  IMAD R2, R0, UR4, RZ ;  /* 0x0000000400027c24 */ /* 0x002fc8000f8e02ff */
[----:B0-----:R-:W-:-:S06]  /*00e0*/  IMAD.WIDE.U32 R4, R2, 0x4, R4 ;  /* 0x0000000402047825 */ /* 0x001fcc00078e0004 */
[----:B--2---:R-:W2:Y:S01]  /*00f0*/  LDG.E.CONSTANT R5, desc[UR10][R4.64] ;  /* 0x0000000a04057981 */ /* 0x004ea2000c1e9900 */
[----:B---3--:R-:W-:Y:S01]  /*0100*/  IMAD R7, R0, R3, RZ ;  /* 0x0000000300077224 */ /* 0x008fe200078e02ff */
[----:B------:R-:W-:-:S03]  /*0110*/  ISETP.GE.U32.AND P0, PT, R3, 0x2, PT ;  /* 0x000000020300780c */ /* 0x000fc60003f06070 */
[----:B----4-:R-:W-:-:S05]  /*0120*/  IMAD.WIDE.U32 R10, R7, 0x4, R10 ;  /* 0x00000004070a7825 */ /* 0x010fca00078e000a */
[----:B--2---:R0:W-:Y:S05]  /*0130*/  STG.E desc[UR10][R10.64], R5 ;  /* 0x000000050a007986 */ /* 0x0041ea000c10190a */
[----:B------:R-:W-:Y:S05]  /*0140*/  @!P0 BRA `(.L_x_1208) ;  /* 0x0000000000fc8947 */ /* 0x000fea0003800000 */
[C---:B------:R-:W-:Y:S02]  /*0150*/  VIADD R4, R3.reuse, 0xfffffffe ;  /* 0xfffffffe03047836 */ /* 0x040fe40000000000 */
[----:B------:R-:W-:Y:S02]  /*0160*/  HFMA2 R9, -RZ, RZ, 0, 5.9604644775390625e-08 ;  /* 0x00000001ff097431 */ /* 0x000fe400000001ff */
[----:B------:R-:W-:Y:S01]  /*0170*/  VIADD R3, R3, 0xffffffff ;  /* 0xffffffff03037836 */ /* 0x000fe20000000000 */
[----:B------:R-:W-:-:S04]  /*0180*/  ISETP.GE.U32.AND P0, PT, R4, 0xf, PT ;  /* 0x0000000f0400780c */ /* 0x000fc80003f06070 */
[----:B------:R-:W-:-:S09]  /*0190*/  LOP3.LUT R8, R3, 0xf, RZ, 0xc0, !PT ;  /* 0x0000000f03087812 */ /* 0x000fd200078ec0ff */
[----:B------:R-:W-:Y:S05]  /*01a0*/  @!P0 BRA `(.L_x_1209) ;  /* 0x00000000005c8947 */ /* 0x000fea0003800000 */
[----:B------:R-:W-:Y:S01]  /*01b0*/  LOP3.LUT R6, R3, 0xfffffff0, RZ, 0xc0, !PT ;  /* 0xfffffff003067812 */ /* 0x000fe200078ec0ff */
[----:B------:R-:W-:-:S07]  /*01c0*/  IMAD.MOV.U32 R9, RZ, RZ, 0x1 ;  /* 0x00000001ff097424 */ /* 0x000fce00078e00ff */
.L_x_1210:
[----:B01----:R-:W-:-:S04]  /*01d0*/  IMAD.WIDE.U32 R4, R9, 0x4, R10 ;  /* 0x0000000409047825 */ /* 0x003fc800078e000a */
        /* <DEDUP_REMOVED lines=20> */
.L_x_1209:
[----:B------:R-:W-:-:S13]  /*0320*/  ISETP.NE.AND P0, PT, R8, RZ, PT ;  /* 0x000000ff0800720c */ /* 0x000fda0003f05270 */
[----:B------:R-:W-:Y:S05]  /*0330*/  @!P0 BRA `(.L_x_1208) ;  /* 0x0000000000808947 */ /* 0x000fea0003800000 */
[----:B------:R-:W-:Y:S02]  /*0340*/  ISETP.GE.U32.AND P0, PT, R8, 0x8, PT ;  /* 0x000000080800780c */ /* 0x000fe40003f06070 */
[----:B------:R-:W-:-:S04]  /*0350*/  LOP3.LUT R6, R3, 0x7, RZ, 0xc0, !PT ;  /* 0x0000000703067812 */ /* 0x000fc800078ec0ff */
[----:B------:R-:W-:-:S07]  /*0360*/  ISETP.NE.AND P1, PT, R6, RZ, PT ;  /* 0x000000ff0600720c */ /* 0x000fce0003f25270 */
[----:B------:R-:W-:Y:S06]  /*0370*/  @!P0 BRA `(.L_x_1211) ;  /* 0x0000000000288947 */ /* 0x000fec0003800000 */
[----:B01----:R-:W-:-:S04]  /*0380*/  IMAD.WIDE.U32 R4, R9, 0x4, R10 ;  /* 0x0000000409047825 */ /* 0x003fc800078e000a */
        /* <DEDUP_REMOVED lines=9> */
.L_x_1211:
[----:B------:R-:W-:Y:S05]  /*0420*/  @!P1 BRA `(.L_x_1208) ;  /* 0x0000000000449947 */ /* 0x000fea0003800000 */
[----:B------:R-:W-:Y:S02]  /*0430*/  ISETP.GE.U32.AND P0, PT, R6, 0x4, PT ;  /* 0x000000040600780c */ /* 0x000fe40003f06070 */
[----:B------:R-:W-:-:S04]  /*0440*/  LOP3.LUT R3, R3, 0x3, RZ, 0xc0, !PT ;  /* 0x0000000303037812 */ /* 0x000fc800078ec0ff */
[----:B------:R-:W-:-:S07]  /*0450*/  ISETP.NE.AND P1, PT, R3, RZ, PT ;  /* 0x000000ff0300720c */ /* 0x000fce0003f25270 */
[----:B012---:R-:W-:-:S04]  /*0460*/  @P0 IMAD.WIDE.U32 R4, R9, 0x4, R10 ;  /* 0x0000000409040825 */ /* 0x007fc800078e000a */
[----:B------:R-:W-:Y:S01]  /*0470*/  @P0 VIADD R9, R9, 0x4 ;  /* 0x0000000409090836 */ /* 0x000fe20000000000 */
[----:B------:R3:W-:Y:S04]  /*0480*/  @P0 STG.E desc[UR10][R4.64], RZ ;  /* 0x000000ff04000986 */ /* 0x0007e8000c10190a */
[----:B------:R3:W-:Y:S04]  /*0490*/  @P0 STG.E desc[UR10][R4.64+0x4], RZ ;  /* 0x000004ff04000986 */ /* 0x0007e8000c10190a */
[----:B------:R3:W-:Y:S04]  /*04a0*/  @P0 STG.E desc[UR10][R4.64+0x8], RZ ;  /* 0x000008ff04000986 */ /* 0x0007e8000c10190a */
[----:B------:R3:W-:Y:S01]  /*04b0*/  @P0 STG.E desc[UR10][R4.64+0xc], RZ ;  /* 0x00000cff04000986 */ /* 0x0007e2000c10190a */
[----:B------:R-:W-:Y:S05]  /*04c0*/  @!P1 BRA `(.L_x_1208) ;  /* 0x00000000001c9947 */ /* 0x000fea0003800000 */
[----:B------:R-:W-:-:S05]  /*04d0*/  UMOV UR4, URZ ;  /* 0x000000ff00047c82 */ /* 0x000fca0008000000 */
.L_x_1212:
[C---:B---3--:R-:W-:Y:S01]  /*04e0*/  IMAD.WIDE.U32 R4, R9.reuse, 0x4, R10 ;  /* 0x0000000409047825 */ /* 0x048fe200078e000a */
[----:B------:R-:W-:Y:S01]  /*04f0*/  UIADD3 UR4, UPT, UPT, UR4, 0x1, URZ ;  /* 0x0000000104047890 */ /* 0x000fe2000fffe0ff */
[----:B------:R-:W-:-:S03]  /*0500*/  IADD3 R9, PT, PT, R9, 0x1, RZ ;  /* 0x0000000109097810 */ /* 0x000fc60007ffe0ff */
[----:B------:R4:W-:Y:S02]  /*0510*/  STG.E desc[UR10][R4.64], RZ ;  /* 0x000000ff04007986 */ /* 0x0009e4000c10190a */
[----:B------:R-:W-:-:S13]  /*0520*/  ISETP.NE.AND P0, PT, R3, UR4, PT ;  /* 0x0000000403007c0c */ /* 0x000fda000bf05270 */
[----:B----4-:R-:W-:Y:S05]  /*0530*/  @P0 BRA `(.L_x_1212) ;  /* 0xfffffffc00e80947 */ /* 0x010fea000383ffff */
.L_x_1208:
[----:B------:R-:W4:Y:S01]  /*0540*/  LDCU UR5, c[0x0][0x3cc] ;  /* 0x00007980ff0577ac */ /* 0x000f220008000800 */
[----:B------:R-:W-:Y:S01]  /*0550*/  IMAD.MOV.U32 R3, RZ, RZ, 0x1 ;  /* 0x00000001ff037424 */ /* 0x000fe200078e00ff */
[----:B----4-:R-:W-:-:S09]  /*0560*/  UISETP.GE.U32.AND UP0, UPT, UR5, 0x2, UPT ;  /* 0x000000020500788c */ /* 0x010fd2000bf06070 */
[----:B------:R-:W-:Y:S05]  /*0570*/  BRA.U !UP0, `(.L_x_1213) ;  /* 0x0000004908947547 */ /* 0x000fea000b800000 */
[----:B------:R-:W4:Y:S01]  /*0580*/  LDCU UR6, c[0x0][0x3d0] ;  /* 0x00007a00ff0677ac */ /* 0x000f220008000800 */
[----:B------:R-:W-:Y:S01]  /*0590*/  UMOV UR4, URZ ;  /* 0x000000ff00047c82 */ /* 0x000fe20008000000 */
[----:B----4-:R-:W-:-:S09]  /*05a0*/  UISETP.NE.AND UP0, UPT, UR6, URZ, UPT ;  /* 0x000000ff0600728c */ /* 0x010fd2000bf05270 */
[----:B------:R-:W-:Y:S05]  /*05b0*/  BRA.U UP0, `(.L_x_1214) ;  /* 0x0000000500a47547 */ /* 0x000fea000b800000 */
[----:B------:R-:W4:Y:S01]  /*05c0*/  LDC.64 R8, c[0x0][0x380] ;  /* 0x0000e000ff087b82 */ /* 0x000f220000000a00 */
[----:B------:R-:W5:Y:S01]  /*05d0*/  LDCU.64 UR8, c[0x0][0x390] ;  /* 0x00007200ff0877ac */ /* 0x000f620008000a00 */
[----:B------:R-:W-:Y:S01]  /*05e0*/  IMAD.MOV.U32 R3, RZ, RZ, 0x1 ;  /* 0x00000001ff037424 */ /* 0x000fe200078e00ff */
[----:B------:R-:W0:Y:S01]  /*05f0*/  LDCU.64 UR6, c[0x0][0x388] ;  /* 0x00007100ff0677ac */ /* 0x000e220008000a00 */
[----:B------:R-:W-:Y:S02]  /*0600*/  UIADD3 UR5, UPT, UPT, -UR5, URZ, URZ ;  /* 0x000000ff05057290 */ /* 0x000fe4000fffe1ff */
[----:B-----5:R-:W-:Y:S02]  /*0610*/  UIADD3 UR8, UP0, UPT, UR8, 0x4, URZ ;  /* 0x0000000408087890 */ /* 0x020fe4000ff1e0ff */
[----:B0-----:R-:W-:Y:S02]  /*0620*/  UIADD3 UR6, UP1, UPT, UR6, 0x4, URZ ;  /* 0x0000000406067890 */ /* 0x001fe4000ff3e0ff */
[----:B------:R-:W-:-:S02]  /*0630*/  UIADD3.X UR9, UPT, UPT, URZ, UR9, URZ, UP0, !UPT ;  /* 0x00000009ff097290 */ /* 0x000fc400087fe4ff */
[----:B------:R-:W-:-:S12]  /*0640*/  UIADD3.X UR7, UPT, UPT, URZ, UR7, URZ, UP1, !UPT ;  /* 0x00000007ff077290 */ /* 0x000fd80008ffe4ff */
.L_x_1221:
[----:B------:R-:W-:Y:S01]  /*0650*/  IADD3 R2, PT, PT, R2, 0x1, RZ ;  /* 0x0000000102027810 */ /* 0x000fe20007ffe0ff */
[----:B------:R-:W-:Y:S01]  /*0660*/  IMAD.U32 R16, RZ, RZ, UR6 ;  /* 0x00000006ff107e24 */ /* 0x000fe2000f8e00ff */
[----:B------:R-:W-:Y:S01]  /*0670*/  MOV R6, UR8 ;  /* 0x0000000800067c02 */ /* 0x000fe20008000f00 */
[----:B------:R-:W-:Y:S02]  /*0680*/  IMAD.U32 R17, RZ, RZ, UR7 ;  /* 0x00000007ff117e24 */ /* 0x000fe4000f8e00ff */
[----:B-1234-:R-:W-:-:S03]  /*0690*/  IMAD.WIDE.U32 R4, R2, 0x4, R8 ;  /* 0x0000000402047825 */ /* 0x01efc600078e0008 */
[----:B------:R0:W5:Y:S01]  /*06a0*/  LDG.E.CONSTANT R16, desc[UR10][R16.64] ;  /* 0x0000000a10107981 */ /* 0x000162000c1e9900 */
[----:B------:R-:W-:-:S03]  /*06b0*/  IMAD.U32 R7, RZ, RZ, UR9 ;  /* 0x00000009ff077e24 */ /* 0x000fc6000f8e00ff */
[----:B------:R0:W5:Y:S04]  /*06c0*/  LDG.E.CONSTANT R5, desc[UR10][R4.64] ;  /* 0x0000000a04057981 */ /* 0x000168000c1e9900 */
[----:B------:R0:W5:Y:S01]  /*06d0*/  LDG.E.CONSTANT R6, desc[UR10][R6.64] ;  /* 0x0000000a06067981 */ /* 0x000162000c1e9900 */
[----:B------:R-:W-:Y:S01]  /*06e0*/  ISETP.NE.AND P0, PT, R3, RZ, PT ;  /* 0x000000ff0300720c */ /* 0x000fe20003f05270 */
[----:B------:R-:W-:Y:S01]  /*06f0*/  BSSY.RECONVERGENT B0, `(.L_x_1215) ;  /* 0x000001f000007945 */ /* 0x000fe20003800200 */
[----:B------:R-:W-:-:S11]  /*0700*/  IMAD.MOV.U32 R24, RZ, RZ, RZ ;  /* 0x000000ffff187224 */ /* 0x000fd600078e00ff */
[----:B0-----:R-:W-:Y:S05]  /*0710*/  @!P0 BRA `(.L_x_1216) ;  /* 0x0000000000708947 */ /* 0x001fea0003800000 */
[----:B------:R-:W0:Y:S01]  /*0720*/  LDC.64 R12, c[0x0][0x3b0] ;  /* 0x0000ec00ff0c7b82 */ /* 0x000e220000000a00 */
[----:B------:R-:W2:Y:S04]  /*0730*/  LDG.E R15, desc[UR10][R10.64] ;  /* 0x0000000a0a0f7981 */ /* 0x000ea8000c1e1900 */
[----:B0-----:R-:W2:Y:S02]  /*0740*/  LDG.E.64.CONSTANT R12, desc[UR10][R12.64] ;  /* 0x0000000a0c0c7981 */ /* 0x001ea4000c1e9b00 */
[-C--:B--2---:R-:W-:Y:S02]  /*0750*/  IMAD R7, R13, R15.reuse, RZ ;  /* 0x0000000f0d077224 */ /* 0x084fe400078e02ff */
[----:B------:R-:W-:-:S05]  /*0760*/  IMAD.WIDE.U32 R14, R12, R15, RZ ;  /* 0x0000000f0c0e7225 */ /* 0x000fca00078e00ff */
[----:B------:R-:W-:-:S04]  /*0770*/  IADD3 R13, PT, PT, R15, R7, RZ ;  /* 0x000000070f0d7210 */ /* 0x000fc80007ffe0ff */
[----:B------:R-:W-:-:S13]  /*0780*/  ISETP.NE.U32.AND P0, PT, R13, RZ, PT ;  /* 0x000000ff0d00720c */ /* 0x000fda0003f05070 */
[----:B------:R-:W-:Y:S05]  /*0790*/  @!P0 BRA `(.L_x_1217) ;  /* 0x00000000000c8947 */ /* 0x000fea0003800000 */
[----:B------:R-:W-:-:S07]  /*07a0*/  MOV R4, 0x7c0 ;  /* 0x000007c000047802 */ /* 0x000fce0000000f00 */
[----:B-----5:R-:W-:Y:S05]  /*07b0*/  CALL.REL.NOINC `($__internal_34_$__cuda_sm20_rem_u64) ;  /* 0x0000004800147944 */ /* 0x020fea0003c00000 */
[----:B------:R-:W-:Y:S05]  /*07c0*/  BRA `(.L_x_1216) ;  /* 0x0000000000447947 */ /* 0x000fea0003800000 */
.L_x_1217:
        /* <DEDUP_REMOVED lines=16> */
[----:B------:R-:W-:-:S07]  /*08d0*/  @!P1 LOP3.LUT R24, RZ, R16, RZ, 0x33, !PT ;  /* 0x00000010ff189212 */ /* 0x000fce00078e33ff */
.L_x_1216:
[----:B------:R-:W-:Y:S05]  /*08e0*/  BSYNC.RECONVERGENT B0 ;  /* 0x0000000000007941 */ /* 0x000fea0003800200 */
.L_x_1215:
[----:B-----5:R-:W0:Y:S01]  /*08f0*/  I2F.U32.RP R14, R16 ;  /* 0x00000010000e7306 */ /* 0x020e220000209000 */
[----:B------:R-:W-:Y:S01]  /*0900*/  IMAD.MOV R7, RZ, RZ, -R16 ;  /* 0x000000ffff077224 */ /* 0x000fe200078e0a10 */
[----:B------:R-:W-:Y:S01]  /*0910*/  ISETP.NE.U32.AND P1, PT, R16, RZ, PT ;  /* 0x000000ff1000720c */ /* 0x000fe20003f25070 */
[----:B------:R-:W-:Y:S05]  /*0920*/  BSSY.RECONVERGENT B0, `(.L_x_1218) ;  /* 0x0000029000007945 */ /* 0x000fea0003800200 */
[----:B0-----:R-:W0:Y:S02]  /*0930*/  MUFU.RCP R14, R14 ;  /* 0x0000000e000e7308 */ /* 0x001e240000001000 */
[----:B0-----:R-:W-:-:S06]  /*0940*/  VIADD R12, R14, 0xffffffe ;  /* 0x0ffffffe0e0c7836 */ /* 0x001fcc0000000000 */
[----:B------:R0:W1:Y:S02]  /*0950*/  F2I.FTZ.U32.TRUNC.NTZ R13, R12 ;  /* 0x0000000c000d7305 */ /* 0x000064000021f000 */
[----:B0-----:R-:W-:Y:S01]  /*0960*/  MOV R12, RZ ;  /* 0x000000ff000c7202 */ /* 0x001fe20000000f00 */
[----:B-1----:R-:W-:-:S04]  /*0970*/  IMAD R7, R7, R13, RZ ;  /* 0x0000000d07077224 */ /* 0x002fc800078e02ff */
[----:B------:R-:W-:Y:S01]  /*0980*/  IMAD.HI.U32 R17, R13, R7, R12 ;  /* 0x000000070d117227 */ /* 0x000fe200078e000c */
[----:B------:R-:W-:-:S05]  /*0990*/  LOP3.LUT R12, RZ, R16, RZ, 0x33, !PT ;  /* 0x00000010ff0c7212 */ /* 0x000fca00078e33ff */
[----:B------:R-:W-:-:S04]  /*09a0*/  IMAD.HI.U32 R4, R17, R24, RZ ;  /* 0x0000001811047227 */ /* 0x000fc800078e00ff */
[----:B------:R-:W-:-:S04]  /*09b0*/  IMAD.MOV R7, RZ, RZ, -R4 ;  /* 0x000000ffff077224 */ /* 0x000fc800078e0a04 */
[----:B------:R-:W-:-:S05]  /*09c0*/  IMAD R7, R16, R7, R24 ;  /* 0x0000000710077224 */ /* 0x000fca00078e0218 */
[----:B------:R-:W-:-:S13]  /*09d0*/  ISETP.GE.U32.AND P0, PT, R7, R16, PT ;  /* 0x000000100700720c */ /* 0x000fda0003f06070 */
[----:B------:R-:W-:-:S05]  /*09e0*/  @P0 IMAD.IADD R7, R7, 0x1, -R16 ;  /* 0x0000000107070824 */ /* 0x000fca00078e0a10 */
[----:B------:R-:W-:-:S13]  /*09f0*/  ISETP.GE.U32.AND P0, PT, R7, R16, PT ;  /* 0x000000100700720c */ /* 0x000fda0003f06070 */
[----:B------:R-:W-:-:S04]  /*0a00*/  @P0 IADD3 R7, PT, PT, -R16, R7, RZ ;  /* 0x0000000710070210 */ /* 0x000fc80007ffe1ff */
[----:B------:R-:W-:-:S04]  /*0a10*/  SEL R4, R12, R7, !P1 ;  /* 0x000000070c047207 */ /* 0x000fc80004800000 */
[----:B------:R-:W-:-:S04]  /*0a20*/  ISETP.GE.U32.AND P0, PT, R5, R4, PT ;  /* 0x000000040500720c */ /* 0x000fc80003f06070 */
[----:B------:R-:W-:-:S04]  /*0a30*/  ISETP.GE.U32.AND.EX P0, PT, RZ, RZ, PT, P0 ;  /* 0x000000ffff00720c */ /* 0x000fc80003f06100 */
[----:B------:R-:W-:-:S04]  /*0a40*/  SEL R15, R16, RZ, !P0 ;  /* 0x000000ff100f7207 */ /* 0x000fc80004000000 */
[----:B------:R-:W-:-:S04]  /*0a50*/  IADD3 R15, P0, P2, R15, R5, -R4 ;  /* 0x000000050f0f7210 */ /* 0x000fc80007a1e804 */
[----:B------:R-:W-:Y:S01]  /*0a60*/  IADD3.X R5, PT, PT, RZ, -0x1, RZ, P0, P2 ;  /* 0xffffffffff057810 */ /* 0x000fe200007e44ff */
[----:B------:R-:W-:-:S04]  /*0a70*/  IMAD.WIDE.U32 R14, R15, R6, RZ ;  /* 0x000000060f0e7225 */ /* 0x000fc800078e00ff */
[----:B------:R-:W-:-:S04]  /*0a80*/  IMAD R5, R5, R6, RZ ;  /* 0x0000000605057224 */ /* 0x000fc800078e02ff */
[----:B------:R-:W-:-:S05]  /*0a90*/  IMAD.IADD R13, R15, 0x1, R5 ;  /* 0x000000010f0d7824 */ /* 0x000fca00078e0205 */
[----:B------:R-:W-:-:S13]  /*0aa0*/  ISETP.NE.U32.AND P0, PT, R13, RZ, PT ;  /* 0x000000ff0d00720c */ /* 0x000fda0003f05070 */
[----:B------:R-:W-:Y:S05]  /*0ab0*/  @P0 BRA `(.L_x_1219) ;  /* 0x00000000002c0947 */ /* 0x000fea0003800000 */
[----:B------:R-:W-:-:S04]  /*0ac0*/  IMAD.HI.U32 R4, R17, R14, RZ ;  /* 0x0000000e11047227 */ /* 0x000fc800078e00ff */
[----:B------:R-:W-:-:S04]  /*0ad0*/  IMAD.MOV R15, RZ, RZ, -R4 ;  /* 0x000000ffff0f7224 */ /* 0x000fc800078e0a04 */
[----:B------:R-:W-:-:S05]  /*0ae0*/  IMAD R15, R16, R15, R14 ;  /* 0x0000000f100f7224 */ /* 0x000fca00078e020e */
[----:B------:R-:W-:-:S13]  /*0af0*/  ISETP.GE.U32.AND P0, PT, R15, R16, PT ;  /* 0x000000100f00720c */ /* 0x000fda0003f06070 */
[----:B------:R-:W-:-:S04]  /*0b00*/  @P0 IADD3 R15, PT, PT, -R16, R15, RZ ;  /* 0x0000000f100f0210 */ /* 0x000fc80007ffe1ff */
[----:B------:R-:W-:-:S13]  /*0b10*/  ISETP.GE.U32.AND P0, PT, R15, R16, PT ;  /* 0x000000100f00720c */ /* 0x000fda0003f06070 */
[----:B------:R-:W-:-:S05]  /*0b20*/  @P0 IMAD.IADD R15, R15, 0x1, -R16 ;  /* 0x000000010f0f0824 */ /* 0x000fca00078e0a10 */
[----:B------:R-:W-:-:S04]  /*0b30*/  SEL R15, R12, R15, !P1 ;  /* 0x0000000f0c0f7207 */ /* 0x000fc80004800000 */
[----:B------:R-:W-:-:S04]  /*0b40*/  ISETP.NE.U32.AND P0, PT, R15, RZ, PT ;  /* 0x000000ff0f00720c */ /* 0x000fc80003f05070 */
[----:B------:R-:W-:Y:S01]  /*0b50*/  ISETP.NE.AND.EX P0, PT, RZ, RZ, PT, P0 ;  /* 0x000000ffff00720c */ /* 0x000fe20003f05300 */
[----:B------:R-:W-:-:S12]  /*0b60*/  BRA `(.L_x_1220) ;  /* 0x0000000000107947 */ /* 0x000fd80003800000 */
.L_x_1219:
[----:B------:R-:W-:-:S07]  /*0b70*/  MOV R4, 0xb90 ;  /* 0x00000b9000047802 */ /* 0x000fce0000000f00 */
[----:B------:R-:W-:Y:S05]  /*0b80*/  CALL.REL.NOINC `($__internal_34_$__cuda_sm20_rem_u64) ;  /* 0x0000004400207944 */ /* 0x000fea0003c00000 */
[----:B------:R-:W-:-:S04]  /*0b90*/  ISETP.NE.U32.AND P0, PT, R24, RZ, PT ;  /* 0x000000ff1800720c */ /* 0x000fc80003f05070 */
[----:B------:R-:W-:-:S13]  /*0ba0*/  ISETP.NE.AND.EX P0, PT, R25, RZ, PT, P0 ;  /* 0x000000ff1900720c */ /* 0x000fda0003f05300 */
.L_x_1220:
[----:B------:R-:W-:Y:S05]  /*0bb0*/  BSYNC.RECONVERGENT B0 ;  /* 0x0000000000007941 */ /* 0x000fea0003800200 */
.L_x_1218:
[----:B------:R-:W-:Y:S01]  /*0bc0*/  UIADD3 UR8, UP0, UPT, UR8, 0x4, URZ ;  /* 0x0000000408087890 */ /* 0x000fe2000ff1e0ff */
[----:B------:R-:W-:Y:S01]  /*0bd0*/  SEL R3, R3, RZ, !P0 ;  /* 0x000000ff03037207 */ /* 0x000fe20004000000 */
[----:B------:R-:W-:Y:S02]  /*0be0*/  UIADD3 UR5, UPT, UPT, UR5, 0x1, URZ ;  /* 0x0000000105057890 */ /* 0x000fe4000fffe0ff */
[----:B------:R-:W-:Y:S02]  /*0bf0*/  UIADD3.X UR9, UPT, UPT, URZ, UR9, URZ, UP0, !UPT ;  /* 0x00000009ff097290 */ /* 0x000fe400087fe4ff */
[----:B------:R-:W-:Y:S02]  /*0c00*/  UISETP.NE.AND UP0, UPT, UR5, -0x1, UPT ;  /* 0xffffffff0500788c */ /* 0x000fe4000bf05270 */
[----:B------:R-:W-:-:S04]  /*0c10*/  UIADD3 UR6, UP1, UPT, UR6, 0x4, URZ ;  /* 0x0000000406067890 */ /* 0x000fc8000ff3e0ff */
[----:B------:R-:W-:-:S03]  /*0c20*/  UIADD3.X UR7, UPT, UPT, URZ, UR7, URZ, UP1, !UPT ;  /* 0x00000007ff077290 */ /* 0x000fc60008ffe4ff */
[----:B------:R-:W-:Y:S09]  /*0c30*/  BRA.U !UP0, `(.L_x_1213) ;  /* 0x0000004108e47547 */ /* 0x000ff2000b800000 */
[----:B------:R-:W-:Y:S05]  /*0c40*/  BRA `(.L_x_1221) ;  /* 0xfffffff800807947 */ /* 0x000fea000383ffff */
.L_x_1214:
[----:B------:R-:W4:Y:S01]  /*0c50*/  LDC.64 R18, c[0x0][0x3b8] ;  /* 0x0000ee00ff127b82 */ /* 0x000f220000000a00 */
[----:B------:R-:W-:Y:S01]  /*0c60*/  HFMA2 R3, -RZ, RZ, 0, 5.9604644775390625e-08 ;  /* 0x00000001ff037431 */ /* 0x000fe200000001ff */
[----:B------:R-:W-:Y:S02]  /*0c70*/  ULOP3.LUT UR7, UR6, 0x7, URZ, 0xc0, !UPT ;  /* 0x0000000706077892 */ /* 0x000fe4000f8ec0ff */
[----:B------:R-:W-:Y:S02]  /*0c80*/  ULOP3.LUT UR8, UR6, 0x3, URZ, 0xc0, !UPT ;  /* 0x0000000306087892 */ /* 0x000fe4000f8ec0ff */
[----:B------:R-:W-:Y:S01]  /*0c90*/  ULOP3.LUT UR6, UR6, 0xfffffff8, URZ, 0xc0, !UPT ;  /* 0xfffffff806067892 */ /* 0x000fe2000f8ec0ff */
[----:B----4-:R-:W-:-:S04]  /*0ca0*/  IMAD.WIDE.U32 R18, R7, 0x4, R18 ;  /* 0x0000000407127825 */ /* 0x010fc800078e0012 */
[----:B------:R-:W-:Y:S01]  /*0cb0*/  IMAD.MOV.U32 R7, RZ, RZ, 0x1 ;  /* 0x00000001ff077424 */ /* 0x000fe200078e00ff */
[----:B0123--:R-:W-:-:S05]  /*0cc0*/  IADD3 R5, P0, PT, R18, 0x10, RZ ;  /* 0x0000001012057810 */ /* 0x00ffca0007f1e0ff */
[----:B------:R-:W-:-:S08]  /*0cd0*/  IMAD.X R6, RZ, RZ, R19, P0 ;  /* 0x000000ffff067224 */ /* 0x000fd000000e0613 */
.L_x_1300:
[----:B0-----:R-:W0:Y:S01]  /*0ce0*/  LDC.64 R10, c[0x0][0x388] ;  /* 0x0000e200ff0a7b82 */ /* 0x001e220000000a00 */
[----:B------:R-:W-:-:S07]  /*0cf0*/  IMAD.IADD R9, R2, 0x1, R7 ;  /* 0x0000000102097824 */ /* 0x000fce00078e0207 */
[----:B-1----:R-:W1:Y:S08]  /*0d00*/  LDC.64 R12, c[0x0][0x390] ;  /* 0x0000e400ff0c7b82 */ /* 0x002e700000000a00 */
[----:B------:R-:W2:Y:S01]  /*0d10*/  LDC.64 R20, c[0x0][0x380] ;  /* 0x0000e000ff147b82 */ /* 0x000ea20000000a00 */
[----:B0-----:R-:W-:-:S05]  /*0d20*/  IMAD.WIDE.U32 R10, R7, 0x4, R10 ;  /* 0x00000004070a7825 */ /* 0x001fca00078e000a */
[----:B------:R0:W5:Y:S01]  /*0d30*/  LDG.E.CONSTANT R16, desc[UR10][R10.64] ;  /* 0x0000000a0a107981 */ /* 0x000162000c1e9900 */
[----:B-1----:R-:W-:-:S05]  /*0d40*/  IMAD.WIDE.U32 R12, R7, 0x4, R12 ;  /* 0x00000004070c7825 */ /* 0x002fca00078e000c */
[----:B------:R0:W5:Y:S01]  /*0d50*/  LDG.E.CONSTANT R8, desc[UR10][R12.64] ;  /* 0x0000000a0c087981 */ /* 0x000162000c1e9900 */
[----:B--2---:R-:W-:-:S05]  /*0d60*/  IMAD.WIDE.U32 R20, R9, 0x4, R20 ;  /* 0x0000000409147825 */ /* 0x004fca00078e0014 */
[----:B------:R0:W5:Y:S01]  /*0d70*/  LDG.E.CONSTANT R9, desc[UR10][R20.64] ;  /* 0x0000000a14097981 */ /* 0x000162000c1e9900 */
[----:B------:R-:W-:Y:S01]  /*0d80*/  ISETP.NE.AND P0, PT, R3, RZ, PT ;  /* 0x000000ff0300720c */ /* 0x000fe20003f05270 */
[----:B------:R-:W-:Y:S01]  /*0d90*/  BSSY.RECONVERGENT B0, `(.L_x_1222) ;  /* 0x00002c2000007945 */ /* 0x000fe20003800200 */
[----:B------:R-:W-:Y:S01]  /*0da0*/  MOV R15, RZ ;  /* 0x000000ff000f7202 */ /* 0x000fe20000000f00 */
[----:B------:R-:W-:-:S10]  /*0db0*/  IMAD.MOV.U32 R17, RZ, RZ, RZ ;  /* 0x000000ffff117224 */ /* 0x000fd400078e00ff */
[----:B0-----:R-:W-:Y:S05]  /*0dc0*/  @!P0 BRA `(.L_x_1223) ;  /* 0x0000002800f88947 */ /* 0x001fea0003800000 */
[----:B------:R-:W0:Y:S01]  /*0dd0*/  LDCU UR5, c[0x0][0x3d0] ;  /* 0x00007a00ff0577ac */ /* 0x000e220008000800 */
[----:B------:R-:W-:Y:S01]  /*0de0*/  ISETP.GE.U32.AND P0, PT, R3, 0x8, PT ;  /* 0x000000080300780c */ /* 0x000fe20003f06070 */
[----:B------:R-:W-:Y:S01]  /*0df0*/  BSSY.RECONVERGENT B1, `(.L_x_1224) ;  /* 0x000014c000017945 */ /* 0x000fe20003800200 */
[----:B------:R-:W-:Y:S01]  /*0e00*/  IMAD.MOV.U32 R15, RZ, RZ, RZ ;  /* 0x000000ffff0f7224 */ /* 0x000fe200078e00ff */
[----:B------:R-:W-:Y:S01]  /*0e10*/  MOV R17, RZ ;  /* 0x000000ff00117202 */ /* 0x000fe20000000f00 */
[----:B------:R-:W-:Y:S02]  /*0e20*/  IMAD.MOV.U32 R21, RZ, RZ, RZ ;  /* 0x000000ffff157224 */ /* 0x000fe400078e00ff */
[----:B0-----:R-:W-:-:S07]  /*0e30*/  IMAD R10, R7, UR5, RZ ;  /* 0x00000005070a7c24 */ /* 0x001fce000f8e02ff */
[----:B------:R-:W-:Y:S05]  /*0e40*/  @!P0 BRA `(.L_x_1225) ;  /* 0x0000001400188947 */ /* 0x000fea0003800000 */
[----:B------:R-:W0:Y:S01]  /*0e50*/  LDCU.64 UR12, c[0x0][0x3b0] ;  /* 0x00007600ff0c77ac */ /* 0x000e220008000a00 */
[----:B------:R-:W-:Y:S01]  /*0e60*/  LOP3.LUT R12, R3, 0xfffffff8, RZ, 0xc0, !PT ;  /* 0xfffffff8030c7812 */ /* 0x000fe200078ec0ff */
[----:B------:R-:W-:Y:S01]  /*0e70*/  HFMA2 R17, -RZ, RZ, 0, 0 ;  /* 0x00000000ff117431 */ /* 0x000fe200000001ff */
[----:B------:R-:W-:Y:S01]  /*0e80*/  BSSY.RECONVERGENT B2, `(.L_x_1226) ;  /* 0x0000141000027945 */ /* 0x000fe20003800200 */
[----:B------:R-:W-:Y:S01]  /*0e90*/  IMAD.MOV.U32 R15, RZ, RZ, RZ ;  /* 0x000000ffff0f7224 */ /* 0x000fe200078e00ff */
[----:B------:R-:W-:Y:S01]  /*0ea0*/  MOV R23, R6 ;  /* 0x0000000600177202 */ /* 0x000fe20000000f00 */
[----:B------:R-:W-:Y:S02]  /*0eb0*/  IMAD.MOV.U32 R11, RZ, RZ, RZ ;  /* 0x000000ffff0b7224 */ /* 0x000fe400078e00ff */
[----:B------:R-:W-:Y:S02]  /*0ec0*/  IMAD.MOV.U32 R22, RZ, RZ, R5 ;  /* 0x000000ffff167224 */ /* 0x000fe400078e0005 */
[----:B------:R-:W-:Y:S01]  /*0ed0*/  IMAD.MOV R12, RZ, RZ, -R12 ;  /* 0x000000ffff0c7224 */ /* 0x000fe200078e0a0c */
[----:B0-----:R-:W-:-:S04]  /*0ee0*/  LEA R20, P0, R10, UR12, 0x3 ;  /* 0x0000000c0a147c11 */ /* 0x001fc8000f8018ff */
[----:B------:R-:W-:Y:S02]  /*0ef0*/  LEA.HI.X R21, R10, UR13, RZ, 0x3, P0 ;  /* 0x0000000d0a157c11 */ /* 0x000fe400080f1cff */
[----:B------:R-:W-:-:S05]  /*0f00*/  IADD3 R20, P0, PT, R20, 0x20, RZ ;  /* 0x0000002014147810 */ /* 0x000fca0007f1e0ff */
[----:B------:R-:W-:-:S08]  /*0f10*/  IMAD.X R21, RZ, RZ, R21, P0 ;  /* 0x000000ffff157224 */ /* 0x000fd000000e0615 */
.L_x_1254:
[----:B------:R-:W2:Y:S04]  /*0f20*/  LDG.E R13, desc[UR10][R22.64+-0x10] ;  /* 0xfffff00a160d7981 */ /* 0x000ea8000c1e1900 */
[----:B------:R-:W2:Y:S01]  /*0f30*/  LDG.E.64.CONSTANT R26, desc[UR10][R20.64+-0x20] ;  /* 0xffffe00a141a7981 */ /* 0x000ea2000c1e9b00 */
[----:B------:R-:W-:Y:S01]  /*0f40*/  IADD3 R12, PT, PT, R12, 0x8, RZ ;  /* 0x000000080c0c7810 */ /* 0x000fe20007ffe0ff */
[----:B------:R-:W-:Y:S03]  /*0f50*/  BSSY.RECONVERGENT B3, `(.L_x_1227) ;  /* 0x000001f000037945 */ /* 0x000fe60003800200 */
[----:B------:R-:W-:Y:S01]  /*0f60*/  ISETP.NE.AND P2, PT, R12, RZ, PT ;  /* 0x000000ff0c00720c */ /* 0x000fe20003f45270 */
[----:B--2---:R-:W-:-:S02]  /*0f70*/  IMAD R25, R27, R13, RZ ;  /* 0x0000000d1b197224 */ /* 0x004fc400078e02ff */
[----:B------:R-:W-:-:S04]  /*0f80*/  IMAD.WIDE.U32 R26, R26, R13, RZ ;  /* 0x0000000d1a1a7225 */ /* 0x000fc800078e00ff */
[----:B------:R-:W-:-:S05]  /*0f90*/  IMAD.IADD R13, R27, 0x1, R25 ;  /* 0x000000011b0d7824 */ /* 0x000fca00078e0219 */
[----:B------:R-:W-:-:S13]  /*0fa0*/  ISETP.NE.U32.AND P0, PT, R13, RZ, PT ;  /* 0x000000ff0d00720c */ /* 0x000fda0003f05070 */
        /* <DEDUP_REMOVED lines=20> */
.L_x_1228:
[----:B------:R-:W-:Y:S02]  /*10f0*/  MOV R14, R26 ;  /* 0x0000001a000e7202 */ /* 0x000fe40000000f00 */
[----:B------:R-:W-:-:S07]  /*1100*/  MOV R4, 0x1120 ;  /* 0x0000112000047802 */ /* 0x000fce0000000f00 */
[----:B-----5:R-:W-:Y:S05]  /*1110*/  CALL.REL.NOINC `($__internal_34_$__cuda_sm20_rem_u64) ;  /* 0x0000003c00bc7944 */ /* 0x020fea0003c00000 */
[----:B------:R-:W-:Y:S02]  /*1120*/  IMAD.MOV.U32 R30, RZ, RZ, R24 ;  /* 0x000000ffff1e7224 */ /* 0x000fe400078e0018 */
[----:B------:R-:W-:-:S07]  /*1130*/  IMAD.MOV.U32 R31, RZ, RZ, R25 ;  /* 0x000000ffff1f7224 */ /* 0x000fce00078e0019 */
.L_x_1229:
[----:B------:R-:W-:Y:S05]  /*1140*/  BSYNC.RECONVERGENT B3 ;  /* 0x0000000000037941 */ /* 0x000fea0003800200 */
.L_x_1227:
[----:B------:R-:W2:Y:S04]  /*1150*/  LDG.E R13, desc[UR10][R22.64+-0xc] ;  /* 0xfffff40a160d7981 */ /* 0x000ea8000c1e1900 */
[----:B------:R-:W2:Y:S01]  /*1160*/  LDG.E.64.CONSTANT R26, desc[UR10][R20.64+-0x18] ;  /* 0xffffe80a141a7981 */ /* 0x000ea2000c1e9b00 */
[----:B------:R-:W-:Y:S01]  /*1170*/  BSSY.RECONVERGENT B3, `(.L_x_1230) ;  /* 0x000001e000037945 */ /* 0x000fe20003800200 */
[-C--:B--2---:R-:W-:Y:S02]  /*1180*/  IMAD R25, R27, R13.reuse, RZ ;  /* 0x0000000d1b197224 */ /* 0x084fe400078e02ff */
[----:B------:R-:W-:-:S05]  /*1190*/  IMAD.WIDE.U32 R26, R26, R13, RZ ;  /* 0x0000000d1a1a7225 */ /* 0x000fca00078e00ff */
        /* <DEDUP_REMOVED lines=22> */
.L_x_1231:
[----:B------:R-:W-:Y:S01]  /*1300*/  IMAD.MOV.U32 R14, RZ, RZ, R26 ;  /* 0x000000ffff0e7224 */ /* 0x000fe200078e001a */
[----:B------:R-:W-:-:S07]  /*1310*/  MOV R4, 0x1330 ;  /* 0x0000133000047802 */ /* 0x000fce0000000f00 */
[----:B------:R-:W-:Y:S05]  /*1320*/  CALL.REL.NOINC `($__internal_34_$__cuda_sm20_rem_u64) ;  /* 0x0000003c00387944 */ /* 0x000fea0003c00000 */
[----:B------:R-:W-:Y:S01]  /*1330*/  MOV R26, R24 ;  /* 0x00000018001a7202 */ /* 0x000fe20000000f00 */
[----:B------:R-:W-:-:S07]  /*1340*/  IMAD.MOV.U32 R27, RZ, RZ, R25 ;  /* 0x000000ffff1b7224 */ /* 0x000fce00078e0019 */
.L_x_1232:
[----:B------:R-:W-:Y:S05]  /*1350*/  BSYNC.RECONVERGENT B3 ;  /* 0x0000000000037941 */ /* 0x000fea0003800200 */
.L_x_1230:
[----:B------:R-:W2:Y:S04]  /*1360*/  LDG.E R13, desc[UR10][R22.64+-0x8] ;  /* 0xfffff80a160d7981 */ /* 0x000ea8000c1e1900 */
[----:B------:R-:W2:Y:S01]  /*1370*/  LDG.E.64.CONSTANT R24, desc[UR10][R20.64+-0x10] ;  /* 0xfffff00a14187981 */ /* 0x000ea2000c1e9b00 */
[----:B------:R-:W-:Y:S01]  /*1380*/  IADD3 R15, P1, P3, R26, R30, R15 ;  /* 0x0000001e1a0f7210 */ /* 0x000fe20007b3e00f */
[----:B------:R-:W-:Y:S03]  /*1390*/  BSSY.RECONVERGENT B3, `(.L_x_1233) ;  /* 0x000001f000037945 */ /* 0x000fe60003800200 */
[----:B------:R-:W-:Y:S01]  /*13a0*/  IADD3.X R17, PT, PT, R27, R31, R17, P1, P3 ;  /* 0x0000001f1b117210 */ /* 0x000fe20000fe6411 */
[----:B--2---:R-:W-:-:S02]  /*13b0*/  IMAD R29, R25, R13, RZ ;  /* 0x0000000d191d7224 */ /* 0x004fc400078e02ff */
[----:B------:R-:W-:-:S04]  /*13c0*/  IMAD.WIDE.U32 R24, R24, R13, RZ ;  /* 0x0000000d18187225 */ /* 0x000fc800078e00ff */
        /* <DEDUP_REMOVED lines=22> */
.L_x_1234:
[----:B------:R-:W-:Y:S01]  /*1530*/  IMAD.MOV.U32 R14, RZ, RZ, R24 ;  /* 0x000000ffff0e7224 */ /* 0x000fe200078e0018 */
[----:B------:R-:W-:-:S07]  /*1540*/  MOV R4, 0x1560 ;  /* 0x0000156000047802 */ /* 0x000fce0000000f00 */
[----:B------:R-:W-:Y:S05]  /*1550*/  CALL.REL.NOINC `($__internal_34_$__cuda_sm20_rem_u64) ;  /* 0x0000003800ac7944 */ /* 0x000fea0003c00000 */
[----:B------:R-:W-:Y:S01]  /*1560*/  IMAD.MOV.U32 R30, RZ, RZ, R24 ;  /* 0x000000ffff1e7224 */ /* 0x000fe200078e0018 */
[----:B------:R-:W-:-:S07]  /*1570*/  MOV R31, R25 ;  /* 0x00000019001f7202 */ /* 0x000fce0000000f00 */
.L_x_1235:
[----:B------:R-:W-:Y:S05]  /*1580*/  BSYNC.RECONVERGENT B3 ;  /* 0x0000000000037941 */ /* 0x000fea0003800200 */
.L_x_1233:
[----:B------:R-:W2:Y:S04]  /*1590*/  LDG.E R13, desc[UR10][R22.64+-0x4] ;  /* 0xfffffc0a160d7981 */ /* 0x000ea8000c1e1900 */
[----:B------:R-:W2:Y:S01]  /*15a0*/  LDG.E.64.CONSTANT R26, desc[UR10][R20.64+-0x8] ;  /* 0xfffff80a141a7981 */ /* 0x000ea2000c1e9b00 */
[----:B------:R-:W-:Y:S01]  /*15b0*/  BSSY.RECONVERGENT B3, `(.L_x_1236) ;  /* 0x000001e000037945 */ /* 0x000fe20003800200 */
[-C--:B--2---:R-:W-:Y:S02]  /*15c0*/  IMAD R25, R27, R13.reuse, RZ ;  /* 0x0000000d1b197224 */ /* 0x084fe400078e02ff */
        /* <DEDUP_REMOVED lines=23> */
.L_x_1237:
[----:B------:R-:W-:Y:S02]  /*1740*/  MOV R14, R26 ;  /* 0x0000001a000e7202 */ /* 0x000fe40000000f00 */
[----:B------:R-:W-:-:S07]  /*1750*/  MOV R4, 0x1770 ;  /* 0x0000177000047802 */ /* 0x000fce0000000f00 */
[----:B------:R-:W-:Y:S05]  /*1760*/  CALL.REL.NOINC `($__internal_34_$__cuda_sm20_rem_u64) ;  /* 0x0000003800287944 */ /* 0x000fea0003c00000 */
[----:B------:R-:W-:Y:S02]  /*1770*/  IMAD.MOV.U32 R26, RZ, RZ, R24 ;  /* 0x000000ffff1a7224 */ /* 0x000fe400078e0018 */
[----:B------:R-:W-:-:S07]  /*1780*/  IMAD.MOV.U32 R27, RZ, RZ, R25 ;  /* 0x000000ffff1b7224 */ /* 0x000fce00078e0019 */
.L_x_1238:
[----:B------:R-:W-:Y:S05]  /*1790*/  BSYNC.RECONVERGENT B3 ;  /* 0x0000000000037941 */ /* 0x000fea0003800200 */
.L_x_1236:
[----:B------:R-:W2:Y:S04]  /*17a0*/  LDG.E R13, desc[UR10][R22.64] ;  /* 0x0000000a160d7981 */ /* 0x000ea8000c1e1900 */
[----:B------:R-:W2:Y:S01]  /*17b0*/  LDG.E.64.CONSTANT R24, desc[UR10][R20.64] ;  /* 0x0000000a14187981 */ /* 0x000ea2000c1e9b00 */
[----:B------:R-:W-:Y:S01]  /*17c0*/  IADD3 R15, P1, P3, R26, R30, R15 ;  /* 0x0000001e1a0f7210 */ /* 0x000fe20007b3e00f */
[----:B------:R-:W-:Y:S03]  /*17d0*/  BSSY.RECONVERGENT B3, `(.L_x_1239) ;  /* 0x000001f000037945 */ /* 0x000fe60003800200 */
[----:B------:R-:W-:Y:S01]  /*17e0*/  IADD3.X R17, PT, PT, R27, R31, R17, P1, P3 ;  /* 0x0000001f1b117210 */ /* 0x000fe20000fe6411 */
[----:B--2---:R-:W-:-:S02]  /*17f0*/  IMAD R29, R25, R13, RZ ;  /* 0x0000000d191d7224 */ /* 0x004fc400078e02ff */
        /* <DEDUP_REMOVED lines=23> */
.L_x_1240:
[----:B------:R-:W-:Y:S01]  /*1970*/  IMAD.MOV.U32 R14, RZ, RZ, R24 ;  /* 0x000000ffff0e7224 */ /* 0x000fe200078e0018 */
[----:B------:R-:W-:-:S07]  /*1980*/  MOV R4, 0x19a0 ;  /* 0x000019a000047802 */ /* 0x000fce0000000f00 */
[----:B------:R-:W-:Y:S05]  /*1990*/  CALL.REL.NOINC `($__internal_34_$__cuda_sm20_rem_u64) ;  /* 0x00000034009c7944 */ /* 0x000fea0003c00000 */
[----:B------:R-:W-:Y:S01]  /*19a0*/  MOV R30, R24 ;  /* 0x00000018001e7202 */ /* 0x000fe20000000f00 */
[----:B------:R-:W-:-:S07]  /*19b0*/  IMAD.MOV.U32 R31, RZ, RZ, R25 ;  /* 0x000000ffff1f7224 */ /* 0x000fce00078e0019 */
.L_x_1241:
[----:B------:R-:W-:Y:S05]  /*19c0*/  BSYNC.RECONVERGENT B3 ;  /* 0x0000000000037941 */ /* 0x000fea0003800200 */
.L_x_1239:
        /* <DEDUP_REMOVED lines=27> */
.L_x_1243:
[----:B------:R-:W-:Y:S01]  /*1b80*/  IMAD.MOV.U32 R14, RZ, RZ, R26 ;  /* 0x000000ffff0e7224 */ /* 0x000fe200078e001a */
[----:B------:R-:W-:-:S07]  /*1b90*/  MOV R4, 0x1bb0 ;  /* 0x00001bb000047802 */ /* 0x000fce0000000f00 */
[----:B------:R-:W-:Y:S05]  /*1ba0*/  CALL.REL.NOINC `($__internal_34_$__cuda_sm20_rem_u64) ;  /* 0x0000003400187944 */ /* 0x000fea0003c00000 */
[----:B------:R-:W-:Y:S01]  /*1bb0*/  IMAD.MOV.U32 R26, RZ, RZ, R24 ;  /* 0x000000ffff1a7224 */ /* 0x000fe200078e0018 */
[----:B------:R-:W-:-:S07]  /*1bc0*/  MOV R27, R25 ;  /* 0x00000019001b7202 */ /* 0x000fce0000000f00 */
.L_x_1244:
[----:B------:R-:W-:Y:S05]  /*1bd0*/  BSYNC.RECONVERGENT B3 ;  /* 0x0000000000037941 */ /* 0x000fea0003800200 */
.L_x_1242:
        /* <DEDUP_REMOVED lines=29> */
.L_x_1246:
[----:B------:R-:W-:Y:S02]  /*1db0*/  MOV R14, R24 ;  /* 0x00000018000e7202 */ /* 0x000fe40000000f00 */
[----:B------:R-:W-:-:S07]  /*1dc0*/  MOV R4, 0x1de0 ;  /* 0x00001de000047802 */ /* 0x000fce0000000f00 */
[----:B------:R-:W-:Y:S05]  /*1dd0*/  CALL.REL.NOINC `($__internal_34_$__cuda_sm20_rem_u64) ;  /* 0x00000030008c7944 */ /* 0x000fea0003c00000 */
[----:B------:R-:W-:Y:S02]  /*1de0*/  IMAD.MOV.U32 R30, RZ, RZ, R24 ;  /* 0x000000ffff1e7224 */ /* 0x000fe400078e0018 */
[----:B------:R-:W-:-:S07]  /*1df0*/  IMAD.MOV.U32 R31, RZ, RZ, R25 ;  /* 0x000000ffff1f7224 */ /* 0x000fce00078e0019 */
.L_x_1247:
[----:B------:R-:W-:Y:S05]  /*1e00*/  BSYNC.RECONVERGENT B3 ;  /* 0x0000000000037941 */ /* 0x000fea0003800200 */
.L_x_1245:
        /* <DEDUP_REMOVED lines=27> */
.L_x_1249:
[----:B------:R-:W-:Y:S01]  /*1fc0*/  IMAD.MOV.U32 R14, RZ, RZ, R26 ;  /* 0x000000ffff0e7224 */ /* 0x000fe200078e001a */
[----:B------:R-:W-:-:S07]  /*1fd0*/  MOV R4, 0x1ff0 ;  /* 0x00001ff000047802 */ /* 0x000fce0000000f00 */
[----:B------:R-:W-:Y:S05]  /*1fe0*/  CALL.REL.NOINC `($__internal_34_$__cuda_sm20_rem_u64) ;  /* 0x0000003000087944 */ /* 0x000fea0003c00000 */
.L_x_1250:
[----:B------:R-:W-:Y:S05]  /*1ff0*/  BSYNC.RECONVERGENT B3 ;  /* 0x0000000000037941 */ /* 0x000fea0003800200 */
.L_x_1248:
[----:B------:R-:W-:Y:S01]  /*2000*/  IADD3 R4, PT, PT, R11, 0x7, RZ ;  /* 0x000000070b047810 */ /* 0x000fe20007ffe0ff */
[----:B------:R-:W-:Y:S01]  /*2010*/  BSSY.RECONVERGENT B3, `(.L_x_1251) ;  /* 0x0000021000037945 */ /* 0x000fe20003800200 */
[----:B------:R-:W-:Y:S02]  /*2020*/  IADD3 R15, P1, P3, R24, R30, R15 ;  /* 0x0000001e180f7210 */ /* 0x000fe40007b3e00f */
[----:B------:R-:W-:Y:S02]  /*2030*/  LOP3.LUT R4, R4, 0xf, RZ, 0xc0, !PT ;  /* 0x0000000f04047812 */ /* 0x000fe400078ec0ff */
[----:B------:R-:W-:Y:S02]  /*2040*/  IADD3.X R17, PT, PT, R25, R31, R17, P1, P3 ;  /* 0x0000001f19117210 */ /* 0x000fe40000fe6411 */
[----:B------:R-:W-:-:S13]  /*2050*/  ISETP.NE.AND P0, PT, R4, 0xf, PT ;  /* 0x0000000f0400780c */ /* 0x000fda0003f05270 */
[----:B------:R-:W-:Y:S05]  /*2060*/  @P0 BRA `(.L_x_1252) ;  /* 0x00000000006c0947 */ /* 0x000fea0003800000 */
        /* <DEDUP_REMOVED lines=21> */
.L_x_1253:
[----:B------:R-:W-:Y:S01]  /*21c0*/  IMAD.MOV.U32 R14, RZ, RZ, R15 ;  /* 0x000000ffff0e7224 */ /* 0x000fe200078e000f */
[----:B------:R-:W-:Y:S02]  /*21d0*/  MOV R13, R17 ;  /* 0x00000011000d7202 */ /* 0x000fe40000000f00 */
[----:B------:R-:W-:-:S07]  /*21e0*/  MOV R4, 0x2200 ;  /* 0x0000220000047802 */ /* 0x000fce0000000f00 */
[----:B------:R-:W-:Y:S05]  /*21f0*/  CALL.REL.NOINC `($__internal_34_$__cuda_sm20_rem_u64) ;  /* 0x0000002c00847944 */ /* 0x000fea0003c00000 */
[----:B------:R-:W-:Y:S02]  /*2200*/  IMAD.MOV.U32 R15, RZ, RZ, R24 ;  /* 0x000000ffff0f7224 */ /* 0x000fe400078e0018 */
[----:B------:R-:W-:-:S07]  /*2210*/  IMAD.MOV.U32 R17, RZ, RZ, R25 ;  /* 0x000000ffff117224 */ /* 0x000fce00078e0019 */
.L_x_1252:
[----:B------:R-:W-:Y:S05]  /*2220*/  BSYNC.RECONVERGENT B3 ;  /* 0x0000000000037941 */ /* 0x000fea0003800200 */
.L_x_1251:
[----:B------:R-:W-:Y:S02]  /*2230*/  IADD3 R22, P0, PT, R22, 0x20, RZ ;  /* 0x0000002016167810 */ /* 0x000fe40007f1e0ff */
[----:B------:R-:W-:Y:S02]  /*2240*/  IADD3 R20, P1, PT, R20, 0x40, RZ ;  /* 0x0000004014147810 */ /* 0x000fe40007f3e0ff */
[----:B------:R-:W-:Y:S01]  /*2250*/  IADD3 R11, PT, PT, R11, 0x8, RZ ;  /* 0x000000080b0b7810 */ /* 0x000fe20007ffe0ff */
[----:B------:R-:W-:Y:S02]  /*2260*/  IMAD.X R23, RZ, RZ, R23, P0 ;  /* 0x000000ffff177224 */ /* 0x000fe400000e0617 */
[----:B------:R-:W-:Y:S01]  /*2270*/  IMAD.X R21, RZ, RZ, R21, P1 ;  /* 0x000000ffff157224 */ /* 0x000fe200008e0615 */
[----:B------:R-:W-:Y:S07]  /*2280*/  @P2 BRA `(.L_x_1254) ;  /* 0xffffffec00242947 */ /* 0x000fee000383ffff */
[----:B------:R-:W-:Y:S05]  /*2290*/  BSYNC.RECONVERGENT B2 ;  /* 0x0000000000027941 */ /* 0x000fea0003800200 */
.L_x_1226:
[----:B------:R-:W-:-:S07]  /*22a0*/  LOP3.LUT R21, R3, 0xfffffff8, RZ, 0xc0, !PT ;  /* 0xfffffff803157812 */ /* 0x000fce00078ec0ff */
.L_x_1225:
[----:B------:R-:W-:Y:S05]  /*22b0*/  BSYNC.RECONVERGENT B1 ;  /* 0x0000000000017941 */ /* 0x000fea0003800200 */
.L_x_1224:
[----:B------:R-:W-:-:S13]  /*22c0*/  LOP3.LUT P0, R4, R3, 0x7, RZ, 0xc0, !PT ;  /* 0x0000000703047812 */ /* 0x000fda000780c0ff */
[----:B------:R-:W-:Y:S05]  /*22d0*/  @!P0 BRA `(.L_x_1223) ;  /* 0x0000001400b48947 */ /* 0x000fea0003800000 */
[----:B------:R-:W-:Y:S01]  /*22e0*/  ISETP.GE.U32.AND P0, PT, R4, 0x4, PT ;  /* 0x000000040400780c */ /* 0x000fe20003f06070 */
[----:B------:R-:W-:Y:S01]  /*22f0*/  BSSY.RECONVERGENT B1, `(.L_x_1255) ;  /* 0x0000090000017945 */ /* 0x000fe20003800200 */
[----:B------:R-:W-:-:S11]  /*2300*/  LOP3.LUT R11, R3, 0x3, RZ, 0xc0, !PT ;  /* 0x00000003030b7812 */ /* 0x000fd600078ec0ff */
[----:B------:R-:W-:Y:S05]  /*2310*/  @!P0 BRA `(.L_x_1256) ;  /* 0x0000000800348947 */ /* 0x000fea0003800000 */
[----:B------:R-:W0:Y:S01]  /*2320*/  LDCU.64 UR12, c[0x0][0x3b0] ;  /* 0x00007600ff0c77ac */ /* 0x000e220008000a00 */
[----:B------:R-:W-:Y:S01]  /*2330*/  IADD3 R4, P0, PT, R10, R21, RZ ;  /* 0x000000150a047210 */ /* 0x000fe20007f1e0ff */
[----:B------:R-:W-:-:S03]  /*2340*/  IMAD.WIDE.U32 R30, R21, 0x4, R18 ;  /* 0x00000004151e7825 */ /* 0x000fc600078e0012 */
[----:B------:R-:W-:Y:S02]  /*2350*/  IADD3.X R13, PT, PT, RZ, RZ, RZ, P0, !PT ;  /* 0x000000ffff0d7210 */ /* 0x000fe400007fe4ff */
[----:B0-----:R-:W-:-:S04]  /*2360*/  LEA R22, P0, R4, UR12, 0x3 ;  /* 0x0000000c04167c11 */ /* 0x001fc8000f8018ff */
[----:B------:R-:W-:Y:S02]  /*2370*/  LEA.HI.X R23, R4, UR13, R13, 0x3, P0 ;  /* 0x0000000d04177c11 */ /* 0x000fe400080f1c0d */
        /* <DEDUP_REMOVED lines=18> */
[----:B------:R-:W-:Y:S02]  /*24a0*/  IMAD.MOV R13, RZ, RZ, -R4 ;  /* 0x000000ffff0d7224 */ /* 0x000fe400078e0a04 */
[----:B------:R-:W-:Y:S02]  /*24b0*/  IMAD.MOV.U32 R25, RZ, RZ, RZ ;  /* 0x000000ffff197224 */ /* 0x000fe400078e00ff */
[----:B------:R-:W-:-:S05]  /*24c0*/  IMAD R24, R16, R13, R24 ;  /* 0x0000000d10187224 */ /* 0x000fca00078e0218 */
[----:B------:R-:W-:-:S13]  /*24d0*/  ISETP.GE.U32.AND P0, PT, R24, R16, PT ;  /* 0x000000101800720c */ /* 0x000fda0003f06070 */
[----:B------:R-:W-:-:S04]  /*24e0*/  @P0 IADD3 R24, PT, PT, -R16, R24, RZ ;  /* 0x0000001810180210 */ /* 0x000fc80007ffe1ff */
[----:B------:R-:W-:-:S13]  /*24f0*/  ISETP.GE.U32.AND P0, PT, R24, R16, PT ;  /* 0x000000101800720c */ /* 0x000fda0003f06070 */
[----:B------:R-:W-:Y:S01]  /*2500*/  @P0 IMAD.IADD R24, R24, 0x1, -R16 ;  /* 0x0000000118180824 */ /* 0x000fe200078e0a10 */
[----:B------:R-:W-:Y:S01]  /*2510*/  @!P1 LOP3.LUT R24, RZ, R16, RZ, 0x33, !PT ;  /* 0x00000010ff189212 */ /* 0x000fe200078e33ff */
[----:B------:R-:W-:Y:S06]  /*2520*/  BRA `(.L_x_1259) ;  /* 0x00000000000c7947 */ /* 0x000fec0003800000 */
.L_x_1258:
[----:B------:R-:W-:Y:S02]  /*2530*/  MOV R14, R24 ;  /* 0x00000018000e7202 */ /* 0x000fe40000000f00 */
[----:B------:R-:W-:-:S07]  /*2540*/  MOV R4, 0x2560 ;  /* 0x0000256000047802 */ /* 0x000fce0000000f00 */
[----:B-----5:R-:W-:Y:S05]  /*2550*/  CALL.REL.NOINC `($__internal_34_$__cuda_sm20_rem_u64) ;  /* 0x0000002800ac7944 */ /* 0x020fea0003c00000 */
.L_x_1259:
[----:B------:R-:W-:Y:S05]  /*2560*/  BSYNC.RECONVERGENT B2 ;  /* 0x0000000000027941 */ /* 0x000fea0003800200 */
.L_x_1257:
[----:B------:R-:W2:Y:S04]  /*2570*/  LDG.E R27, desc[UR10][R30.64+0x4] ;  /* 0x0000040a1e1b7981 */ /* 0x000ea8000c1e1900 */
[----:B------:R-:W2:Y:S01]  /*2580*/  LDG.E.64.CONSTANT R12, desc[UR10][R22.64+0x8] ;  /* 0x0000080a160c7981 */ /* 0x000ea2000c1e9b00 */
[----:B------:R-:W-:Y:S01]  /*2590*/  IADD3 R15, P1, PT, R24, R15, RZ ;  /* 0x0000000f180f7210 */ /* 0x000fe20007f3e0ff */
[----:B------:R-:W-:Y:S04]  /*25a0*/  BSSY.RECONVERGENT B2, `(.L_x_1260) ;  /* 0x0000020000027945 */ /* 0x000fe80003800200 */
[----:B------:R-:W-:-:S02]  /*25b0*/  IMAD.X R17, R25, 0x1, R17, P1 ;  /* 0x0000000119117824 */ /* 0x000fc400008e0611 */
        /* <DEDUP_REMOVED lines=24> */
.L_x_1261:
[----:B------:R-:W-:Y:S01]  /*2740*/  MOV R14, R12 ;  /* 0x0000000c000e7202 */ /* 0x000fe20000000f00 */
[----:B------:R-:W-:Y:S01]  /*2750*/  IMAD.MOV.U32 R13, RZ, RZ, R29 ;  /* 0x000000ffff0d7224 */ /* 0x000fe200078e001d */
[----:B------:R-:W-:-:S07]  /*2760*/  MOV R4, 0x2780 ;  /* 0x0000278000047802 */ /* 0x000fce0000000f00 */
[----:B------:R-:W-:Y:S05]  /*2770*/  CALL.REL.NOINC `($__internal_34_$__cuda_sm20_rem_u64) ;  /* 0x0000002800247944 */ /* 0x000fea0003c00000 */
[----:B------:R-:W-:Y:S01]  /*2780*/  MOV R32, R24 ;  /* 0x0000001800207202 */ /* 0x000fe20000000f00 */
[----:B------:R-:W-:-:S07]  /*2790*/  IMAD.MOV.U32 R33, RZ, RZ, R25 ;  /* 0x000000ffff217224 */ /* 0x000fce00078e0019 */
.L_x_1262:
[----:B------:R-:W-:Y:S05]  /*27a0*/  BSYNC.RECONVERGENT B2 ;  /* 0x0000000000027941 */ /* 0x000fea0003800200 */
.L_x_1260:
        /* <DEDUP_REMOVED lines=27> */
.L_x_1264:
[----:B------:R-:W-:Y:S02]  /*2960*/  MOV R14, R24 ;  /* 0x00000018000e7202 */ /* 0x000fe40000000f00 */
[----:B------:R-:W-:-:S07]  /*2970*/  MOV R4, 0x2990 ;  /* 0x0000299000047802 */ /* 0x000fce0000000f00 */
[----:B------:R-:W-:Y:S05]  /*2980*/  CALL.REL.NOINC `($__internal_34_$__cuda_sm20_rem_u64) ;  /* 0x0000002400a07944 */ /* 0x000fea0003c00000 */
.L_x_1265:
[----:B------:R-:W-:Y:S05]  /*2990*/  BSYNC.RECONVERGENT B2 ;  /* 0x0000000000027941 */ /* 0x000fea0003800200 */
.L_x_1263:
        /* <DEDUP_REMOVED lines=29> */
.L_x_1267:
[----:B------:R-:W-:Y:S01]  /*2b70*/  IMAD.MOV.U32 R14, RZ, RZ, R12 ;  /* 0x000000ffff0e7224 */ /* 0x000fe200078e000c */
[----:B------:R-:W-:Y:S02]  /*2b80*/  MOV R13, R27 ;  /* 0x0000001b000d7202 */ /* 0x000fe40000000f00 */
[----:B------:R-:W-:-:S07]  /*2b90*/  MOV R4, 0x2bb0 ;  /* 0x00002bb000047802 */ /* 0x000fce0000000f00 */
[----:B------:R-:W-:Y:S05]  /*2ba0*/  CALL.REL.NOINC `($__internal_34_$__cuda_sm20_rem_u64) ;  /* 0x0000002400187944 */ /* 0x000fea0003c00000 */
.L_x_1268:
[----:B------:R-:W-:Y:S05]  /*2bb0*/  BSYNC.RECONVERGENT B2 ;  /* 0x0000000000027941 */ /* 0x000fea0003800200 */
.L_x_1266:
[----:B------:R-:W-:Y:S01]  /*2bc0*/  IADD3 R15, P0, PT, R24, R15, RZ ;  /* 0x0000000f180f7210 */ /* 0x000fe20007f1e0ff */
[----:B------:R-:W-:-:S03]  /*2bd0*/  VIADD R21, R21, 0x4 ;  /* 0x0000000415157836 */ /* 0x000fc60000000000 */
[----:B------:R-:W-:-:S09]  /*2be0*/  IADD3.X R17, PT, PT, R25, R17, RZ, P0, !PT ;  /* 0x0000001119117210 */ /* 0x000fd200007fe4ff */
.L_x_1256:
[----:B------:R-:W-:Y:S05]  /*2bf0*/  BSYNC.RECONVERGENT B1 ;  /* 0x0000000000017941 */ /* 0x000fea0003800200 */
.L_x_1255:
[----:B------:R-:W-:-:S13]  /*2c00*/  ISETP.NE.AND P0, PT, R11, RZ, PT ;  /* 0x000000ff0b00720c */ /* 0x000fda0003f05270 */
[----:B------:R-:W-:Y:S05]  /*2c10*/  @!P0 BRA `(.L_x_1223) ;  /* 0x0000000c00648947 */ /* 0x000fea0003800000 */
[----:B------:R-:W-:Y:S01]  /*2c20*/  ISETP.NE.AND P0, PT, R11, 0x1, PT ;  /* 0x000000010b00780c */ /* 0x000fe20003f05270 */
[----:B------:R-:W-:-:S12]  /*2c30*/  BSSY.RECONVERGENT B1, `(.L_x_1269) ;  /* 0x000008e000017945 */ /* 0x000fd80003800200 */
[----:B------:R-:W-:Y:S05]  /*2c40*/  @!P0 BRA `(.L_x_1270) ;  /* 0x0000000800308947 */ /* 0x000fea0003800000 */
[----:B------:R-:W0:Y:S01]  /*2c50*/  LDCU.64 UR12, c[0x0][0x3b0] ;  /* 0x00007600ff0c77ac */ /* 0x000e220008000a00 */
[----:B------:R-:W-:Y:S01]  /*2c60*/  IADD3 R4, P0, PT, R10, R21, RZ ;  /* 0x000000150a047210 */ /* 0x000fe20007f1e0ff */
[----:B------:R-:W-:-:S04]  /*2c70*/  IMAD.WIDE.U32 R30, R21, 0x4, R18 ;  /* 0x00000004151e7825 */ /* 0x000fc800078e0012 */
[----:B------:R-:W-:Y:S01]  /*2c80*/  IMAD.X R11, RZ, RZ, RZ, P0 ;  /* 0x000000ffff0b7224 */ /* 0x000fe200000e06ff */
[----:B0-----:R-:W-:-:S04]  /*2c90*/  LEA R22, P0, R4, UR12, 0x3 ;  /* 0x0000000c04167c11 */ /* 0x001fc8000f8018ff */
[----:B------:R-:W-:Y:S02]  /*2ca0*/  LEA.HI.X R23, R4, UR13, R11, 0x3, P0 ;  /* 0x0000000d04177c11 */ /* 0x000fe400080f1c0b */
        /* <DEDUP_REMOVED lines=27> */
.L_x_1272:
[----:B------:R-:W-:Y:S01]  /*2e60*/  MOV R14, R12 ;  /* 0x0000000c000e7202 */ /* 0x000fe20000000f00 */
[----:B------:R-:W-:Y:S01]  /*2e70*/  IMAD.MOV.U32 R13, RZ, RZ, R25 ;  /* 0x000000ffff0d7224 */ /* 0x000fe200078e0019 */
[----:B------:R-:W-:-:S07]  /*2e80*/  MOV R4, 0x2ea0 ;  /* 0x00002ea000047802 */ /* 0x000fce0000000f00 */
[----:B-----5:R-:W-:Y:S05]  /*2e90*/  CALL.REL.NOINC `($__internal_34_$__cuda_sm20_rem_u64) ;  /* 0x00000020005c7944 */ /* 0x020fea0003c00000 */
.L_x_1273:
[----:B------:R-:W-:Y:S05]  /*2ea0*/  BSYNC.RECONVERGENT B2 ;  /* 0x0000000000027941 */ /* 0x000fea0003800200 */
.L_x_1271:
[----:B------:R-:W-:Y:S01]  /*2eb0*/  LOP3.LUT R4, R21, 0xf, RZ, 0xc0, !PT ;  /* 0x0000000f15047812 */ /* 0x000fe200078ec0ff */
[----:B------:R-:W-:Y:S01]  /*2ec0*/  BSSY.RECONVERGENT B2, `(.L_x_1274) ;  /* 0x0000020000027945 */ /* 0x000fe20003800200 */
[----:B------:R-:W-:Y:S02]  /*2ed0*/  IADD3 R15, P1, PT, R24, R15, RZ ;  /* 0x0000000f180f7210 */ /* 0x000fe40007f3e0ff */
[----:B------:R-:W-:Y:S02]  /*2ee0*/  ISETP.NE.AND P0, PT, R4, 0xf, PT ;  /* 0x0000000f0400780c */ /* 0x000fe40003f05270 */
[----:B------:R-:W-:-:S11]  /*2ef0*/  IADD3.X R17, PT, PT, R25, R17, RZ, P1, !PT ;  /* 0x0000001119117210 */ /* 0x000fd60000ffe4ff */
[----:B------:R-:W-:Y:S05]  /*2f00*/  @P0 BRA `(.L_x_1275) ;  /* 0x00000000006c0947 */ /* 0x000fea0003800000 */
        /* <DEDUP_REMOVED lines=21> */
.L_x_1276:
[----:B------:R-:W-:Y:S01]  /*3060*/  MOV R14, R15 ;  /* 0x0000000f000e7202 */ /* 0x000fe20000000f00 */
[----:B------:R-:W-:Y:S01]  /*3070*/  IMAD.MOV.U32 R13, RZ, RZ, R17 ;  /* 0x000000ffff0d7224 */ /* 0x000fe200078e0011 */
[----:B------:R-:W-:-:S07]  /*3080*/  MOV R4, 0x30a0 ;  /* 0x000030a000047802 */ /* 0x000fce0000000f00 */
[----:B------:R-:W-:Y:S05]  /*3090*/  CALL.REL.NOINC `($__internal_34_$__cuda_sm20_rem_u64) ;  /* 0x0000001c00dc7944 */ /* 0x000fea0003c00000 */
[----:B------:R-:W-:Y:S01]  /*30a0*/  MOV R15, R24 ;  /* 0x00000018000f7202 */ /* 0x000fe20000000f00 */
[----:B------:R-:W-:-:S07]  /*30b0*/  IMAD.MOV.U32 R17, RZ, RZ, R25 ;  /* 0x000000ffff117224 */ /* 0x000fce00078e0019 */
.L_x_1275:
[----:B------:R-:W-:Y:S05]  /*30c0*/  BSYNC.RECONVERGENT B2 ;  /* 0x0000000000027941 */ /* 0x000fea0003800200 */
.L_x_1274:
        /* <DEDUP_REMOVED lines=27> */
.L_x_1278:
[----:B------:R-:W-:Y:S01]  /*3280*/  MOV R14, R12 ;  /* 0x0000000c000e7202 */ /* 0x000fe20000000f00 */
[----:B------:R-:W-:Y:S01]  /*3290*/  IMAD.MOV.U32 R13, RZ, RZ, R11 ;  /* 0x000000ffff0d7224 */ /* 0x000fe200078e000b */
[----:B------:R-:W-:-:S07]  /*32a0*/  MOV R4, 0x32c0 ;  /* 0x000032c000047802 */ /* 0x000fce0000000f00 */
[----:B------:R-:W-:Y:S05]  /*32b0*/  CALL.REL.NOINC `($__internal_34_$__cuda_sm20_rem_u64) ;  /* 0x0000001c00547944 */ /* 0x000fea0003c00000 */
.L_x_1279:
[----:B------:R-:W-:Y:S05]  /*32c0*/  BSYNC.RECONVERGENT B2 ;  /* 0x0000000000027941 */ /* 0x000fea0003800200 */
.L_x_1277:
[----:B------:R-:W-:Y:S01]  /*32d0*/  IADD3 R4, PT, PT, R21, 0x1, RZ ;  /* 0x0000000115047810 */ /* 0x000fe20007ffe0ff */
[----:B------:R-:W-:Y:S01]  /*32e0*/  BSSY.RECONVERGENT B2, `(.L_x_1280) ;  /* 0x0000021000027945 */ /* 0x000fe20003800200 */
[----:B------:R-:W-:Y:S02]  /*32f0*/  IADD3 R15, P1, PT, R15, R24, RZ ;  /* 0x000000180f0f7210 */ /* 0x000fe40007f3e0ff */
[----:B------:R-:W-:-:S03]  /*3300*/  LOP3.LUT R4, R4, 0xf, RZ, 0xc0, !PT ;  /* 0x0000000f04047812 */ /* 0x000fc600078ec0ff */
[----:B------:R-:W-:Y:S01]  /*3310*/  IMAD.X R17, R17, 0x1, R25, P1 ;  /* 0x0000000111117824 */ /* 0x000fe200008e0619 */
[----:B------:R-:W-:-:S13]  /*3320*/  ISETP.NE.AND P0, PT, R4, 0xf, PT ;  /* 0x0000000f0400780c */ /* 0x000fda0003f05270 */
[----:B------:R-:W-:Y:S05]  /*3330*/  @P0 BRA `(.L_x_1281) ;  /* 0x00000000006c0947 */ /* 0x000fea0003800000 */
        /* <DEDUP_REMOVED lines=21> */
.L_x_1282:
[----:B------:R-:W-:Y:S01]  /*3490*/  IMAD.MOV.U32 R14, RZ, RZ, R15 ;  /* 0x000000ffff0e7224 */ /* 0x000fe200078e000f */
[----:B------:R-:W-:Y:S02]  /*34a0*/  MOV R13, R17 ;  /* 0x00000011000d7202 */ /* 0x000fe40000000f00 */
[----:B------:R-:W-:-:S07]  /*34b0*/  MOV R4, 0x34d0 ;  /* 0x000034d000047802 */ /* 0x000fce0000000f00 */
[----:B------:R-:W-:Y:S05]  /*34c0*/  CALL.REL.NOINC `($__internal_34_$__cuda_sm20_rem_u64) ;  /* 0x0000001800d07944 */ /* 0x000fea0003c00000 */
[----:B------:R-:W-:Y:S01]  /*34d0*/  IMAD.MOV.U32 R15, RZ, RZ, R24 ;  /* 0x000000ffff0f7224 */ /* 0x000fe200078e0018 */
[----:B------:R-:W-:-:S07]  /*34e0*/  MOV R17, R25 ;  /* 0x0000001900117202 */ /* 0x000fce0000000f00 */
.L_x_1281:
[----:B------:R-:W-:Y:S05]  /*34f0*/  BSYNC.RECONVERGENT B2 ;  /* 0x0000000000027941 */ /* 0x000fea0003800200 */
.L_x_1280:
[----:B------:R-:W-:-:S07]  /*3500*/  VIADD R21, R21, 0x2 ;  /* 0x0000000215157836 */ /* 0x000fce0000000000 */
.L_x_1270:
[----:B------:R-:W-:Y:S05]  /*3510*/  BSYNC.RECONVERGENT B1 ;  /* 0x0000000000017941 */ /* 0x000fea0003800200 */
.L_x_1269:
[----:B------:R-:W-:-:S04]  /*3520*/  LOP3.LUT R4, R3, 0x1, RZ, 0xc0, !PT ;  /* 0x0000000103047812 */ /* 0x000fc800078ec0ff */
[----:B------:R-:W-:-:S13]  /*3530*/  ISETP.NE.U32.AND P0, PT, R4, 0x1, PT ;  /* 0x000000010400780c */ /* 0x000fda0003f05070 */
[----:B------:R-:W-:Y:S05]  /*3540*/  @P0 BRA `(.L_x_1223) ;  /* 0x0000000400180947 */ /* 0x000fea0003800000 */
[----:B------:R-:W0:Y:S01]  /*3550*/  LDCU.64 UR12, c[0x0][0x3b0] ;  /* 0x00007600ff0c77ac */ /* 0x000e220008000a00 */
[----:B------:R-:W-:Y:S01]  /*3560*/  IADD3 R10, P0, PT, R10, R21, RZ ;  /* 0x000000150a0a7210 */ /* 0x000fe20007f1e0ff */
[----:B------:R-:W-:-:S03]  /*3570*/  IMAD.WIDE.U32 R12, R21, 0x4, R18 ;  /* 0x00000004150c7825 */ /* 0x000fc600078e0012 */
[----:B------:R-:W-:-:S03]  /*3580*/  IADD3.X R11, PT, PT, RZ, RZ, RZ, P0, !PT ;  /* 0x000000ffff0b7210 */ /* 0x000fc600007fe4ff */
[----:B------:R-:W2:Y:S01]  /*3590*/  LDG.E R13, desc[UR10][R12.64] ;  /* 0x0000000a0c0d7981 */ /* 0x000ea2000c1e1900 */
[----:B0-----:R-:W-:-:S04]  /*35a0*/  LEA R22, P0, R10, UR12, 0x3 ;  /* 0x0000000c0a167c11 */ /* 0x001fc8000f8018ff */
[----:B------:R-:W-:-:S05]  /*35b0*/  LEA.HI.X R23, R10, UR13, R11, 0x3, P0 ;  /* 0x0000000d0a177c11 */ /* 0x000fca00080f1c0b */
        /* <DEDUP_REMOVED lines=26> */
.L_x_1284:
[----:B------:R-:W-:Y:S01]  /*3760*/  IMAD.MOV.U32 R14, RZ, RZ, R10 ;  /* 0x000000ffff0e7224 */ /* 0x000fe200078e000a */
[----:B------:R-:W-:Y:S02]  /*3770*/  MOV R13, R25 ;  /* 0x00000019000d7202 */ /* 0x000fe40000000f00 */
[----:B------:R-:W-:-:S07]  /*3780*/  MOV R4, 0x37a0 ;  /* 0x000037a000047802 */ /* 0x000fce0000000f00 */
[----:B-----5:R-:W-:Y:S05]  /*3790*/  CALL.REL.NOINC `($__internal_34_$__cuda_sm20_rem_u64) ;  /* 0x00000018001c7944 */ /* 0x020fea0003c00000 */
.L_x_1285:
[----:B------:R-:W-:Y:S05]  /*37a0*/  BSYNC.RECONVERGENT B1 ;  /* 0x0000000000017941 */ /* 0x000fea0003800200 */
.L_x_1283:
[----:B------:R-:W-:Y:S02]  /*37b0*/  LOP3.LUT R21, R21, 0xf, RZ, 0xc0, !PT ;  /* 0x0000000f15157812 */ /* 0x000fe400078ec0ff */
[----:B------:R-:W-:Y:S02]  /*37c0*/  IADD3 R15, P1, PT, R24, R15, RZ ;  /* 0x0000000f180f7210 */ /* 0x000fe40007f3e0ff */
[----:B------:R-:W-:-:S03]  /*37d0*/  ISETP.NE.AND P0, PT, R21, 0xf, PT ;  /* 0x0000000f1500780c */ /* 0x000fc60003f05270 */
[----:B------:R-:W-:-:S10]  /*37e0*/  IMAD.X R17, R25, 0x1, R17, P1 ;  /* 0x0000000119117824 */ /* 0x000fd400008e0611 */
        /* <DEDUP_REMOVED lines=22> */
.L_x_1286:
[----:B------:R-:W-:Y:S01]  /*3950*/  IMAD.MOV.U32 R14, RZ, RZ, R15 ;  /* 0x000000ffff0e7224 */ /* 0x000fe200078e000f */
[----:B------:R-:W-:Y:S02]  /*3960*/  MOV R13, R17 ;  /* 0x00000011000d7202 */ /* 0x000fe40000000f00 */
[----:B------:R-:W-:-:S07]  /*3970*/  MOV R4, 0x3990 ;  /* 0x0000399000047802 */ /* 0x000fce0000000f00 */
[----:B------:R-:W-:Y:S05]  /*3980*/  CALL.REL.NOINC `($__internal_34_$__cuda_sm20_rem_u64) ;  /* 0x0000001400a07944 */ /* 0x000fea0003c00000 */
[----:B------:R-:W-:Y:S01]  /*3990*/  IMAD.MOV.U32 R15, RZ, RZ, R24 ;  /* 0x000000ffff0f7224 */ /* 0x000fe200078e0018 */
[----:B------:R-:W-:-:S07]  /*39a0*/  MOV R17, R25 ;  /* 0x0000001900117202 */ /* 0x000fce0000000f00 */
.L_x_1223:
[----:B------:R-:W-:Y:S05]  /*39b0*/  BSYNC.RECONVERGENT B0 ;  /* 0x0000000000007941 */ /* 0x000fea0003800200 */
.L_x_1222:
        /* <DEDUP_REMOVED lines=22> */
.L_x_1288:
[----:B------:R-:W-:Y:S01]  /*3b20*/  MOV R14, R15 ;  /* 0x0000000f000e7202 */ /* 0x000fe20000000f00 */
[----:B------:R-:W-:Y:S01]  /*3b30*/  IMAD.MOV.U32 R13, RZ, RZ, R17 ;  /* 0x000000ffff0d7224 */ /* 0x000fe200078e0011 */
[----:B------:R-:W-:-:S07]  /*3b40*/  MOV R4, 0x3b60 ;  /* 0x00003b6000047802 */ /* 0x000fce0000000f00 */
[----:B-----5:R-:W-:Y:S05]  /*3b50*/  CALL.REL.NOINC `($__internal_34_$__cuda_sm20_rem_u64) ;  /* 0x00000014002c7944 */ /* 0x020fea0003c00000 */
.L_x_1289:
[----:B------:R-:W-:Y:S05]  /*3b60*/  BSYNC.RECONVERGENT B0 ;  /* 0x0000000000007941 */ /* 0x000fea0003800200 */
.L_x_1287:
[----:B------:R-:W-:Y:S01]  /*3b70*/  ISETP.GE.U32.AND P0, PT, R9, R24, PT ;  /* 0x000000180900720c */ /* 0x000fe20003f06070 */
[----:B------:R-:W-:Y:S03]  /*3b80*/  BSSY.RECONVERGENT B0, `(.L_x_1290) ;  /* 0x000001f000007945 */ /* 0x000fe60003800200 */
[----:B------:R-:W-:-:S04]  /*3b90*/  ISETP.GE.U32.AND.EX P0, PT, RZ, R25, PT, P0 ;  /* 0x00000019ff00720c */ /* 0x000fc80003f06100 */
[----:B------:R-:W-:-:S04]  /*3ba0*/  SEL R15, R16, RZ, !P0 ;  /* 0x000000ff100f7207 */ /* 0x000fc80004000000 */
[----:B------:R-:W-:-:S04]  /*3bb0*/  IADD3 R15, P0, P1, R15, R9, -R24 ;  /* 0x000000090f0f7210 */ /* 0x000fc8000791e818 */
[----:B------:R-:W-:Y:S01]  /*3bc0*/  IADD3.X R25, PT, PT, RZ, RZ, ~R25, P0, P1 ;  /* 0x000000ffff197210 */ /* 0x000fe200007e2c19 */
[----:B------:R-:W-:-:S04]  /*3bd0*/  IMAD.WIDE.U32 R14, R15, R8, RZ ;  /* 0x000000080f0e7225 */ /* 0x000fc800078e00ff */
        /* <DEDUP_REMOVED lines=23> */
.L_x_1291:
[----:B------:R-:W-:-:S07]  /*3d50*/  MOV R4, 0x3d70 ;  /* 0x00003d7000047802 */ /* 0x000fce0000000f00 */
[----:B------:R-:W-:Y:S05]  /*3d60*/  CALL.REL.NOINC `($__internal_34_$__cuda_sm20_rem_u64) ;  /* 0x0000001000a87944 */ /* 0x000fea0003c00000 */
.L_x_1292:
[----:B------:R-:W-:Y:S05]  /*3d70*/  BSYNC.RECONVERGENT B0 ;  /* 0x0000000000007941 */ /* 0x000fea0003800200 */
.L_x_1290:
[----:B------:R-:W-:Y:S01]  /*3d80*/  ISETP.NE.U32.AND P0, PT, R24, RZ, PT ;  /* 0x000000ff1800720c */ /* 0x000fe20003f05070 */
[----:B------:R-:W-:Y:S03]  /*3d90*/  BSSY.RECONVERGENT B0, `(.L_x_1293) ;  /* 0x000011f000007945 */ /* 0x000fe60003800200 */
[----:B------:R-:W-:-:S13]  /*3da0*/  ISETP.NE.AND.EX P0, PT, R25, RZ, PT, P0 ;  /* 0x000000ff1900720c */ /* 0x000fda0003f05300 */
[----:B------:R-:W-:Y:S05]  /*3db0*/  @!P0 BRA `(.L_x_1294) ;  /* 0x0000001000708947 */ /* 0x000fea0003800000 */
[----:B------:R-:W0:Y:S01]  /*3dc0*/  LDC.64 R10, c[0x0][0x3a0] ;  /* 0x0000e800ff0a7b82 */ /* 0x000e220000000a00 */
[----:B------:R-:W1:Y:S07]  /*3dd0*/  LDCU UR5, c[0x0][0x3d0] ;  /* 0x00007a00ff0577ac */ /* 0x000e6e0008000800 */
[----:B------:R-:W2:Y:S01]  /*3de0*/  LDC.64 R12, c[0x0][0x3a8] ;  /* 0x0000ea00ff0c7b82 */ /* 0x000ea20000000a00 */
[----:B0-----:R-:W-:-:S05]  /*3df0*/  IMAD.WIDE.U32 R10, R7, 0x4, R10 ;  /* 0x00000004070a7825 */ /* 0x001fca00078e000a */
[----:B------:R0:W5:Y:S01]  /*3e00*/  LDG.E.CONSTANT R4, desc[UR10][R10.64] ;  /* 0x0000000a0a047981 */ /* 0x000162000c1e9900 */
[----:B--2---:R-:W-:-:S05]  /*3e10*/  IMAD.WIDE.U32 R12, R7, 0x4, R12 ;  /* 0x00000004070c7825 */ /* 0x004fca00078e000c */
[----:B------:R0:W5:Y:S01]  /*3e20*/  LDG.E.CONSTANT R8, desc[UR10][R12.64] ;  /* 0x0000000a0c087981 */ /* 0x000162000c1e9900 */
[----:B-1----:R-:W-:Y:S01]  /*3e30*/  UISETP.GE.U32.AND UP0, UPT, UR5, 0x8, UPT ;  /* 0x000000080500788c */ /* 0x002fe2000bf06070 */
[----:B------:R-:W-:Y:S02]  /*3e40*/  HFMA2 R30, -RZ, RZ, 0, 0 ;  /* 0x00000000ff1e7431 */ /* 0x000fe400000001ff */
[----:B------:R-:W-:Y:S01]  /*3e50*/  IMAD.MOV.U32 R9, RZ, RZ, RZ ;  /* 0x000000ffff097224 */ /* 0x000fe200078e00ff */
[----:B------:R-:W-:-:S05]  /*3e60*/  UMOV UR5, URZ ;  /* 0x000000ff00057c82 */ /* 0x000fca0008000000 */
[----:B0-----:R-:W-:Y:S05]  /*3e70*/  BRA.U !UP0, `(.L_x_1295) ;  /* 0x0000000908387547 */ /* 0x001fea000b800000 */
[----:B------:R-:W-:Y:S01]  /*3e80*/  MOV R30, RZ ;  /* 0x000000ff001e7202 */ /* 0x000fe20000000f00 */
[----:B------:R-:W-:-:S07]  /*3e90*/  IMAD.MOV.U32 R9, RZ, RZ, RZ ;  /* 0x000000ffff097224 */ /* 0x000fce00078e00ff */
.L_x_1296:
[C---:B-----5:R-:W-:Y:S01]  /*3ea0*/  ISETP.GE.U32.AND P5, PT, R9.reuse, R8, PT ;  /* 0x000000080900720c */ /* 0x060fe20003fa6070 */
[----:B------:R-:W-:-:S05]  /*3eb0*/  VIADD R17, R9, 0x1 ;  /* 0x0000000109117836 */ /* 0x000fca0000000000 */
[----:B------:R-:W-:-:S07]  /*3ec0*/  ISETP.GE.U32.AND P0, PT, R17, R8, PT ;  /* 0x000000081100720c */ /* 0x000fce0003f06070 */
[----:B------:R-:W0:Y:S01]  /*3ed0*/  @!P5 LDC.64 R10, c[0x0][0x398] ;  /* 0x0000e600ff0adb82 */ /* 0x000e220000000a00 */
[----:B------:R-:W-:Y:S01]  /*3ee0*/  @!P5 IADD3 R13, PT, PT, R4, R9, RZ ;  /* 0x00000009040dd210 */ /* 0x000fe20007ffe0ff */
[----:B------:R-:W-:-:S05]  /*3ef0*/  IMAD.WIDE.U32 R14, R9, 0x4, R18 ;  /* 0x00000004090e7825 */ /* 0x000fca00078e0012 */
[----:B------:R-:W2:Y:S01]  /*3f00*/  LDG.E R37, desc[UR10][R14.64] ;  /* 0x0000000a0e257981 */ /* 0x000ea2000c1e1900 */
[----:B------:R-:W1:Y:S01]  /*3f10*/  @!P0 LDC.64 R20, c[0x0][0x398] ;  /* 0x0000e600ff148b82 */ /* 0x000e620000000a00 */
[----:B------:R-:W-:Y:S02]  /*3f20*/  VIADD R16, R9, 0x4 ;  /* 0x0000000409107836 */ /* 0x000fe40000000000 */
[----:B------:R-:W3:Y:S01]  /*3f30*/  LDG.E R33, desc[UR10][R14.64+0x4] ;  /* 0x0000040a0e217981 */ /* 0x000ee2000c1e1900 */
[----:B0-----:R-:W-:-:S03]  /*3f40*/  @!P5 IMAD.WIDE.U32 R10, R13, 0x4, R10 ;  /* 0x000000040d0ad825 */ /* 0x001fc600078e000a */
[----:B------:R-:W4:Y:S04]  /*3f50*/  LDG.E R32, desc[UR10][R14.64+0x1c] ;  /* 0x00001c0a0e207981 */ /* 0x000f28000c1e1900 */
[----:B------:R0:W2:Y:S01]  /*3f60*/  @!P5 LDG.E.CONSTANT R10, desc[UR10][R10.64] ;  /* 0x0000000a0a0ad981 */ /* 0x0000a2000c1e9900 */
[----:B------:R-:W-:-:S05]  /*3f70*/  @!P0 IADD3 R13, PT, PT, R4, R17, RZ ;  /* 0x00000011040d8210 */ /* 0x000fca0007ffe0ff */
[----:B-1----:R-:W-:-:S06]  /*3f80*/  @!P0 IMAD.WIDE.U32 R20, R13, 0x4, R20 ;  /* 0x000000040d148825 */ /* 0x002fcc00078e0014 */
[----:B------:R1:W3:Y:S01]  /*3f90*/  @!P0 LDG.E.CONSTANT R20, desc[UR10][R20.64] ;  /* 0x0000000a14148981 */ /* 0x0002e2000c1e9900 */
[----:B------:R-:W-:-:S05]  /*3fa0*/  VIADD R13, R9, 0x2 ;  /* 0x00000002090d7836 */ /* 0x000fca0000000000 */
[----:B------:R-:W-:Y:S02]  /*3fb0*/  ISETP.GE.U32.AND P1, PT, R13, R8, PT ;  /* 0x000000080d00720c */ /* 0x000fe40003f26070 */
[----:B------:R-:W-:-:S04]  /*3fc0*/  IADD3 R17, PT, PT, R9, 0x3, RZ ;  /* 0x0000000309117810 */ /* 0x000fc80007ffe0ff */
[----:B------:R-:W-:-:S07]  /*3fd0*/  ISETP.GE.U32.AND P2, PT, R17, R8, PT ;  /* 0x000000081100720c */ /* 0x000fce0003f46070 */
[----:B------:R-:W1:Y:S01]  /*3fe0*/  @!P1 LDC.64 R22, c[0x0][0x398] ;  /* 0x0000e600ff169b82 */ /* 0x000e620000000a00 */
[----:B------:R-:W-:Y:S02]  /*3ff0*/  ISETP.GE.U32.AND P3, PT, R16, R8, PT ;  /* 0x000000081000720c */ /* 0x000fe40003f66070 */
[----:B0-----:R-:W-:-:S05]  /*4000*/  @!P1 IADD3 R11, PT, PT, R4, R13, RZ ;  /* 0x0000000d040b9210 */ /* 0x001fca0007ffe0ff */
[----:B------:R-:W0:Y:S01]  /*4010*/  @!P2 LDC.64 R34, c[0x0][0x398] ;  /* 0x0000e600ff22ab82 */ /* 0x000e220000000a00 */
[----:B-1----:R-:W-:-:S07]  /*4020*/  VIADD R21, R9, 0x5 ;  /* 0x0000000509157836 */ /* 0x002fce0000000000 */
[----:B------:R-:W1:Y:S01]  /*4030*/  @!P3 LDC.64 R26, c[0x0][0x398] ;  /* 0x0000e600ff1abb82 */ /* 0x000e620000000a00 */
[----:B------:R-:W-:Y:S01]  /*4040*/  @!P1 IMAD.WIDE.U32 R22, R11, 0x4, R22 ;  /* 0x000000040b169825 */ /* 0x000fe200078e0016 */
[----:B------:R-:W-:-:S05]  /*4050*/  ISETP.GE.U32.AND P4, PT, R21, R8, PT ;  /* 0x000000081500720c */ /* 0x000fca0003f86070 */
[----:B------:R-:W4:Y:S01]  /*4060*/  @!P1 LDG.E.CONSTANT R23, desc[UR10][R22.64] ;  /* 0x0000000a16179981 */ /* 0x000f22000c1e9900 */
[----:B------:R-:W-:Y:S02]  /*4070*/  CS2R R12, SRZ ;  /* 0x00000000000c7805 */ /* 0x000fe4000001ff00 */
[C---:B------:R-:W-:Y:S01]  /*4080*/  @!P2 IADD3 R11, PT, PT, R4.reuse, R17, RZ ;  /* 0x00000011040ba210 */ /* 0x040fe20007ffe0ff */
[----:B------:R-:W-:Y:S02]  /*4090*/  IMAD.U32 R31, RZ, RZ, UR5 ;  /* 0x00000005ff1f7e24 */ /* 0x000fe4000f8e00ff */
[----:B------:R-:W-:Y:S01]  /*40a0*/  @!P5 IMAD.MOV.U32 R13, RZ, RZ, RZ ;  /* 0x000000ffff0dd224 */ /* 0x000fe200078e00ff */
[----:B------:R-:W-:Y:S01]  /*40b0*/  IADD3 R17, PT, PT, R9, 0x6, RZ ;  /* 0x0000000609117810 */ /* 0x000fe20007ffe0ff */
[----:B0-----:R-:W-:Y:S01]  /*40c0*/  @!P2 IMAD.WIDE.U32 R34, R11, 0x4, R34 ;  /* 0x000000040b22a825 */ /* 0x001fe200078e0022 */
[----:B------:R-:W0:Y:S03]  /*40d0*/  @!P4 LDC.64 R28, c[0x0][0x398] ;  /* 0x0000e600ff1ccb82 */ /* 0x000e260000000a00 */
[----:B------:R-:W-:Y:S01]  /*40e0*/  IMAD R13, R13, R24, RZ ;  /* 0x000000180d0d7224 */ /* 0x000fe200078e02ff */
[----:B------:R1:W4:Y:S01]  /*40f0*/  @!P2 LDG.E.CONSTANT R11, desc[UR10][R34.64] ;  /* 0x0000000a220ba981 */ /* 0x000322000c1e9900 */
[----:B------:R-:W-:-:S04]  /*4100*/  @!P3 IMAD.IADD R16, R4, 0x1, R16 ;  /* 0x000000010410b824 */ /* 0x000fc800078e0210 */
[----:B-1----:R-:W-:Y:S01]  /*4110*/  @!P3 IMAD.WIDE.U32 R26, R16, 0x4, R26 ;  /* 0x00000004101ab825 */ /* 0x002fe200078e001a */
[----:B------:R-:W-:-:S05]  /*4120*/  @!P4 IADD3 R21, PT, PT, R4, R21, RZ ;  /* 0x000000150415c210 */ /* 0x000fca0007ffe0ff */
[----:B------:R-:W4:Y:S01]  /*4130*/  @!P3 LDG.E.CONSTANT R26, desc[UR10][R26.64] ;  /* 0x0000000a1a1ab981 */ /* 0x000f22000c1e9900 */
[----:B------:R-:W-:Y:S01]  /*4140*/  CS2R R34, SRZ ;  /* 0x0000000000227805 */ /* 0x000fe2000001ff00 */
[----:B0-----:R-:W-:Y:S02]  /*4150*/  @!P4 IMAD.WIDE.U32 R28, R21, 0x4, R28 ;  /* 0x00000004151cc825 */ /* 0x001fe400078e001c */
[----:B------:R-:W4:Y:S04]  /*4160*/  LDG.E R27, desc[UR10][R14.64+0x10] ;  /* 0x0000100a0e1b7981 */ /* 0x000f28000c1e1900 */
[----:B------:R-:W4:Y:S04]  /*4170*/  @!P4 LDG.E.CONSTANT R28, desc[UR10][R28.64] ;  /* 0x0000000a1c1cc981 */ /* 0x000f28000c1e9900 */
[----:B------:R-:W4:Y:S01]  /*4180*/  LDG.E R29, desc[UR10][R14.64+0x14] ;  /* 0x0000140a0e1d7981 */ /* 0x000f22000c1e1900 */
[----:B--2---:R-:W-:-:S03]  /*4190*/  @!P5 MOV R12, R10 ;  /* 0x0000000a000cd202 */ /* 0x004fc60000000f00 */
[----:B------:R-:W2:Y:S01]  /*41a0*/  LDG.E R10, desc[UR10][R14.64+0x8] ;  /* 0x0000080a0e0a7981 */ /* 0x000ea2000c1e1900 */
[----:B------:R-:W-:Y:S01]  /*41b0*/  ISETP.GE.U32.AND P5, PT, R17, R8, PT ;  /* 0x000000081100720c */ /* 0x000fe20003fa6070 */
[----:B------:R-:W-:-:S04]  /*41c0*/  IMAD.WIDE.U32 R30, R24, R12, R30 ;  /* 0x0000000c181e7225 */ /* 0x000fc800078e001e */
[----:B------:R-:W-:Y:S01]  /*41d0*/  IMAD R22, R25, R12, R13 ;  /* 0x0000000c19167224 */ /* 0x000fe200078e020d */
[----:B------:R-:W-:Y:S01]  /*41e0*/  IADD3 R12, P6, PT, R37, R30, RZ ;  /* 0x0000001e250c7210 */ /* 0x000fe20007fde0ff */
[----:B------:R-:W2:Y:S03]  /*41f0*/  LDG.E R13, desc[UR10][R14.64+0xc] ;  /* 0x00000c0a0e0d7981 */ /* 0x000ea6000c1e1900 */
[----:B------:R-:W-:Y:S01]  /*4200*/  IADD3.X R16, PT, PT, R31, R22, RZ, P6, !PT ;  /* 0x000000161f107210 */ /* 0x000fe200037fe4ff */
[----:B------:R-:W-:Y:S02]  /*4210*/  VIADD R31, R9, 0x7 ;  /* 0x00000007091f7836 */ /* 0x000fe40000000000 */
[----:B------:R-:W0:Y:S03]  /*4220*/  @!P5 LDC.64 R36, c[0x0][0x398] ;  /* 0x0000e600ff24db82 */ /* 0x000e260000000a00 */
[----:B------:R-:W-:Y:S01]  /*4230*/  ISETP.GE.U32.AND P6, PT, R31, R8, PT ;  /* 0x000000081f00720c */ /* 0x000fe20003fc6070 */
[----:B---3--:R-:W-:-:S02]  /*4240*/  @!P0 IMAD.MOV.U32 R34, RZ, RZ, R20 ;  /* 0x000000ffff228224 */ /* 0x008fc400078e0014 */
[----:B------:R-:W-:-:S10]  /*4250*/  @!P5 IMAD.IADD R17, R4, 0x1, R17 ;  /* 0x000000010411d824 */ /* 0x000fd400078e0211 */
[----:B------:R-:W1:Y:S01]  /*4260*/  @!P6 LDC.64 R20, c[0x0][0x398] ;  /* 0x0000e600ff14eb82 */ /* 0x000e620000000a00 */
[----:B0-----:R-:W-:-:S05]  /*4270*/  @!P5 IMAD.WIDE.U32 R36, R17, 0x4, R36 ;  /* 0x000000041124d825 */ /* 0x001fca00078e0024 */
[----:B------:R-:W3:Y:S01]  /*4280*/  @!P5 LDG.E.CONSTANT R30, desc[UR10][R36.64] ;  /* 0x0000000a241ed981 */ /* 0x000ee2000c1e9900 */
[----:B------:R-:W-:-:S03]  /*4290*/  @!P6 IMAD.IADD R22, R4, 0x1, R31 ;  /* 0x000000010416e824 */ /* 0x000fc600078e021f */
[----:B------:R-:W3:Y:S01]  /*42a0*/  LDG.E R31, desc[UR10][R14.64+0x18] ;  /* 0x0000180a0e1f7981 */ /* 0x000ee2000c1e1900 */
[----:B-1----:R-:W-:-:S06]  /*42b0*/  @!P6 IMAD.WIDE.U32 R20, R22, 0x4, R20 ;  /* 0x000000041614e825 */ /* 0x002fcc00078e0014 */
[----:B------:R-:W3:Y:S01]  /*42c0*/  @!P6 LDG.E.CONSTANT R20, desc[UR10][R20.64] ;  /* 0x0000000a1414e981 */ /* 0x000ee2000c1e9900 */
[----:B------:R-:W-:Y:S01]  /*42d0*/  HFMA2 R17, -RZ, RZ, 0, 0 ;  /* 0x00000000ff117431 */ /* 0x000fe200000001ff */
[----:B------:R-:W-:-:S05]  /*42e0*/  @!P0 MOV R35, RZ ;  /* 0x000000ff00238202 */ /* 0x000fca0000000f00 */
[----:B------:R-:W-:Y:S02]  /*42f0*/  IMAD R35, R35, R24, RZ ;  /* 0x0000001823237224 */ /* 0x000fe400078e02ff */
[----:B------:R-:W-:-:S04]  /*4300*/  IMAD.WIDE.U32 R16, R24, R34, R16 ;  /* 0x0000002218107225 */ /* 0x000fc800078e0010 */
[----:B------:R-:W-:Y:S01]  /*4310*/  IMAD R35, R25, R34, R35 ;  /* 0x0000002219237224 */ /* 0x000fe200078e0223 */
[----:B------:R-:W-:-:S04]  /*4320*/  IADD3 R33, P0, PT, R33, R16, RZ ;  /* 0x0000001021217210 */ /* 0x000fc80007f1e0ff */
[----:B------:R-:W-:Y:S02]  /*4330*/  IADD3.X R22, PT, PT, R17, R35, RZ, P0, !PT ;  /* 0x0000002311167210 */ /* 0x000fe400007fe4ff */
[----:B------:R-:W-:Y:S02]  /*4340*/  CS2R R16, SRZ ;  /* 0x0000000000107805 */ /* 0x000fe4000001ff00 */
[----:B----4-:R-:W-:Y:S01]  /*4350*/  @!P1 IMAD.MOV.U32 R16, RZ, RZ, R23 ;  /* 0x000000ffff109224 */ /* 0x010fe200078e0017 */
[----:B------:R-:W-:Y:S01]  /*4360*/  @!P1 MOV R17, RZ ;  /* 0x000000ff00119202 */ /* 0x000fe20000000f00 */
[----:B------:R-:W-:Y:S02]  /*4370*/  IMAD.MOV.U32 R23, RZ, RZ, RZ ;  /* 0x000000ffff177224 */ /* 0x000fe400078e00ff */
[----:B------:R-:W-:-:S04]  /*4380*/  IMAD.WIDE.U32 R22, R24, R16, R22 ;  /* 0x0000001018167225 */ /* 0x000fc800078e0016 */
[----:B------:R-:W-:-:S04]  /*4390*/  IMAD R17, R17, R24, RZ ;  /* 0x0000001811117224 */ /* 0x000fc800078e02ff */
[----:B------:R-:W-:Y:S01]  /*43a0*/  IMAD R17, R25, R16, R17 ;  /* 0x0000001019117224 */ /* 0x000fe200078e0211 */
[----:B------:R0:W-:Y:S01]  /*43b0*/  STG.E desc[UR10][R14.64], R12 ;  /* 0x0000000c0e007986 */ /* 0x0001e2000c10190a */
[----:B------:R-:W-:-:S03]  /*43c0*/  IADD3 R9, PT, PT, R9, 0x8, RZ ;  /* 0x0000000809097810 */ /* 0x000fc60007ffe0ff */
[----:B------:R0:W-:Y:S01]  /*43d0*/  STG.E desc[UR10][R14.64+0x4], R33 ;  /* 0x000004210e007986 */ /* 0x0001e2000c10190a */
[----:B--2---:R-:W-:-:S04]  /*43e0*/  IADD3 R35, P0, PT, R10, R22, RZ ;  /* 0x000000160a237210 */ /* 0x004fc80007f1e0ff */
[----:B------:R-:W-:Y:S02]  /*43f0*/  IADD3.X R22, PT, PT, R23, R17, RZ, P0, !PT ;  /* 0x0000001117167210 */ /* 0x000fe400007fe4ff */
[----:B------:R-:W-:Y:S01]  /*4400*/  CS2R R16, SRZ ;  /* 0x0000000000107805 */ /* 0x000fe2000001ff00 */
[----:B------:R-:W-:Y:S01]  /*4410*/  IMAD.MOV.U32 R23, RZ, RZ, RZ ;  /* 0x000000ffff177224 */ /* 0x000fe200078e00ff */
[----:B------:R-:W-:Y:S01]  /*4420*/  @!P2 MOV R17, RZ ;  /* 0x000000ff0011a202 */ /* 0x000fe20000000f00 */
[----:B------:R-:W-:-:S04]  /*4430*/  @!P2 IMAD.MOV.U32 R16, RZ, RZ, R11 ;  /* 0x000000ffff10a224 */ /* 0x000fc800078e000b */
[----:B------:R-:W-:-:S04]  /*4440*/  IMAD.WIDE.U32 R22, R24, R16, R22 ;  /* 0x0000001018167225 */ /* 0x000fc800078e0016 */
[----:B------:R-:W-:Y:S01]  /*4450*/  IMAD R11, R17, R24, RZ ;  /* 0x00000018110b7224 */ /* 0x000fe200078e02ff */
[----:B------:R-:W-:-:S03]  /*4460*/  IADD3 R13, P0, PT, R13, R22, RZ ;  /* 0x000000160d0d7210 */ /* 0x000fc60007f1e0ff */
[----:B------:R-:W-:Y:S01]  /*4470*/  IMAD R17, R25, R16, R11 ;  /* 0x0000001019117224 */ /* 0x000fe200078e020b */
[----:B------:R-:W-:Y:S02]  /*4480*/  CS2R R10, SRZ ;  /* 0x00000000000a7805 */ /* 0x000fe4000001ff00 */
[----:B------:R-:W-:Y:S01]  /*4490*/  @!P3 MOV R11, RZ ;  /* 0x000000ff000bb202 */ /* 0x000fe20000000f00 */
[----:B------:R-:W-:Y:S01]  /*44a0*/  @!P3 IMAD.MOV.U32 R10, RZ, RZ, R26 ;  /* 0x000000ffff0ab224 */ /* 0x000fe200078e001a */
[----:B------:R-:W-:Y:S01]  /*44b0*/  IADD3.X R22, PT, PT, R23, R17, RZ, P0, !PT ;  /* 0x0000001117167210 */ /* 0x000fe200007fe4ff */
[----:B------:R-:W-:Y:S02]  /*44c0*/  IMAD.MOV.U32 R23, RZ, RZ, RZ ;  /* 0x000000ffff177224 */ /* 0x000fe400078e00ff */
[----:B------:R-:W-:Y:S02]  /*44d0*/  IMAD R11, R11, R24, RZ ;  /* 0x000000180b0b7224 */ /* 0x000fe400078e02ff */
[----:B------:R-:W-:-:S04]  /*44e0*/  IMAD.WIDE.U32 R22, R24, R10, R22 ;  /* 0x0000000a18167225 */ /* 0x000fc800078e0016 */
[----:B------:R-:W-:Y:S01]  /*44f0*/  IMAD R17, R25, R10, R11 ;  /* 0x0000000a19117224 */ /* 0x000fe200078e020b */
[----:B------:R-:W-:Y:S02]  /*4500*/  IADD3 R27, P0, PT, R27, R22, RZ ;  /* 0x000000161b1b7210 */ /* 0x000fe40007f1e0ff */
[----:B------:R-:W-:Y:S02]  /*4510*/  CS2R R10, SRZ ;  /* 0x00000000000a7805 */ /* 0x000fe4000001ff00 */
[----:B------:R-:W-:Y:S01]  /*4520*/  @!P4 MOV R11, RZ ;  /* 0x000000ff000bc202 */ /* 0x000fe20000000f00 */
[----:B------:R-:W-:Y:S01]  /*4530*/  @!P4 IMAD.MOV.U32 R10, RZ, RZ, R28 ;  /* 0x000000ffff0ac224 */ /* 0x000fe200078e001c */
[----:B------:R-:W-:Y:S01]  /*4540*/  IADD3.X R22, PT, PT, R23, R17, RZ, P0, !PT ;  /* 0x0000001117167210 */ /* 0x000fe200007fe4ff */
[----:B------:R-:W-:Y:S02]  /*4550*/  IMAD.MOV.U32 R23, RZ, RZ, RZ ;  /* 0x000000ffff177224 */ /* 0x000fe400078e00ff */
[----:B------:R-:W-:-:S02]  /*4560*/  IMAD R11, R11, R24, RZ ;  /* 0x000000180b0b7224 */ /* 0x000fc400078e02ff */
[----:B------:R-:W-:-:S04]  /*4570*/  IMAD.WIDE.U32 R22, R24, R10, R22 ;  /* 0x0000000a18167225 */ /* 0x000fc800078e0016 */
[----:B------:R-:W-:Y:S01]  /*4580*/  IMAD R17, R25, R10, R11 ;  /* 0x0000000a19117224 */ /* 0x000fe200078e020b */
[----:B------:R-:W-:Y:S02]  /*4590*/  IADD3 R29, P0, PT, R29, R22, RZ ;  /* 0x000000161d1d7210 */ /* 0x000fe40007f1e0ff */
[----:B------:R-:W-:Y:S02]  /*45a0*/  CS2R R10, SRZ ;  /* 0x00000000000a7805 */ /* 0x000fe4000001ff00 */
[----:B------:R-:W-:Y:S01]  /*45b0*/  @!P5 MOV R11, RZ ;  /* 0x000000ff000bd202 */ /* 0x000fe20000000f00 */
[----:B---3--:R-:W-:Y:S01]  /*45c0*/  @!P5 IMAD.MOV.U32 R10, RZ, RZ, R30 ;  /* 0x000000ffff0ad224 */ /* 0x008fe200078e001e */
[----:B------:R-:W-:Y:S01]  /*45d0*/  IADD3.X R22, PT, PT, R23, R17, RZ, P0, !PT ;  /* 0x0000001117167210 */ /* 0x000fe200007fe4ff */
[----:B------:R-:W-:Y:S02]  /*45e0*/  IMAD.MOV.U32 R23, RZ, RZ, RZ ;  /* 0x000000ffff177224 */ /* 0x000fe400078e00ff */
[----:B------:R-:W-:-:S02]  /*45f0*/  IMAD R11, R11, R24, RZ ;  /* 0x000000180b0b7224 */ /* 0x000fc400078e02ff */
[----:B------:R-:W-:-:S04]  /*4600*/  IMAD.WIDE.U32 R22, R24, R10, R22 ;  /* 0x0000000a18167225 */ /* 0x000fc800078e0016 */
[----:B------:R-:W-:Y:S01]  /*4610*/  IMAD R17, R25, R10, R11 ;  /* 0x0000000a19117224 */ /* 0x000fe200078e020b */
[----:B------:R-:W-:Y:S02]  /*4620*/  IADD3 R31, P0, PT, R31, R22, RZ ;  /* 0x000000161f1f7210 */ /* 0x000fe40007f1e0ff */
[----:B------:R-:W-:Y:S02]  /*4630*/  CS2R R10, SRZ ;  /* 0x00000000000a7805 */ /* 0x000fe4000001ff00 */
[----:B------:R-:W-:Y:S01]  /*4640*/  @!P6 IMAD.MOV.U32 R10, RZ, RZ, R20 ;  /* 0x000000ffff0ae224 */ /* 0x000fe200078e0014 */
[----:B------:R-:W-:Y:S01]  /*4650*/  IADD3.X R22, PT, PT, R23, R17, RZ, P0, !PT ;  /* 0x0000001117167210 */ /* 0x000fe200007fe4ff */
[----:B------:R-:W-:-:S04]  /*4660*/  IMAD.MOV.U32 R23, RZ, RZ, RZ ;  /* 0x000000ffff177224 */ /* 0x000fc800078e00ff */
[----:B------:R-:W-:-:S03]  /*4670*/  IMAD.WIDE.U32 R22, R24, R10, R22 ;  /* 0x0000000a18167225 */ /* 0x000fc600078e0016 */
[----:B------:R-:W-:Y:S01]  /*4680*/  IADD3 R17, P1, PT, R32, R22, RZ ;  /* 0x0000001620117210 */ /* 0x000fe20007f3e0ff */
[----:B------:R0:W-:Y:S04]  /*4690*/  STG.E desc[UR10][R14.64+0x8], R35 ;  /* 0x000008230e007986 */ /* 0x0001e8000c10190a */
[----:B------:R0:W-:Y:S04]  /*46a0*/  STG.E desc[UR10][R14.64+0xc], R13 ;  /* 0x00000c0d0e007986 */ /* 0x0001e8000c10190a */
[----:B------:R0:W-:Y:S04]  /*46b0*/  STG.E desc[UR10][R14.64+0x10], R27 ;  /* 0x0000101b0e007986 */ /* 0x0001e8000c10190a */
[----:B------:R0:W-:Y:S04]  /*46c0*/  STG.E desc[UR10][R14.64+0x14], R29 ;  /* 0x0000141d0e007986 */ /* 0x0001e8000c10190a */
[----:B------:R0:W-:Y:S04]  /*46d0*/  STG.E desc[UR10][R14.64+0x18], R31 ;  /* 0x0000181f0e007986 */ /* 0x0001e8000c10190a */
[----:B------:R0:W-:Y:S01]  /*46e0*/  STG.E desc[UR10][R14.64+0x1c], R17 ;  /* 0x00001c110e007986 */ /* 0x0001e2000c10190a */
[----:B------:R-:W-:-:S02]  /*46f0*/  ISETP.NE.AND P0, PT, R9, UR6, PT ;  /* 0x0000000609007c0c */ /* 0x000fc4000bf05270 */
[----:B------:R-:W-:-:S05]  /*4700*/  @!P6 MOV R11, RZ ;  /* 0x000000ff000be202 */ /* 0x000fca0000000f00 */
[----:B------:R-:W-:-:S04]  /*4710*/  IMAD R11, R11, R24, RZ ;  /* 0x000000180b0b7224 */ /* 0x000fc800078e02ff */
[----:B------:R-:W-:-:S04]  /*4720*/  IMAD R11, R25, R10, R11 ;  /* 0x0000000a190b7224 */ /* 0x000fc800078e020b */
[----:B------:R-:W-:Y:S01]  /*4730*/  IMAD.X R30, R23, 0x1, R11, P1 ;  /* 0x00000001171e7824 */ /* 0x000fe200008e060b */
[----:B0-----:R-:W-:Y:S06]  /*4740*/  @P0 BRA `(.L_x_1296) ;  /* 0xfffffff400d40947 */ /* 0x001fec000383ffff */
[----:B------:R-:W-:-:S07]  /*4750*/  MOV R9, UR6 ;  /* 0x0000000600097c02 */ /* 0x000fce0008000f00 */
.L_x_1295:
[----:B------:R-:W-:-:S09]  /*4760*/  UISETP.NE.AND UP0, UPT, UR7, URZ, UPT ;  /* 0x000000ff0700728c */ /* 0x000fd2000bf05270 */
[----:B------:R-:W-:Y:S05]  /*4770*/  BRA.U !UP0, `(.L_x_1297) ;  /* 0x0000000508f47547 */ /* 0x000fea000b800000 */
[----:B------:R-:W-:Y:S02]  /*4780*/  UIADD3 UR9, UPT, UPT, UR7, -0x1, URZ ;  /* 0xffffffff07097890 */ /* 0x000fe4000fffe0ff */
[----:B------:R-:W-:Y:S02]  /*4790*/  UISETP.NE.AND UP1, UPT, UR8, URZ, UPT ;  /* 0x000000ff0800728c */ /* 0x000fe4000bf25270 */
[----:B------:R-:W-:-:S09]  /*47a0*/  UISETP.GE.U32.AND UP0, UPT, UR9, 0x3, UPT ;  /* 0x000000030900788c */ /* 0x000fd2000bf06070 */
[----:B------:R-:W-:Y:S05]  /*47b0*/  BRA.U !UP0, `(.L_x_1298) ;  /* 0x0000000508147547 */ /* 0x000fea000b800000 */
[C---:B-----5:R-:W-:Y:S01]  /*47c0*/  ISETP.GE.U32.AND P0, PT, R9.reuse, R8, PT ;  /* 0x000000080900720c */ /* 0x060fe20003f06070 */
[C---:B------:R-:W-:Y:S01]  /*47d0*/  VIADD R33, R9.reuse, 0x1 ;  /* 0x0000000109217836 */ /* 0x040fe20000000000 */
[----:B------:R-:W-:-:S04]  /*47e0*/  IADD3 R29, PT, PT, R9, 0x2, RZ ;  /* 0x00000002091d7810 */ /* 0x000fc80007ffe0ff */
[-C--:B------:R-:W-:Y:S02]  /*47f0*/  ISETP.GE.U32.AND P1, PT, R33, R8.reuse, PT ;  /* 0x000000082100720c */ /* 0x080fe40003f26070 */
[----:B------:R-:W-:-:S05]  /*4800*/  ISETP.GE.U32.AND P2, PT, R29, R8, PT ;  /* 0x000000081d00720c */ /* 0x000fca0003f46070 */
[----:B------:R-:W0:Y:S01]  /*4810*/  @!P0 LDC.64 R16, c[0x0][0x398] ;  /* 0x0000e600ff108b82 */ /* 0x000e220000000a00 */
[----:B------:R-:W-:-:S07]  /*4820*/  @!P0 IMAD.IADD R11, R4, 0x1, R9 ;  /* 0x00000001040b8824 */ /* 0x000fce00078e0209 */
[----:B------:R-:W1:Y:S01]  /*4830*/  @!P1 LDC.64 R12, c[0x0][0x398] ;  /* 0x0000e600ff0c9b82 */ /* 0x000e620000000a00 */
[----:B------:R-:W-:Y:S01]  /*4840*/  @!P1 IMAD.IADD R33, R4, 0x1, R33 ;  /* 0x0000000104219824 */ /* 0x000fe200078e0221 */
[----:B------:R-:W-:-:S06]  /*4850*/  IADD3 R23, PT, PT, R9, 0x3, RZ ;  /* 0x0000000309177810 */ /* 0x000fcc0007ffe0ff */
[----:B------:R-:W2:Y:S01]  /*4860*/  @!P2 LDC.64 R14, c[0x0][0x398] ;  /* 0x0000e600ff0eab82 */ /* 0x000ea20000000a00 */
[----:B0-----:R-:W-:-:S05]  /*4870*/  @!P0 IMAD.WIDE.U32 R16, R11, 0x4, R16 ;  /* 0x000000040b108825 */ /* 0x001fca00078e0010 */
[----:B------:R-:W3:Y:S01]  /*4880*/  @!P0 LDG.E.CONSTANT R26, desc[UR10][R16.64] ;  /* 0x0000000a101a8981 */ /* 0x000ee2000c1e9900 */
[----:B------:R-:W-:Y:S01]  /*4890*/  IMAD.WIDE.U32 R10, R9, 0x4, R18 ;  /* 0x00000004090a7825 */ /* 0x000fe200078e0012 */
[----:B------:R-:W-:-:S04]  /*48a0*/  ISETP.GE.U32.AND P3, PT, R23, R8, PT ;  /* 0x000000081700720c */ /* 0x000fc80003f66070 */
[----:B------:R-:W4:Y:S01]  /*48b0*/  LDG.E R27, desc[UR10][R10.64] ;  /* 0x0000000a0a1b7981 */ /* 0x000f22000c1e1900 */
[----:B-1----:R-:W-:Y:S01]  /*48c0*/  @!P1 IMAD.WIDE.U32 R32, R33, 0x4, R12 ;  /* 0x0000000421209825 */ /* 0x002fe200078e000c */
[----:B------:R-:W-:Y:S02]  /*48d0*/  @!P2 IADD3 R29, PT, PT, R4, R29, RZ ;  /* 0x0000001d041da210 */ /* 0x000fe40007ffe0ff */
[----:B------:R-:W4:Y:S04]  /*48e0*/  LDG.E R17, desc[UR10][R10.64+0x4] ;  /* 0x0000040a0a117981 */ /* 0x000f28000c1e1900 */
[----:B------:R-:W4:Y:S01]  /*48f0*/  @!P1 LDG.E.CONSTANT R21, desc[UR10][R32.64] ;  /* 0x0000000a20159981 */ /* 0x000f22000c1e9900 */
[----:B------:R-:W0:Y:S01]  /*4900*/  @!P3 LDC.64 R12, c[0x0][0x398] ;  /* 0x0000e600ff0cbb82 */ /* 0x000e220000000a00 */
[----:B--2---:R-:W-:-:S02]  /*4910*/  @!P2 IMAD.WIDE.U32 R28, R29, 0x4, R14 ;  /* 0x000000041d1ca825 */ /* 0x004fc400078e000e */
[----:B------:R-:W2:Y:S04]  /*4920*/  LDG.E R15, desc[UR10][R10.64+0x8] ;  /* 0x0000080a0a0f7981 */ /* 0x000ea8000c1e1900 */
[----:B------:R1:W2:Y:S01]  /*4930*/  @!P2 LDG.E.CONSTANT R14, desc[UR10][R28.64] ;  /* 0x0000000a1c0ea981 */ /* 0x0002a2000c1e9900 */
[----:B------:R-:W-:-:S03]  /*4940*/  @!P3 IMAD.IADD R23, R4, 0x1, R23 ;  /* 0x000000010417b824 */ /* 0x000fc600078e0217 */
[----:B------:R-:W2:Y:S01]  /*4950*/  LDG.E R16, desc[UR10][R10.64+0xc] ;  /* 0x00000c0a0a107981 */ /* 0x000ea2000c1e1900 */
[----:B0-----:R-:W-:-:S05]  /*4960*/  @!P3 IMAD.WIDE.U32 R22, R23, 0x4, R12 ;  /* 0x000000041716b825 */ /* 0x001fca00078e000c */
[----:B------:R0:W2:Y:S01]  /*4970*/  @!P3 LDG.E.CONSTANT R20, desc[UR10][R22.64] ;  /* 0x0000000a1614b981 */ /* 0x0000a2000c1e9900 */
[----:B------:R-:W-:Y:S02]  /*4980*/  CS2R R12, SRZ ;  /* 0x00000000000c7805 */ /* 0x000fe4000001ff00 */
[----:B------:R-:W-:Y:S02]  /*4990*/  MOV R31, UR5 ;  /* 0x00000005001f7c02 */ /* 0x000fe40008000f00 */
[----:B------:R-:W-:-:S05]  /*49a0*/  @!P0 MOV R13, RZ ;  /* 0x000000ff000d8202 */ /* 0x000fca0000000f00 */
[----:B------:R-:W-:Y:S01]  /*49b0*/  IMAD R13, R13, R24, RZ ;  /* 0x000000180d0d7224 */ /* 0x000fe200078e02ff */
[----:B------:R-:W-:Y:S01]  /*49c0*/  IADD3 R9, PT, PT, R9, 0x4, RZ ;  /* 0x0000000409097810 */ /* 0x000fe20007ffe0ff */
[----:B---3--:R-:W-:-:S04]  /*49d0*/  @!P0 IMAD.MOV.U32 R12, RZ, RZ, R26 ;  /* 0x000000ffff0c8224 */ /* 0x008fc800078e001a */
[----:B------:R-:W-:-:S04]  /*49e0*/  IMAD.WIDE.U32 R30, R24, R12, R30 ;  /* 0x0000000c181e7225 */ /* 0x000fc800078e001e */
[----:B-1----:R-:W-:Y:S01]  /*49f0*/  IMAD R29, R25, R12, R13 ;  /* 0x0000000c191d7224 */ /* 0x002fe200078e020d */
[----:B----4-:R-:W-:Y:S02]  /*4a00*/  IADD3 R27, P0, PT, R27, R30, RZ ;  /* 0x0000001e1b1b7210 */ /* 0x010fe40007f1e0ff */
[----:B------:R-:W-:-:S03]  /*4a10*/  CS2R R12, SRZ ;  /* 0x00000000000c7805 */ /* 0x000fc6000001ff00 */
[----:B------:R-:W-:Y:S02]  /*4a20*/  IMAD.X R30, R31, 0x1, R29, P0 ;  /* 0x000000011f1e7824 */ /* 0x000fe400000e061d */
[----:B------:R-:W-:Y:S01]  /*4a30*/  HFMA2 R31, -RZ, RZ, 0, 0 ;  /* 0x00000000ff1f7431 */ /* 0x000fe200000001ff */
[----:B------:R-:W-:Y:S01]  /*4a40*/  @!P1 MOV R12, R21 ;  /* 0x00000015000c9202 */ /* 0x000fe20000000f00 */
[----:B------:R-:W-:-:S04]  /*4a50*/  @!P1 IMAD.MOV.U32 R13, RZ, RZ, RZ ;  /* 0x000000ffff0d9224 */ /* 0x000fc800078e00ff */
[----:B------:R-:W-:Y:S02]  /*4a60*/  IMAD R13, R13, R24, RZ ;  /* 0x000000180d0d7224 */ /* 0x000fe400078e02ff */
[----:B------:R-:W-:-:S04]  /*4a70*/  IMAD.WIDE.U32 R30, R24, R12, R30 ;  /* 0x0000000c181e7225 */ /* 0x000fc800078e001e */
[----:B------:R-:W-:Y:S01]  /*4a80*/  IMAD R21, R25, R12, R13 ;  /* 0x0000000c19157224 */ /* 0x000fe200078e020d */
[----:B------:R-:W-:Y:S02]  /*4a90*/  IADD3 R17, P0, PT, R17, R30, RZ ;  /* 0x0000001e11117210 */ /* 0x000fe40007f1e0ff */
[----:B------:R-:W-:-:S03]  /*4aa0*/  CS2R R12, SRZ ;  /* 0x00000000000c7805 */ /* 0x000fc6000001ff00 */
[----:B------:R-:W-:Y:S02]  /*4ab0*/  IMAD.X R30, R31, 0x1, R21, P0 ;  /* 0x000000011f1e7824 */ /* 0x000fe400000e0615 */
[----:B------:R-:W-:Y:S01]  /*4ac0*/  HFMA2 R31, -RZ, RZ, 0, 0 ;  /* 0x00000000ff1f7431 */ /* 0x000fe200000001ff */
[----:B--2---:R-:W-:Y:S01]  /*4ad0*/  @!P2 MOV R12, R14 ;  /* 0x0000000e000ca202 */ /* 0x004fe20000000f00 */
[----:B------:R-:W-:-:S04]  /*4ae0*/  @!P2 IMAD.MOV.U32 R13, RZ, RZ, RZ ;  /* 0x000000ffff0da224 */ /* 0x000fc800078e00ff */
[----:B------:R-:W-:Y:S02]  /*4af0*/  IMAD R13, R13, R24, RZ ;  /* 0x000000180d0d7224 */ /* 0x000fe400078e02ff */
[----:B------:R-:W-:-:S04]  /*4b00*/  IMAD.WIDE.U32 R30, R24, R12, R30 ;  /* 0x0000000c181e7225 */ /* 0x000fc800078e001e */
[----:B0-----:R-:W-:Y:S01]  /*4b10*/  IMAD R23, R25, R12, R13 ;  /* 0x0000000c19177224 */ /* 0x001fe200078e020d */
[----:B------:R-:W-:Y:S02]  /*4b20*/  IADD3 R21, P0, PT, R15, R30, RZ ;  /* 0x0000001e0f157210 */ /* 0x000fe40007f1e0ff */
[----:B------:R-:W-:-:S03]  /*4b30*/  CS2R R12, SRZ ;  /* 0x00000000000c7805 */ /* 0x000fc6000001ff00 */
[----:B------:R-:W-:Y:S02]  /*4b40*/  IMAD.X R30, R31, 0x1, R23, P0 ;  /* 0x000000011f1e7824 */ /* 0x000fe400000e0617 */
[----:B------:R-:W-:Y:S01]  /*4b50*/  HFMA2 R31, -RZ, RZ, 0, 0 ;  /* 0x00000000ff1f7431 */ /* 0x000fe200000001ff */
[----:B------:R-:W-:-:S05]  /*4b60*/  @!P3 MOV R12, R20 ;  /* 0x00000014000cb202 */ /* 0x000fca0000000f00 */
[----:B------:R-:W-:-:S03]  /*4b70*/  IMAD.WIDE.U32 R30, R24, R12, R30 ;  /* 0x0000000c181e7225 */ /* 0x000fc600078e001e */
[----:B------:R-:W-:Y:S01]  /*4b80*/  IADD3 R15, P0, PT, R16, R30, RZ ;  /* 0x0000001e100f7210 */ /* 0x000fe20007f1e0ff */
[----:B------:R0:W-:Y:S04]  /*4b90*/  STG.E desc[UR10][R10.64], R27 ;  /* 0x0000001b0a007986 */ /* 0x0001e8000c10190a */
[----:B------:R0:W-:Y:S04]  /*4ba0*/  STG.E desc[UR10][R10.64+0x4], R17 ;  /* 0x000004110a007986 */ /* 0x0001e8000c10190a */
[----:B------:R0:W-:Y:S04]  /*4bb0*/  STG.E desc[UR10][R10.64+0x8], R21 ;  /* 0x000008150a007986 */ /* 0x0001e8000c10190a */
[----:B------:R0:W-:Y:S01]  /*4bc0*/  STG.E desc[UR10][R10.64+0xc], R15 ;  /* 0x00000c0f0a007986 */ /* 0x0001e2000c10190a */
[----:B------:R-:W-:-:S04]  /*4bd0*/  @!P3 IMAD.MOV.U32 R13, RZ, RZ, RZ ;  /* 0x000000ffff0db224 */ /* 0x000fc800078e00ff */
[----:B------:R-:W-:-:S04]  /*4be0*/  IMAD R13, R13, R24, RZ ;  /* 0x000000180d0d7224 */ /* 0x000fc800078e02ff */
[----:B------:R-:W-:-:S04]  /*4bf0*/  IMAD R13, R25, R12, R13 ;  /* 0x0000000c190d7224 */ /* 0x000fc800078e020d */
[----:B0-----:R-:W-:-:S07]  /*4c00*/  IMAD.X R30, R31, 0x1, R13, P0 ;  /* 0x000000011f1e7824 */ /* 0x001fce00000e060d */
.L_x_1298:
        /* <DEDUP_REMOVED lines=12> */
[----:B------:R-:W2:Y:S01]  /*4cd0*/  @!P1 LDG.E.CONSTANT R14, desc[UR10][R14.64] ;  /* 0x0000000a0e0e9981 */ /* 0x000ea2000c1e9900 */
[----:B------:R-:W-:-:S04]  /*4ce0*/  IMAD.WIDE.U32 R10, R9, 0x4, R18 ;  /* 0x00000004090a7825 */ /* 0x000fc800078e0012 */
[----:B------:R-:W-:Y:S01]  /*4cf0*/  @!P0 IMAD.IADD R17, R4, 0x1, R17 ;  /* 0x0000000104118824 */ /* 0x000fe200078e0211 */
[----:B------:R-:W3:Y:S03]  /*4d00*/  LDG.E R21, desc[UR10][R10.64] ;  /* 0x0000000a0a157981 */ /* 0x000ee6000c1e1900 */
[----:B-1----:R-:W-:Y:S01]  /*4d10*/  @!P0 IMAD.WIDE.U32 R16, R17, 0x4, R12 ;  /* 0x0000000411108825 */ /* 0x002fe200078e000c */
[----:B------:R-:W4:Y:S05]  /*4d20*/  LDG.E R23, desc[UR10][R10.64+0x4] ;  /* 0x0000040a0a177981 */ /* 0x000f2a000c1e1900 */
[----:B------:R-:W4:Y:S01]  /*4d30*/  @!P0 LDG.E.CONSTANT R16, desc[UR10][R16.64] ;  /* 0x0000000a10108981 */ /* 0x000f22000c1e9900 */
[----:B------:R-:W-:-:S02]  /*4d40*/  CS2R R12, SRZ ;  /* 0x00000000000c7805 */ /* 0x000fc4000001ff00 */
[----:B------:R-:W-:Y:S02]  /*4d50*/  MOV R31, UR5 ;  /* 0x00000005001f7c02 */ /* 0x000fe40008000f00 */
[----:B------:R-:W-:-:S05]  /*4d60*/  @!P1 MOV R13, RZ ;  /* 0x000000ff000d9202 */ /* 0x000fca0000000f00 */
[----:B------:R-:W-:Y:S01]  /*4d70*/  IMAD R13, R13, R24, RZ ;  /* 0x000000180d0d7224 */ /* 0x000fe200078e02ff */
[----:B------:R-:W-:Y:S01]  /*4d80*/  IADD3 R9, PT, PT, R9, 0x2, RZ ;  /* 0x0000000209097810 */ /* 0x000fe20007ffe0ff */
[----:B--2---:R-:W-:-:S04]  /*4d90*/  @!P1 IMAD.MOV.U32 R12, RZ, RZ, R14 ;  /* 0x000000ffff0c9224 */ /* 0x004fc800078e000e */
[----:B------:R-:W-:-:S04]  /*4da0*/  IMAD.WIDE.U32 R14, R24, R12, R30 ;  /* 0x0000000c180e7225 */ /* 0x000fc800078e001e */
[----:B------:R-:W-:Y:S01]  /*4db0*/  IMAD R27, R25, R12, R13 ;  /* 0x0000000c191b7224 */ /* 0x000fe200078e020d */
[----:B---3--:R-:W-:Y:S02]  /*4dc0*/  IADD3 R21, P1, PT, R21, R14, RZ ;  /* 0x0000000e15157210 */ /* 0x008fe40007f3e0ff */
[----:B------:R-:W-:-:S03]  /*4dd0*/  CS2R R12, SRZ ;  /* 0x00000000000c7805 */ /* 0x000fc6000001ff00 */
[----:B------:R-:W-:Y:S02]  /*4de0*/  IMAD.X R14, R15, 0x1, R27, P1 ;  /* 0x000000010f0e7824 */ /* 0x000fe400008e061b */
[----:B------:R-:W-:Y:S01]  /*4df0*/  HFMA2 R15, -RZ, RZ, 0, 0 ;  /* 0x00000000ff0f7431 */ /* 0x000fe200000001ff */
[----:B----4-:R-:W-:Y:S01]  /*4e00*/  @!P0 MOV R12, R16 ;  /* 0x00000010000c8202 */ /* 0x010fe20000000f00 */
[----:B------:R-:W-:-:S04]  /*4e10*/  @!P0 IMAD.MOV.U32 R13, RZ, RZ, RZ ;  /* 0x000000ffff0d8224 */ /* 0x000fc800078e00ff */
[----:B------:R-:W-:-:S03]  /*4e20*/  IMAD.WIDE.U32 R30, R24, R12, R14 ;  /* 0x0000000c181e7225 */ /* 0x000fc600078e000e */
[----:B------:R-:W-:Y:S01]  /*4e30*/  IADD3 R23, P0, PT, R23, R30, RZ ;  /* 0x0000001e17177210 */ /* 0x000fe20007f1e0ff */
[----:B------:R0:W-:Y:S04]  /*4e40*/  STG.E desc[UR10][R10.64], R21 ;  /* 0x000000150a007986 */ /* 0x0001e8000c10190a */
[----:B------:R0:W-:Y:S01]  /*4e50*/  STG.E desc[UR10][R10.64+0x4], R23 ;  /* 0x000004170a007986 */ /* 0x0001e2000c10190a */
[----:B------:R-:W-:-:S04]  /*4e60*/  IMAD R13, R13, R24, RZ ;  /* 0x000000180d0d7224 */ /* 0x000fc800078e02ff */
[----:B------:R-:W-:-:S04]  /*4e70*/  IMAD R13, R25, R12, R13 ;  /* 0x0000000c190d7224 */ /* 0x000fc800078e020d */
[----:B------:R-:W-:-:S07]  /*4e80*/  IMAD.X R30, R31, 0x1, R13, P0 ;  /* 0x000000011f1e7824 */ /* 0x000fce00000e060d */
.L_x_1299:
[----:B------:R-:W-:Y:S05]  /*4e90*/  BRA.U !UP1, `(.L_x_1297) ;  /* 0x00000001092c7547 */ /* 0x000fea000b800000 */
[----:B-----5:R-:W-:Y:S02]  /*4ea0*/  ISETP.GE.U32.AND P0, PT, R9, R8, PT ;  /* 0x000000080900720c */ /* 0x020fe40003f06070 */
[----:B------:R-:W-:-:S11]  /*4eb0*/  MOV R15, RZ ;  /* 0x000000ff000f7202 */ /* 0x000fd60000000f00 */
[----:B0-----:R-:W0:Y:S01]  /*4ec0*/  @!P0 LDC.64 R10, c[0x0][0x398] ;  /* 0x0000e600ff0a8b82 */ /* 0x001e220000000a00 */
[----:B------:R-:W-:-:S04]  /*4ed0*/  @!P0 IMAD.IADD R13, R4, 0x1, R9 ;  /* 0x00000001040d8824 */ /* 0x000fc800078e0209 */
[----:B0-----:R-:W-:-:S04]  /*4ee0*/  @!P0 IMAD.WIDE.U32 R10, R13, 0x4, R10 ;  /* 0x000000040d0a8825 */ /* 0x001fc800078e000a */
[----:B------:R-:W-:Y:S01]  /*4ef0*/  IMAD.WIDE.U32 R12, R9, 0x4, R18 ;  /* 0x00000004090c7825 */ /* 0x000fe200078e0012 */
[----:B------:R-:W2:Y:S04]  /*4f00*/  @!P0 LDG.E.CONSTANT R15, desc[UR10][R10.64] ;  /* 0x0000000a0a0f8981 */ /* 0x000ea8000c1e9900 */
[----:B------:R-:W3:Y:S01]  /*4f10*/  LDG.E R4, desc[UR10][R12.64] ;  /* 0x0000000a0c047981 */ /* 0x000ee2000c1e1900 */
[----:B--2---:R-:W-:-:S04]  /*4f20*/  IMAD R15, R24, R15, R30 ;  /* 0x0000000f180f7224 */ /* 0x004fc800078e021e */
[----:B---3--:R-:W-:-:S05]  /*4f30*/  IMAD.IADD R15, R4, 0x1, R15 ;  /* 0x00000001040f7824 */ /* 0x008fca00078e020f */
[----:B------:R1:W-:Y:S02]  /*4f40*/  STG.E desc[UR10][R12.64], R15 ;  /* 0x0000000f0c007986 */ /* 0x0003e4000c10190a */
.L_x_1297:
[----:B------:R-:W2:Y:S01]  /*4f50*/  LDCU UR5, c[0x0][0x3d0] ;  /* 0x00007a00ff0577ac */ /* 0x000ea20008000800 */
[----:B-----5:R-:W-:-:S04]  /*4f60*/  VIADDMNMX.U32 R3, R8, 0x1, R3, !PT ;  /* 0x0000000108037846 */ /* 0x020fc80007800003 */
[----:B--2---:R-:W-:-:S07]  /*4f70*/  VIMNMX.U32 R3, PT, PT, R3, UR5, PT ;  /* 0x0000000503037c48 */ /* 0x004fce000bfe0000 */
.L_x_1294:
[----:B------:R-:W-:Y:S05]  /*4f80*/  BSYNC.RECONVERGENT B0 ;  /* 0x0000000000007941 */ /* 0x000fea0003800200 */
.L_x_1293:
[----:B------:R-:W2:Y:S01]  /*4f90*/  LDCU UR5, c[0x0][0x3cc] ;  /* 0x00007980ff0577ac */ /* 0x000ea20008000800 */
[----:B------:R-:W-:-:S04]  /*4fa0*/  IADD3 R7, PT, PT, R7, 0x1, RZ ;  /* 0x0000000107077810 */ /* 0x000fc80007ffe0ff */
[----:B--2---:R-:W-:-:S13]  /*4fb0*/  ISETP.NE.AND P0, PT, R7, UR5, PT ;  /* 0x0000000507007c0c */ /* 0x004fda000bf05270 */
[----:B------:R-:W-:Y:S05]  /*4fc0*/  @P0 BRA `(.L_x_1300) ;  /* 0xffffffbc00440947 */ /* 0x000fea000383ffff */
.L_x_1213:
[----:B0123--:R-:W0:Y:S02]  /*4fd0*/  LDC.64 R4, c[0x0][0x3c0] ;  /* 0x0000f000ff047b82 */ /* 0x00fe240000000a00 */
[----:B0-----:R-:W-:-:S05]  /*4fe0*/  IMAD.WIDE.U32 R4, R0, 0x4, R4 ;  /* 0x0000000400047825 */ /* 0x001fca00078e0004 */
[----:B------:R-:W-:Y:S01]  /*4ff0*/  STG.E desc[UR10][R4.64], R3 ;  /* 0x0000000304007986 */ /* 0x000fe2000c10190a */
[----:B------:R-:W-:Y:S05]  /*5000*/  EXIT ;  /* 0x000000000000794d */ /* 0x000fea0003800000 */
        .weak           $__internal_34_$__cuda_sm20_rem_u64
        .type           $__internal_34_$__cuda_sm20_rem_u64,@function
        .size           $__internal_34_$__cuda_sm20_rem_u64,(.L_x_2097 - $__internal_34_$__cuda_sm20_rem_u64)
$__internal_34_$__cuda_sm20_rem_u64:
[----:B------:R-:W-:Y:S01]  /*5010*/  MOV R28, R16 ;  /* 0x00000010001c7202 */ /* 0x000fe20000000f00 */
[----:B------:R-:W-:-:S05]  /*5020*/  IMAD.U32 R29, RZ, RZ, UR4 ;  /* 0x00000004ff1d7e24 */ /* 0x000fca000f8e00ff */
[----:B------:R0:W1:Y:S02]  /*5030*/  I2F.U64.RP R28, R28 ;  /* 0x0000001c001c7312 */ /* 0x0000640000309000 */
[----:B0-----:R-:W-:-:S06]  /*5040*/  IMAD.MOV.U32 R29, RZ, RZ, RZ ;  /* 0x000000ffff1d7224 */ /* 0x001fcc00078e00ff */
[----:B-1----:R-:W0:Y:S02]  /*5050*/  MUFU.RCP R27, R28 ;  /* 0x0000001c001b7308 */ /* 0x002e240000001000 */
        /* <DEDUP_REMOVED lines=39> */
[----:B------:R-:W-:Y:S01]  /*52d0*/  IADD3 R29, P1, PT, -R28, R14, RZ ;  /* 0x0000000e1c1d7210 */ /* 0x000fe20007f3e1ff */
[----:B------:R-:W-:Y:S02]  /*52e0*/  IMAD.MOV.U32 R26, RZ, RZ, R4 ;  /* 0x000000ffff1a7224 */ /* 0x000fe400078e0004 */
[-C--:B------:R-:W-:Y:S01]  /*52f0*/  IMAD R14, R27, R16.reuse, R25 ;  /* 0x000000101b0e7224 */ /* 0x080fe200078e0219 */
[----:B------:R-:W-:Y:S01]  /*5300*/  ISETP.GE.U32.AND P0, PT, R29, R16, PT ;  /* 0x000000101d00720c */ /* 0x000fe20003f06070 */
[----:B------:R-:W-:-:S03]  /*5310*/  HFMA2 R27, -RZ, RZ, 0, 0 ;  /* 0x00000000ff1b7431 */ /* 0x000fc600000001ff */
        /* <DEDUP_REMOVED lines=16> */
[----:B------:R-:W-:Y:S06]  /*5420*/  RET.REL.NODEC R26 `(crt_reconstruct_full) ;  /* 0xffffffa81af47950 */ /* 0x000fec0003c3ffff */
.L_x_1301:
        /* <DEDUP_REMOVED lines=13> */
.L_x_2097:


//--------------------- .text.bigint_compare_half --------------------------
	.section	.text.bigint_compare_half,"ax",@progbits
	.align	128
        .global         bigint_compare_half
        .type           bigint_compare_half,@function
        .size           bigint_compare_half,(.L_x_2137 - bigint_compare_half)
        .other          bigint_compare_half,@"STO_CUDA_ENTRY STV_DEFAULT"
bigint_compare_half:
.text.bigint_compare_half:
        /* <DEDUP_REMOVED lines=8> */
[----:B------:R-:W0:Y:S01]  /*0080*/  LDCU UR6, c[0x0][0x398] ;  /* 0x00007300ff0677ac */ /* 0x000e220008000800 */
[----:B------:R-:W-:Y:S01]  /*0090*/  IMAD.MOV.U32 R5, RZ, RZ, 0x1 ;  /* 0x00000001ff057424 */ /* 0x000fe200078e00ff */
[----:B------:R-:W1:Y:S01]  /*00a0*/  LDCU.64 UR4, c[0x0][0x358] ;  /* 0x00006b00ff0477ac */ /* 0x000e620008000a00 */
[----:B0-----:R-:W-:-:S09]  /*00b0*/  UISETP.GE.AND UP0, UPT, UR6, 0x1, UPT ;  /* 0x000000010600788c */ /* 0x001fd2000bf06270 */
[----:B-1----:R-:W-:Y:S05]  /*00c0*/  BRA.U !UP0, `(.L_x_1302) ;  /* 0x0000000108547547 */ /* 0x002fea000b800000 */
[----:B------:R-:W0:Y:S01]  /*00d0*/  LDC.64 R6, c[0x0][0x388] ;  /* 0x0000e200ff067b82 */ /* 0x000e220000000a00 */
[----:B------:R-:W1:Y:S01]  /*00e0*/  LDCU UR7, c[0x0][0x398] ;  /* 0x00007300ff0777ac */ /* 0x000e620008000800 */
[----:B------:R-:W-:Y:S01]  /*00f0*/  BSSY.RECONVERGENT B0, `(.L_x_1303) ;  /* 0x0000010000007945 */ /* 0x000fe20003800200 */
[----:B------:R-:W-:Y:S01]  /*0100*/  IMAD R8, R9, UR6, RZ ;  /* 0x0000000609087c24 */ /* 0x000fe2000f8e02ff */
[----:B------:R-:W2:Y:S01]  /*0110*/  LDCU.64 UR8, c[0x0][0x380] ;  /* 0x00007000ff0877ac */ /* 0x000ea20008000a00 */
[----:B-1----:R-:W-:-:S07]  /*0120*/  IMAD.U32 R0, RZ, RZ, UR7 ;  /* 0x00000007ff007e24 */ /* 0x002fce000f8e00ff */
.L_x_1304:
[----:B------:R-:W-:-:S04]  /*0130*/  IADD3 R11, PT, PT, R0, -0x1, RZ ;  /* 0xffffffff000b7810 */ /* 0x000fc80007ffe0ff */
[----:B------:R-:W-:Y:S01]  /*0140*/  IADD3 R5, P0, PT, R8, R11, RZ ;  /* 0x0000000b08057210 */ /* 0x000fe20007f1e0ff */
[----:B0-----:R-:W-:-:S04]  /*0150*/  IMAD.WIDE.U32 R2, R11, 0x4, R6 ;  /* 0x000000040b027825 */ /* 0x001fc800078e0006 */
[----:B------:R-:W-:Y:S01]  /*0160*/  IMAD.X R10, RZ, RZ, RZ, P0 ;  /* 0x000000ffff0a7224 */ /* 0x000fe200000e06ff */
[C---:B--2---:R-:W-:Y:S01]  /*0170*/  LEA R4, P0, R5.reuse, UR8, 0x2 ;  /* 0x0000000805047c11 */ /* 0x044fe2000f8010ff */
[----:B------:R-:W2:Y:S03]  /*0180*/  LDG.E.CONSTANT R3, desc[UR4][R2.64] ;  /* 0x0000000402037981 */ /* 0x000ea6000c1e9900 */
[----:B------:R-:W-:-:S05]  /*0190*/  LEA.HI.X R5, R5, UR9, R10, 0x2, P0 ;  /* 0x0000000905057c11 */ /* 0x000fca00080f140a */
[----:B------:R-:W2:Y:S01]  /*01a0*/  LDG.E.CONSTANT R4, desc[UR4][R4.64] ;  /* 0x0000000404047981 */ /* 0x000ea2000c1e9900 */
[----:B------:R-:W-:Y:S02]  /*01b0*/  ISETP.GT.U32.AND P1, PT, R0, 0x1, PT ;  /* 0x000000010000780c */ /* 0x000fe40003f24070 */
[----:B------:R-:W-:Y:S02]  /*01c0*/  MOV R0, R11 ;  /* 0x0000000b00007202 */ /* 0x000fe40000000f00 */
[----:B--2---:R-:W-:-:S13]  /*01d0*/  ISETP.NE.AND P0, PT, R4, R3, PT ;  /* 0x000000030400720c */ /* 0x004fda0003f05270 */
[----:B------:R-:W-:Y:S05]  /*01e0*/  @!P0 BRA P1, `(.L_x_1304) ;  /* 0xfffffffc00d08947 */ /* 0x000fea000083ffff */
[----:B------:R-:W-:Y:S05]  /*01f0*/  BSYNC.RECONVERGENT B0 ;  /* 0x0000000000007941 */ /* 0x000fea0003800200 */
.L_x_1303:
[----:B------:R-:W-:-:S04]  /*0200*/  ISETP.GE.U32.AND P0, PT, R4, R3, PT ;  /* 0x000000030400720c */ /* 0x000fc80003f06070 */
[----:B------:R-:W-:-:S09]  /*0210*/  SEL R5, RZ, 0x1, !P0 ;  /* 0x00000001ff057807 */ /* 0x000fd20004000000 */
.L_x_1302:
[----:B------:R-:W0:Y:S02]  /*0220*/  LDC.64 R2, c[0x0][0x390] ;  /* 0x0000e400ff027b82 */ /* 0x000e240000000a00 */
[----:B0-----:R-:W-:-:S05]  /*0230*/  IMAD.WIDE.U32 R2, R9, 0x4, R2 ;  /* 0x0000000409027825 */ /* 0x001fca00078e0002 */
[----:B------:R-:W-:Y:S01]  /*0240*/  STG.E desc[UR4][R2.64], R5 ;  /* 0x0000000502007986 */ /* 0x000fe2000c101904 */
[----:B------:R-:W-:Y:S05]  /*0250*/  EXIT ;  /* 0x000000000000794d */ /* 0x000fea0003800000 */
.L_x_1305:
        /* <DEDUP_REMOVED lines=10> */
.L_x_2137:


//--------------------- .text.bigint_mod_prime    --------------------------
	.section	.text.bigint_mod_prime,"ax",@progbits
	.align	128
        .global         bigint_mod_prime
        .type           bigint_mod_prime,@function
        .size           bigint_mod_prime,(.L_x_2098 - bigint_mod_prime)
        .other          bigint_mod_prime,@"STO_CUDA_ENTRY STV_DEFAULT"
bigint_mod_prime:
.text.bigint_mod_prime:
        /* <DEDUP_REMOVED lines=9> */
[----:B------:R-:W-:Y:S01]  /*0090*/  IMAD.MOV.U32 R14, RZ, RZ, RZ ;  /* 0x000000ffff0e7224 */ /* 0x000fe200078e00ff */
[----:B------:R-:W1:Y:S01]  /*00a0*/  LDCU.64 UR10, c[0x0][0x358] ;  /* 0x00006b00ff0a77ac */ /* 0x000e620008000a00 */
[----:B0-----:R-:W-:-:S09]  /*00b0*/  UISETP.NE.AND UP0, UPT, UR4, URZ, UPT ;  /* 0x000000ff0400728c */ /* 0x001fd2000bf05270 */
[----:B-1----:R-:W-:Y:S05]  /*00c0*/  BRA.U !UP0, `(.L_x_1306) ;  /* 0x0000005908fc7547 */ /* 0x002fea000b800000 */
[----:B------:R-:W-:Y:S02]  /*00d0*/  HFMA2 R7, -RZ, RZ, 0, 5.9604644775390625e-08 ;  /* 0x00000001ff077431 */ /* 0x000fe400000001ff */
[----:B------:R-:W-:Y:S01]  /*00e0*/  IMAD R2, R0, UR4, RZ ;  /* 0x0000000400027c24 */ /* 0x000fe2000f8e02ff */
[----:B------:R-:W-:Y:S01]  /*00f0*/  MOV R6, 0x140 ;  /* 0x0000014000067802 */ /* 0x000fe20000000f00 */
[----:B------:R-:W-:Y:S01]  /*0100*/  IMAD.MOV.U32 R4, RZ, RZ, RZ ;  /* 0x000000ffff047224 */ /* 0x000fe200078e00ff */
[----:B------:R-:W0:Y:S01]  /*0110*/  LDCU UR9, c[0x0][0x398] ;  /* 0x00007300ff0977ac */ /* 0x000e220008000800 */
[----:B------:R-:W-:-:S05]  /*0120*/  UMOV UR5, URZ ;  /* 0x000000ff00057c82 */ /* 0x000fca0008000000 */
[----:B0-----:R-:W-:Y:S05]  /*0130*/  CALL.REL.NOINC `($__internal_35_$__cuda_sm20_rem_u64) ;  /* 0x0000005800f07944 */ /* 0x001fea0003c00000 */
[----:B------:R-:W0:Y:S01]  /*0140*/  LDCU UR6, c[0x0][0x390] ;  /* 0x00007200ff0677ac */ /* 0x000e220008000800 */
[----:B------:R-:W-:Y:S02]  /*0150*/  HFMA2 R16, -RZ, RZ, 0, 5.9604644775390625e-08 ;  /* 0x00000001ff107431 */ /* 0x000fe400000001ff */
[----:B------:R-:W-:Y:S01]  /*0160*/  IMAD.MOV.U32 R3, RZ, RZ, R4 ;  /* 0x000000ffff037224 */ /* 0x000fe200078e0004 */
[----:B------:R-:W-:Y:S01]  /*0170*/  CS2R R14, SRZ ;  /* 0x00000000000e7805 */ /* 0x000fe2000001ff00 */
[----:B------:R-:W-:Y:S01]  /*0180*/  IMAD.MOV.U32 R5, RZ, RZ, R7 ;  /* 0x000000ffff057224 */ /* 0x000fe200078e0007 */
[----:B------:R-:W-:Y:S01]  /*0190*/  UMOV UR4, URZ ;  /* 0x000000ff00047c82 */ /* 0x000fe20008000000 */
[----:B------:R-:W-:Y:S01]  /*01a0*/  IMAD.MOV.U32 R17, RZ, RZ, 0x0 ;  /* 0x00000000ff117424 */ /* 0x000fe200078e00ff */
[----:B0-----:R-:W-:Y:S02]  /*01b0*/  UISETP.GE.U32.AND UP0, UPT, UR6, 0x8, UPT ;  /* 0x000000080600788c */ /* 0x001fe4000bf06070 */
[----:B------:R-:W-:-:S07]  /*01c0*/  ULOP3.LUT UR12, UR6, 0x7, URZ, 0xc0, !UPT ;  /* 0x00000007060c7892 */ /* 0x000fce000f8ec0ff */
[----:B------:R-:W-:Y:S05]  /*01d0*/  BRA.U !UP0, `(.L_x_1307) ;  /* 0x0000003108207547 */ /* 0x000fea000b800000 */
[----:B------:R-:W0:Y:S01]  /*01e0*/  LDCU.64 UR14, c[0x0][0x380] ;  /* 0x00007000ff0e77ac */ /* 0x000e220008000a00 */
[----:B------:R-:W-:Y:S01]  /*01f0*/  CS2R R14, SRZ ;  /* 0x00000000000e7805 */ /* 0x000fe2000001ff00 */
[----:B------:R-:W-:Y:S01]  /*0200*/  IMAD.MOV.U32 R16, RZ, RZ, 0x1 ;  /* 0x00000001ff107424 */ /* 0x000fe200078e00ff */
[----:B------:R-:W-:Y:S01]  /*0210*/  MOV R17, 0x0 ;  /* 0x0000000000117802 */ /* 0x000fe20000000f00 */
[----:B------:R-:W-:Y:S01]  /*0220*/  ULOP3.LUT UR4, UR6, 0xfffffff8, URZ, 0xc0, !UPT ;  /* 0xfffffff806047892 */ /* 0x000fe2000f8ec0ff */
[----:B------:R-:W1:Y:S03]  /*0230*/  LDCU UR13, c[0x0][0x398] ;  /* 0x00007300ff0d77ac */ /* 0x000e660008000800 */
[----:B------:R-:W-:Y:S01]  /*0240*/  UIADD3 UR8, UPT, UPT, -UR4, URZ, URZ ;  /* 0x000000ff04087290 */ /* 0x000fe2000fffe1ff */
[----:B0-----:R-:W-:-:S04]  /*0250*/  LEA R12, P0, R2, UR14, 0x2 ;  /* 0x0000000e020c7c11 */ /* 0x001fc8000f8010ff */
[----:B------:R-:W-:Y:S02]  /*0260*/  IADD3 R12, P1, PT, R12, 0x10, RZ ;  /* 0x000000100c0c7810 */ /* 0x000fe40007f3e0ff */
[----:B------:R-:W-:-:S05]  /*0270*/  LEA.HI.X R13, R2, UR15, RZ, 0x2, P0 ;  /* 0x0000000f020d7c11 */ /* 0x000fca00080f14ff */
[----:B-1----:R-:W-:-:S07]  /*0280*/  IMAD.X R13, RZ, RZ, R13, P1 ;  /* 0x000000ffff0d7224 */ /* 0x002fce00008e060d */
.L_x_1380:
[----:B------:R-:W2:Y:S01]  /*0290*/  LDG.E.CONSTANT R7, desc[UR10][R12.64+-0x10] ;  /* 0xfffff00a0c077981 */ /* 0x000ea2000c1e9900 */
[----:B------:R-:W-:Y:S01]  /*02a0*/  UIADD3 UR8, UPT, UPT, UR8, 0x8, URZ ;  /* 0x0000000808087890 */ /* 0x000fe2000fffe0ff */
[----:B------:R-:W-:Y:S03]  /*02b0*/  BSSY.RECONVERGENT B0, `(.L_x_1308) ;  /* 0x000001f000007945 */ /* 0x000fe60003800200 */
[----:B------:R-:W-:Y:S01]  /*02c0*/  UISETP.NE.AND UP0, UPT, UR8, URZ, UPT ;  /* 0x000000ff0800728c */ /* 0x000fe2000bf05270 */
[-C--:B--2---:R-:W-:Y:S02]  /*02d0*/  IMAD R9, R17, R7.reuse, RZ ;  /* 0x0000000711097224 */ /* 0x084fe400078e02ff */
[----:B------:R-:W-:-:S04]  /*02e0*/  IMAD.WIDE.U32 R6, R16, R7, RZ ;  /* 0x0000000710067225 */ /* 0x000fc800078e00ff */
[----:B------:R-:W-:-:S05]  /*02f0*/  IMAD.IADD R9, R7, 0x1, R9 ;  /* 0x0000000107097824 */ /* 0x000fca00078e0209 */
[----:B------:R-:W-:-:S13]  /*0300*/  ISETP.NE.U32.AND P0, PT, R9, RZ, PT ;  /* 0x000000ff0900720c */ /* 0x000fda0003f05070 */
[----:B------:R-:W-:Y:S05]  /*0310*/  @P0 BRA `(.L_x_1309) ;  /* 0x00000000004c0947 */ /* 0x000fea0003800000 */
[----:B------:R-:W0:Y:S01]  /*0320*/  I2F.U32.RP R4, UR13 ;  /* 0x0000000d00047d06 */ /* 0x000e220008209000 */
[----:B------:R-:W-:-:S07]  /*0330*/  ISETP.NE.U32.AND P1, PT, RZ, UR13, PT ;  /* 0x0000000dff007c0c */ /* 0x000fce000bf25070 */
[----:B0-----:R-:W0:Y:S02]  /*0340*/  MUFU.RCP R4, R4 ;  /* 0x0000000400047308 */ /* 0x001e240000001000 */
[----:B0-----:R-:W-:-:S06]  /*0350*/  IADD3 R8, PT, PT, R4, 0xffffffe, RZ ;  /* 0x0ffffffe04087810 */ /* 0x001fcc0007ffe0ff */
[----:B------:R0:W1:Y:S02]  /*0360*/  F2I.FTZ.U32.TRUNC.NTZ R9, R8 ;  /* 0x0000000800097305 */ /* 0x000064000021f000 */
[----:B0-----:R-:W-:Y:S02]  /*0370*/  IMAD.MOV.U32 R8, RZ, RZ, RZ ;  /* 0x000000ffff087224 */ /* 0x001fe400078e00ff */
[----:B-1----:R-:W-:-:S04]  /*0380*/  IMAD.MOV R7, RZ, RZ, -R9 ;  /* 0x000000ffff077224 */ /* 0x002fc800078e0a09 */
[----:B------:R-:W-:-:S04]  /*0390*/  IMAD R7, R7, UR13, RZ ;  /* 0x0000000d07077c24 */ /* 0x000fc8000f8e02ff */
[----:B------:R-:W-:-:S04]  /*03a0*/  IMAD.HI.U32 R9, R9, R7, R8 ;  /* 0x0000000709097227 */ /* 0x000fc800078e0008 */
[----:B------:R-:W-:Y:S02]  /*03b0*/  HFMA2 R7, -RZ, RZ, 0, 0 ;  /* 0x00000000ff077431 */ /* 0x000fe400000001ff */
        /* <DEDUP_REMOVED lines=9> */
.L_x_1309:
[----:B------:R-:W-:Y:S01]  /*0450*/  IMAD.MOV.U32 R4, RZ, RZ, R6 ;  /* 0x000000ffff047224 */ /* 0x000fe200078e0006 */
[----:B------:R-:W-:Y:S01]  /*0460*/  MOV R6, 0x490 ;  /* 0x0000049000067802 */ /* 0x000fe20000000f00 */
[----:B------:R-:W-:-:S07]  /*0470*/  IMAD.MOV.U32 R7, RZ, RZ, R9 ;  /* 0x000000ffff077224 */ /* 0x000fce00078e0009 */
[----:B------:R-:W-:Y:S05]  /*0480*/  CALL.REL.NOINC `($__internal_35_$__cuda_sm20_rem_u64) ;  /* 0x00000058001c7944 */ /* 0x000fea0003c00000 */
[----:B------:R-:W-:-:S07]  /*0490*/  MOV R6, R4 ;  /* 0x0000000400067202 */ /* 0x000fce0000000f00 */
.L_x_1310:
[----:B------:R-:W-:Y:S05]  /*04a0*/  BSYNC.RECONVERGENT B0 ;  /* 0x0000000000007941 */ /* 0x000fea0003800200 */
.L_x_1308:
[----:B------:R-:W-:Y:S01]  /*04b0*/  IADD3 R9, P0, PT, R14, R6, RZ ;  /* 0x000000060e097210 */ /* 0x000fe20007f1e0ff */
[----:B------:R-:W-:Y:S04]  /*04c0*/  BSSY.RECONVERGENT B0, `(.L_x_1311) ;  /* 0x000001c000007945 */ /* 0x000fe80003800200 */
[----:B------:R-:W-:-:S05]  /*04d0*/  IMAD.X R7, R15, 0x1, R7, P0 ;  /* 0x000000010f077824 */ /* 0x000fca00000e0607 */
        /* <DEDUP_REMOVED lines=21> */
.L_x_1312:
[----:B------:R-:W-:Y:S02]  /*0630*/  MOV R4, R9 ;  /* 0x0000000900047202 */ /* 0x000fe40000000f00 */
[----:B------:R-:W-:-:S07]  /*0640*/  MOV R6, 0x660 ;  /* 0x0000066000067802 */ /* 0x000fce0000000f00 */
[----:B------:R-:W-:Y:S05]  /*0650*/  CALL.REL.NOINC `($__internal_35_$__cuda_sm20_rem_u64) ;  /* 0x0000005400a87944 */ /* 0x000fea0003c00000 */
[----:B------:R-:W-:Y:S02]  /*0660*/  IMAD.MOV.U32 R14, RZ, RZ, R4 ;  /* 0x000000ffff0e7224 */ /* 0x000fe400078e0004 */
[----:B------:R-:W-:-:S07]  /*0670*/  IMAD.MOV.U32 R15, RZ, RZ, R7 ;  /* 0x000000ffff0f7224 */ /* 0x000fce00078e0007 */
.L_x_1313:
[----:B------:R-:W-:Y:S05]  /*0680*/  BSYNC.RECONVERGENT B0 ;  /* 0x0000000000007941 */ /* 0x000fea0003800200 */
.L_x_1311:
[-C--:B------:R-:W-:Y:S01]  /*0690*/  IMAD R4, R5, R16.reuse, RZ ;  /* 0x0000001005047224 */ /* 0x080fe200078e02ff */
[----:B------:R-:W-:Y:S01]  /*06a0*/  BSSY.RECONVERGENT B0, `(.L_x_1314) ;  /* 0x000001f000007945 */ /* 0x000fe20003800200 */
[----:B------:R-:W-:-:S04]  /*06b0*/  IMAD.WIDE.U32 R6, R3, R16, RZ ;  /* 0x0000001003067225 */ /* 0x000fc800078e00ff */
[----:B------:R-:W-:-:S05]  /*06c0*/  IMAD R17, R17, R3, R4 ;  /* 0x0000000311117224 */ /* 0x000fca00078e0204 */
[----:B------:R-:W-:-:S04]  /*06d0*/  IADD3 R17, PT, PT, R7, R17, RZ ;  /* 0x0000001107117210 */ /* 0x000fc80007ffe0ff */
        /* <DEDUP_REMOVED lines=21> */
.L_x_1315:
[----:B------:R-:W-:Y:S01]  /*0830*/  IMAD.MOV.U32 R4, RZ, RZ, R6 ;  /* 0x000000ffff047224 */ /* 0x000fe200078e0006 */
[----:B------:R-:W-:Y:S02]  /*0840*/  MOV R7, R17 ;  /* 0x0000001100077202 */ /* 0x000fe40000000f00 */
[----:B------:R-:W-:-:S07]  /*0850*/  MOV R6, 0x870 ;  /* 0x0000087000067802 */ /* 0x000fce0000000f00 */
[----:B------:R-:W-:Y:S05]  /*0860*/  CALL.REL.NOINC `($__internal_35_$__cuda_sm20_rem_u64) ;  /* 0x0000005400247944 */ /* 0x000fea0003c00000 */
[----:B------:R-:W-:Y:S02]  /*0870*/  IMAD.MOV.U32 R16, RZ, RZ, R4 ;  /* 0x000000ffff107224 */ /* 0x000fe400078e0004 */
[----:B------:R-:W-:-:S07]  /*0880*/  IMAD.MOV.U32 R17, RZ, RZ, R7 ;  /* 0x000000ffff117224 */ /* 0x000fce00078e0007 */
.L_x_1316:
[----:B------:R-:W-:Y:S05]  /*0890*/  BSYNC.RECONVERGENT B0 ;  /* 0x0000000000007941 */ /* 0x000fea0003800200 */
.L_x_1314:
[----:B------:R-:W2:Y:S01]  /*08a0*/  LDG.E.CONSTANT R7, desc[UR10][R12.64+-0xc] ;  /* 0xfffff40a0c077981 */ /* 0x000ea2000c1e9900 */
[----:B------:R-:W-:Y:S01]  /*08b0*/  BSSY.RECONVERGENT B0, `(.L_x_1317) ;  /* 0x000001e000007945 */ /* 0x000fe20003800200 */
[-C--:B--2---:R-:W-:Y:S02]  /*08c0*/  IMAD R9, R17, R7.reuse, RZ ;  /* 0x0000000711097224 */ /* 0x084fe400078e02ff */
[----:B------:R-:W-:-:S05]  /*08d0*/  IMAD.WIDE.U32 R6, R16, R7, RZ ;  /* 0x0000000710067225 */ /* 0x000fca00078e00ff */
[----:B------:R-:W-:-:S04]  /*08e0*/  IADD3 R9, PT, PT, R7, R9, RZ ;  /* 0x0000000907097210 */ /* 0x000fc80007ffe0ff */
[----:B------:R-:W-:-:S13]  /*08f0*/  ISETP.NE.U32.AND P0, PT, R9, RZ, PT ;  /* 0x000000ff0900720c */ /* 0x000fda0003f05070 */
[----:B------:R-:W-:Y:S05]  /*0900*/  @P0 BRA `(.L_x_1318) ;  /* 0x00000000004c0947 */ /* 0x000fea0003800000 */
[----:B------:R-:W0:Y:S01]  /*0910*/  I2F.U32.RP R10, UR13 ;  /* 0x0000000d000a7d06 */ /* 0x000e220008209000 */
        /* <DEDUP_REMOVED lines=16> */
[----:B------:R-:W-:Y:S01]  /*0a20*/  @!P1 LOP3.LUT R6, RZ, UR13, RZ, 0x33, !PT ;  /* 0x0000000dff069c12 */ /* 0x000fe2000f8e33ff */
[----:B------:R-:W-:Y:S06]  /*0a30*/  BRA `(.L_x_1319) ;  /* 0x0000000000147947 */ /* 0x000fec0003800000 */
.L_x_1318:
[----:B------:R-:W-:Y:S01]  /*0a40*/  IMAD.MOV.U32 R4, RZ, RZ, R6 ;  /* 0x000000ffff047224 */ /* 0x000fe200078e0006 */
[----:B------:R-:W-:Y:S02]  /*0a50*/  MOV R7, R9 ;  /* 0x0000000900077202 */ /* 0x000fe40000000f00 */
[----:B------:R-:W-:-:S07]  /*0a60*/  MOV R6, 0xa80 ;  /* 0x00000a8000067802 */ /* 0x000fce0000000f00 */
[----:B------:R-:W-:Y:S05]  /*0a70*/  CALL.REL.NOINC `($__internal_35_$__cuda_sm20_rem_u64) ;  /* 0x0000005000a07944 */ /* 0x000fea0003c00000 */
[----:B------:R-:W-:-:S07]  /*0a80*/  IMAD.MOV.U32 R6, RZ, RZ, R4 ;  /* 0x000000ffff067224 */ /* 0x000fce00078e0004 */
.L_x_1319:
[----:B------:R-:W-:Y:S05]  /*0a90*/  BSYNC.RECONVERGENT B0 ;  /* 0x0000000000007941 */ /* 0x000fea0003800200 */
.L_x_1317:
[----:B------:R-:W-:Y:S01]  /*0aa0*/  IADD3 R9, P0, PT, R14, R6, RZ ;  /* 0x000000060e097210 */ /* 0x000fe20007f1e0ff */
[----:B------:R-:W-:Y:S04]  /*0ab0*/  BSSY.RECONVERGENT B0, `(.L_x_1320) ;  /* 0x000001c000007945 */ /* 0x000fe80003800200 */
[----:B------:R-:W-:-:S05]  /*0ac0*/  IMAD.X R7, R15, 0x1, R7, P0 ;  /* 0x000000010f077824 */ /* 0x000fca00000e0607 */
[----:B------:R-:W-:-:S13]  /*0ad0*/  LOP3.LUT P0, RZ, R7, 0x1, RZ, 0xc0, !PT ;  /* 0x0000000107ff7812 */ /* 0x000fda000780c0ff */
[----:B------:R-:W-:Y:S05]  /*0ae0*/  @P0 BRA `(.L_x_1321) ;  /* 0x00000000004c0947 */ /* 0x000fea0003800000 */
[----:B------:R-:W0:Y:S01]  /*0af0*/  I2F.U32.RP R8, UR13 ;  /* 0x0000000d00087d06 */ /* 0x000e220008209000 */
[----:B------:R-:W-:Y:S01]  /*0b00*/  ISETP.NE.U32.AND P1, PT, RZ, UR13, PT ;  /* 0x0000000dff007c0c */ /* 0x000fe2000bf25070 */
[----:B------:R-:W-:-:S06]  /*0b10*/  HFMA2 R15, -RZ, RZ, 0, 0 ;  /* 0x00000000ff0f7431 */ /* 0x000fcc00000001ff */
[----:B0-----:R-:W0:Y:S02]  /*0b20*/  MUFU.RCP R8, R8 ;  /* 0x0000000800087308 */ /* 0x001e240000001000 */
[----:B0-----:R-:W-:-:S06]  /*0b30*/  IADD3 R6, PT, PT, R8, 0xffffffe, RZ ;  /* 0x0ffffffe08067810 */ /* 0x001fcc0007ffe0ff */
        /* <DEDUP_REMOVED lines=14> */
.L_x_1321:
[----:B------:R-:W-:Y:S01]  /*0c20*/  IMAD.MOV.U32 R4, RZ, RZ, R9 ;  /* 0x000000ffff047224 */ /* 0x000fe200078e0009 */
[----:B------:R-:W-:-:S07]  /*0c30*/  MOV R6, 0xc50 ;  /* 0x00000c5000067802 */ /* 0x000fce0000000f00 */
[----:B------:R-:W-:Y:S05]  /*0c40*/  CALL.REL.NOINC `($__internal_35_$__cuda_sm20_rem_u64) ;  /* 0x00000050002c7944 */ /* 0x000fea0003c00000 */
[----:B------:R-:W-:Y:S01]  /*0c50*/  IMAD.MOV.U32 R14, RZ, RZ, R4 ;  /* 0x000000ffff0e7224 */ /* 0x000fe200078e0004 */
[----:B------:R-:W-:-:S07]  /*0c60*/  MOV R15, R7 ;  /* 0x00000007000f7202 */ /* 0x000fce0000000f00 */
.L_x_1322:
[----:B------:R-:W-:Y:S05]  /*0c70*/  BSYNC.RECONVERGENT B0 ;  /* 0x0000000000007941 */ /* 0x000fea0003800200 */
.L_x_1320:
[-C--:B------:R-:W-:Y:S01]  /*0c80*/  IMAD R4, R5, R16.reuse, RZ ;  /* 0x0000001005047224 */ /* 0x080fe200078e02ff */
[----:B------:R-:W-:Y:S01]  /*0c90*/  BSSY.RECONVERGENT B0, `(.L_x_1323) ;  /* 0x000001f000007945 */ /* 0x000fe20003800200 */
[----:B------:R-:W-:-:S04]  /*0ca0*/  IMAD.WIDE.U32 R6, R3, R16, RZ ;  /* 0x0000001003067225 */ /* 0x000fc800078e00ff */
[----:B------:R-:W-:-:S04]  /*0cb0*/  IMAD R17, R17, R3, R4 ;  /* 0x0000000311117224 */ /* 0x000fc800078e0204 */
[----:B------:R-:W-:-:S05]  /*0cc0*/  IMAD.IADD R17, R7, 0x1, R17 ;  /* 0x0000000107117824 */ /* 0x000fca00078e0211 */
        /* <DEDUP_REMOVED lines=21> */
.L_x_1324:
[----:B------:R-:W-:Y:S01]  /*0e20*/  MOV R4, R6 ;  /* 0x0000000600047202 */ /* 0x000fe20000000f00 */
[----:B------:R-:W-:Y:S01]  /*0e30*/  IMAD.MOV.U32 R7, RZ, RZ, R17 ;  /* 0x000000ffff077224 */ /* 0x000fe200078e0011 */
[----:B------:R-:W-:-:S07]  /*0e40*/  MOV R6, 0xe60 ;  /* 0x00000e6000067802 */ /* 0x000fce0000000f00 */
[----:B------:R-:W-:Y:S05]  /*0e50*/  CALL.REL.NOINC `($__internal_35_$__cuda_sm20_rem_u64) ;  /* 0x0000004c00a87944 */ /* 0x000fea0003c00000 */
[----:B------:R-:W-:Y:S01]  /*0e60*/  IMAD.MOV.U32 R16, RZ, RZ, R4 ;  /* 0x000000ffff107224 */ /* 0x000fe200078e0004 */
[----:B------:R-:W-:-:S07]  /*0e70*/  MOV R17, R7 ;  /* 0x0000000700117202 */ /* 0x000fce0000000f00 */
.L_x_1325:
[----:B------:R-:W-:Y:S05]  /*0e80*/  BSYNC.RECONVERGENT B0 ;  /* 0x0000000000007941 */ /* 0x000fea0003800200 */
.L_x_1323:
[----:B------:R-:W2:Y:S01]  /*0e90*/  LDG.E.CONSTANT R7, desc[UR10][R12.64+-0x8] ;  /* 0xfffff80a0c077981 */ /* 0x000ea2000c1e9900 */
[----:B------:R-:W-:Y:S01]  /*0ea0*/  BSSY.RECONVERGENT B0, `(.L_x_1326) ;  /* 0x000001e000007945 */ /* 0x000fe20003800200 */
        /* <DEDUP_REMOVED lines=22> */
[----:B------:R-:W-:Y:S01]  /*1010*/  @!P1 LOP3.LUT R6, RZ, UR13, RZ, 0x33, !PT ;  /* 0x0000000dff069c12 */ /* 0x000fe2000f8e33ff */
[----:B------:R-:W-:Y:S06]  /*1020*/  BRA `(.L_x_1328) ;  /* 0x0000000000147947 */ /* 0x000fec0003800000 */
.L_x_1327:
[----:B------:R-:W-:Y:S01]  /*1030*/  MOV R4, R6 ;  /* 0x0000000600047202 */ /* 0x000fe20000000f00 */
[----:B------:R-:W-:Y:S01]  /*1040*/  IMAD.MOV.U32 R7, RZ, RZ, R9 ;  /* 0x000000ffff077224 */ /* 0x000fe200078e0009 */
[----:B------:R-:W-:-:S07]  /*1050*/  MOV R6, 0x1070 ;  /* 0x0000107000067802 */ /* 0x000fce0000000f00 */
[----:B------:R-:W-:Y:S05]  /*1060*/  CALL.REL.NOINC `($__internal_35_$__cuda_sm20_rem_u64) ;  /* 0x0000004c00247944 */ /* 0x000fea0003c00000 */
[----:B------:R-:W-:-:S07]  /*1070*/  IMAD.MOV.U32 R6, RZ, RZ, R4 ;  /* 0x000000ffff067224 */ /* 0x000fce00078e0004 */
.L_x_1328:
[----:B------:R-:W-:Y:S05]  /*1080*/  BSYNC.RECONVERGENT B0 ;  /* 0x0000000000007941 */ /* 0x000fea0003800200 */
.L_x_1326:
[----:B------:R-:W-:Y:S01]  /*1090*/  IADD3 R9, P0, PT, R14, R6, RZ ;  /* 0x000000060e097210 */ /* 0x000fe20007f1e0ff */
[----:B------:R-:W-:Y:S03]  /*10a0*/  BSSY.RECONVERGENT B0, `(.L_x_1329) ;  /* 0x000001c000007945 */ /* 0x000fe60003800200 */
[----:B------:R-:W-:-:S04]  /*10b0*/  IADD3.X R7, PT, PT, R15, R7, RZ, P0, !PT ;  /* 0x000000070f077210 */ /* 0x000fc800007fe4ff */
[----:B------:R-:W-:-:S13]  /*10c0*/  LOP3.LUT P0, RZ, R7, 0x1, RZ, 0xc0, !PT ;  /* 0x0000000107ff7812 */ /* 0x000fda000780c0ff */
        /* <DEDUP_REMOVED lines=20> */
.L_x_1330:
[----:B------:R-:W-:Y:S01]  /*1210*/  IMAD.MOV.U32 R4, RZ, RZ, R9 ;  /* 0x000000ffff047224 */ /* 0x000fe200078e0009 */
[----:B------:R-:W-:-:S07]  /*1220*/  MOV R6, 0x1240 ;  /* 0x0000124000067802 */ /* 0x000fce0000000f00 */
[----:B------:R-:W-:Y:S05]  /*1230*/  CALL.REL.NOINC `($__internal_35_$__cuda_sm20_rem_u64) ;  /* 0x0000004800b07944 */ /* 0x000fea0003c00000 */
[----:B------:R-:W-:Y:S01]  /*1240*/  MOV R14, R4 ;  /* 0x00000004000e7202 */ /* 0x000fe20000000f00 */
[----:B------:R-:W-:-:S07]  /*1250*/  IMAD.MOV.U32 R15, RZ, RZ, R7 ;  /* 0x000000ffff0f7224 */ /* 0x000fce00078e0007 */
.L_x_1331:
[----:B------:R-:W-:Y:S05]  /*1260*/  BSYNC.RECONVERGENT B0 ;  /* 0x0000000000007941 */ /* 0x000fea0003800200 */
.L_x_1329:
        /* <DEDUP_REMOVED lines=26> */
.L_x_1333:
[----:B------:R-:W-:Y:S01]  /*1410*/  IMAD.MOV.U32 R4, RZ, RZ, R6 ;  /* 0x000000ffff047224 */ /* 0x000fe200078e0006 */
[----:B------:R-:W-:Y:S01]  /*1420*/  MOV R6, 0x1450 ;  /* 0x0000145000067802 */ /* 0x000fe20000000f00 */
[----:B------:R-:W-:-:S07]  /*1430*/  IMAD.MOV.U32 R7, RZ, RZ, R17 ;  /* 0x000000ffff077224 */ /* 0x000fce00078e0011 */
[----:B------:R-:W-:Y:S05]  /*1440*/  CALL.REL.NOINC `($__internal_35_$__cuda_sm20_rem_u64) ;  /* 0x00000048002c7944 */ /* 0x000fea0003c00000 */
[----:B------:R-:W-:Y:S01]  /*1450*/  MOV R16, R4 ;  /* 0x0000000400107202 */ /* 0x000fe20000000f00 */
[----:B------:R-:W-:-:S07]  /*1460*/  IMAD.MOV.U32 R17, RZ, RZ, R7 ;  /* 0x000000ffff117224 */ /* 0x000fce00078e0007 */
.L_x_1334:
[----:B------:R-:W-:Y:S05]  /*1470*/  BSYNC.RECONVERGENT B0 ;  /* 0x0000000000007941 */ /* 0x000fea0003800200 */
.L_x_1332:
        /* <DEDUP_REMOVED lines=21> */
[----:B------:R-:W-:-:S05]  /*15d0*/  @P0 VIADD R6, R6, -UR13 ;  /* 0x8000000d06060c36 */ /* 0x000fca0008000000 */
[----:B------:R-:W-:-:S13]  /*15e0*/  ISETP.GE.U32.AND P0, PT, R6, UR13, PT ;  /* 0x0000000d06007c0c */ /* 0x000fda000bf06070 */
[----:B------:R-:W-:Y:S01]  /*15f0*/  @P0 VIADD R6, R6, -UR13 ;  /* 0x8000000d06060c36 */ /* 0x000fe20008000000 */
[----:B------:R-:W-:Y:S01]  /*1600*/  @!P1 LOP3.LUT R6, RZ, UR13, RZ, 0x33, !PT ;  /* 0x0000000dff069c12 */ /* 0x000fe2000f8e33ff */
[----:B------:R-:W-:Y:S06]  /*1610*/  BRA `(.L_x_1337) ;  /* 0x0000000000147947 */ /* 0x000fec0003800000 */
.L_x_1336:
[----:B------:R-:W-:Y:S01]  /*1620*/  IMAD.MOV.U32 R4, RZ, RZ, R6 ;  /* 0x000000ffff047224 */ /* 0x000fe200078e0006 */
[----:B------:R-:W-:Y:S01]  /*1630*/  MOV R6, 0x1660 ;  /* 0x0000166000067802 */ /* 0x000fe20000000f00 */
[----:B------:R-:W-:-:S07]  /*1640*/  IMAD.MOV.U32 R7, RZ, RZ, R9 ;  /* 0x000000ffff077224 */ /* 0x000fce00078e0009 */
[----:B------:R-:W-:Y:S05]  /*1650*/  CALL.REL.NOINC `($__internal_35_$__cuda_sm20_rem_u64) ;  /* 0x0000004400a87944 */ /* 0x000fea0003c00000 */
[----:B------:R-:W-:-:S07]  /*1660*/  MOV R6, R4 ;  /* 0x0000000400067202 */ /* 0x000fce0000000f00 */
.L_x_1337:
[----:B------:R-:W-:Y:S05]  /*1670*/  BSYNC.RECONVERGENT B0 ;  /* 0x0000000000007941 */ /* 0x000fea0003800200 */
.L_x_1335:
        /* <DEDUP_REMOVED lines=24> */
.L_x_1339:
[----:B------:R-:W-:Y:S01]  /*1800*/  IMAD.MOV.U32 R4, RZ, RZ, R9 ;  /* 0x000000ffff047224 */ /* 0x000fe200078e0009 */
[----:B------:R-:W-:-:S07]  /*1810*/  MOV R6, 0x1830 ;  /* 0x0000183000067802 */ /* 0x000fce0000000f00 */
[----:B------:R-:W-:Y:S05]  /*1820*/  CALL.REL.NOINC `($__internal_35_$__cuda_sm20_rem_u64) ;  /* 0x0000004400347944 */ /* 0x000fea0003c00000 */
[----:B------:R-:W-:Y:S01]  /*1830*/  MOV R14, R4 ;  /* 0x00000004000e7202 */ /* 0x000fe20000000f00 */
[----:B------:R-:W-:-:S07]  /*1840*/  IMAD.MOV.U32 R15, RZ, RZ, R7 ;  /* 0x000000ffff0f7224 */ /* 0x000fce00078e0007 */
.L_x_1340:
[----:B------:R-:W-:Y:S05]  /*1850*/  BSYNC.RECONVERGENT B0 ;  /* 0x0000000000007941 */ /* 0x000fea0003800200 */
.L_x_1338:
        /* <DEDUP_REMOVED lines=26> */
.L_x_1342:
[----:B------:R-:W-:Y:S01]  /*1a00*/  MOV R4, R6 ;  /* 0x0000000600047202 */ /* 0x000fe20000000f00 */
[----:B------:R-:W-:Y:S01]  /*1a10*/  IMAD.MOV.U32 R7, RZ, RZ, R17 ;  /* 0x000000ffff077224 */ /* 0x000fe200078e0011 */
[----:B------:R-:W-:-:S07]  /*1a20*/  MOV R6, 0x1a40 ;  /* 0x00001a4000067802 */ /* 0x000fce0000000f00 */
[----:B------:R-:W-:Y:S05]  /*1a30*/  CALL.REL.NOINC `($__internal_35_$__cuda_sm20_rem_u64) ;  /* 0x0000004000b07944 */ /* 0x000fea0003c00000 */
[----:B------:R-:W-:Y:S01]  /*1a40*/  MOV R16, R4 ;  /* 0x0000000400107202 */ /* 0x000fe20000000f00 */
[----:B------:R-:W-:-:S07]  /*1a50*/  IMAD.MOV.U32 R17, RZ, RZ, R7 ;  /* 0x000000ffff117224 */ /* 0x000fce00078e0007 */
.L_x_1343:
[----:B------:R-:W-:Y:S05]  /*1a60*/  BSYNC.RECONVERGENT B0 ;  /* 0x0000000000007941 */ /* 0x000fea0003800200 */
.L_x_1341:
        /* <DEDUP_REMOVED lines=26> */
.L_x_1345:
[----:B------:R-:W-:Y:S01]  /*1c10*/  MOV R4, R6 ;  /* 0x0000000600047202 */ /* 0x000fe20000000f00 */
[----:B------:R-:W-:Y:S01]  /*1c20*/  IMAD.MOV.U32 R7, RZ, RZ, R9 ;  /* 0x000000ffff077224 */ /* 0x000fe200078e0009 */
[----:B------:R-:W-:-:S07]  /*1c30*/  MOV R6, 0x1c50 ;  /* 0x00001c5000067802 */ /* 0x000fce0000000f00 */
[----:B------:R-:W-:Y:S05]  /*1c40*/  CALL.REL.NOINC `($__internal_35_$__cuda_sm20_rem_u64) ;  /* 0x00000040002c7944 */ /* 0x000fea0003c00000 */
[----:B------:R-:W-:-:S07]  /*1c50*/  MOV R6, R4 ;  /* 0x0000000400067202 */ /* 0x000fce0000000f00 */
.L_x_1346:
[----:B------:R-:W-:Y:S05]  /*1c60*/  BSYNC.RECONVERGENT B0 ;  /* 0x0000000000007941 */ /* 0x000fea0003800200 */
.L_x_1344:
[----:B------:R-:W-:Y:S01]  /*1c70*/  IADD3 R9, P0, PT, R14, R6, RZ ;  /* 0x000000060e097210 */ /* 0x000fe20007f1e0ff */
[----:B------:R-:W-:Y:S04]  /*1c80*/  BSSY.RECONVERGENT B0, `(.L_x_1347) ;  /* 0x000001c000007945 */ /* 0x000fe80003800200 */
[----:B------:R-:W-:-:S05]  /*1c90*/  IMAD.X R7, R15, 0x1, R7, P0 ;  /* 0x000000010f077824 */ /* 0x000fca00000e0607 */
[----:B------:R-:W-:-:S13]  /*1ca0*/  LOP3.LUT P0, RZ, R7, 0x1, RZ, 0xc0, !PT ;  /* 0x0000000107ff7812 */ /* 0x000fda000780c0ff */
[----:B------:R-:W-:Y:S05]  /*1cb0*/  @P0 BRA `(.L_x_1348) ;  /* 0x00000000004c0947 */ /* 0x000fea0003800000 */
[----:B------:R-:W0:Y:S01]  /*1cc0*/  I2F.U32.RP R8, UR13 ;  /* 0x0000000d00087d06 */ /* 0x000e220008209000 */
[----:B------:R-:W-:Y:S02]  /*1cd0*/  ISETP.NE.U32.AND P1, PT, RZ, UR13, PT ;  /* 0x0000000dff007c0c */ /* 0x000fe4000bf25070 */
[----:B------:R-:W-:-:S05]  /*1ce0*/  MOV R15, RZ ;  /* 0x000000ff000f7202 */ /* 0x000fca0000000f00 */
[----:B0-----:R-:W0:Y:S02]  /*1cf0*/  MUFU.RCP R8, R8 ;  /* 0x0000000800087308 */ /* 0x001e240000001000 */
[----:B0-----:R-:W-:-:S06]  /*1d00*/  IADD3 R6, PT, PT, R8, 0xffffffe, RZ ;  /* 0x0ffffffe08067810 */ /* 0x001fcc0007ffe0ff */
        /* <DEDUP_REMOVED lines=14> */
.L_x_1348:
[----:B------:R-:W-:Y:S01]  /*1df0*/  IMAD.MOV.U32 R4, RZ, RZ, R9 ;  /* 0x000000ffff047224 */ /* 0x000fe200078e0009 */
[----:B------:R-:W-:-:S07]  /*1e00*/  MOV R6, 0x1e20 ;  /* 0x00001e2000067802 */ /* 0x000fce0000000f00 */
[----:B------:R-:W-:Y:S05]  /*1e10*/  CALL.REL.NOINC `($__internal_35_$__cuda_sm20_rem_u64) ;  /* 0x0000003c00b87944 */ /* 0x000fea0003c00000 */
[----:B------:R-:W-:Y:S01]  /*1e20*/  MOV R14, R4 ;  /* 0x00000004000e7202 */ /* 0x000fe20000000f00 */
[----:B------:R-:W-:-:S07]  /*1e30*/  IMAD.MOV.U32 R15, RZ, RZ, R7 ;  /* 0x000000ffff0f7224 */ /* 0x000fce00078e0007 */
.L_x_1349:
[----:B------:R-:W-:Y:S05]  /*1e40*/  BSYNC.RECONVERGENT B0 ;  /* 0x0000000000007941 */ /* 0x000fea0003800200 */
.L_x_1347:
        /* <DEDUP_REMOVED lines=26> */
.L_x_1351:
[----:B------:R-:W-:Y:S01]  /*1ff0*/  MOV R4, R6 ;  /* 0x0000000600047202 */ /* 0x000fe20000000f00 */
[----:B------:R-:W-:Y:S01]  /*2000*/  IMAD.MOV.U32 R7, RZ, RZ, R17 ;  /* 0x000000ffff077224 */ /* 0x000fe200078e0011 */
[----:B------:R-:W-:-:S07]  /*2010*/  MOV R6, 0x2030 ;  /* 0x0000203000067802 */ /* 0x000fce0000000f00 */
[----:B------:R-:W-:Y:S05]  /*2020*/  CALL.REL.NOINC `($__internal_35_$__cuda_sm20_rem_u64) ;  /* 0x0000003c00347944 */ /* 0x000fea0003c00000 */
[----:B------:R-:W-:Y:S01]  /*2030*/  MOV R16, R4 ;  /* 0x0000000400107202 */ /* 0x000fe20000000f00 */
[----:B------:R-:W-:-:S07]  /*2040*/  IMAD.MOV.U32 R17, RZ, RZ, R7 ;  /* 0x000000ffff117224 */ /* 0x000fce00078e0007 */
.L_x_1352:
[----:B------:R-:W-:Y:S05]  /*2050*/  BSYNC.RECONVERGENT B0 ;  /* 0x0000000000007941 */ /* 0x000fea0003800200 */
.L_x_1350:
        /* <DEDUP_REMOVED lines=26> */
.L_x_1354:
[----:B------:R-:W-:Y:S01]  /*2200*/  MOV R4, R6 ;  /* 0x0000000600047202 */ /* 0x000fe20000000f00 */
[----:B------:R-:W-:Y:S01]  /*2210*/  IMAD.MOV.U32 R7, RZ, RZ, R9 ;  /* 0x000000ffff077224 */ /* 0x000fe200078e0009 */
[----:B------:R-:W-:-:S07]  /*2220*/  MOV R6, 0x2240 ;  /* 0x0000224000067802 */ /* 0x000fce0000000f00 */
[----:B------:R-:W-:Y:S05]  /*2230*/  CALL.REL.NOINC `($__internal_35_$__cuda_sm20_rem_u64) ;  /* 0x0000003800b07944 */ /* 0x000fea0003c00000 */
[----:B------:R-:W-:-:S07]  /*2240*/  MOV R6, R4 ;  /* 0x0000000400067202 */ /* 0x000fce0000000f00 */
.L_x_1355:
[----:B------:R-:W-:Y:S05]  /*2250*/  BSYNC.RECONVERGENT B0 ;  /* 0x0000000000007941 */ /* 0x000fea0003800200 */
.L_x_1353:
        /* <DEDUP_REMOVED lines=24> */
.L_x_1357:
[----:B------:R-:W-:Y:S01]  /*23e0*/  IMAD.MOV.U32 R4, RZ, RZ, R9 ;  /* 0x000000ffff047224 */ /* 0x000fe200078e0009 */
[----:B------:R-:W-:-:S07]  /*23f0*/  MOV R6, 0x2410 ;  /* 0x0000241000067802 */ /* 0x000fce0000000f00 */
[----:B------:R-:W-:Y:S05]  /*2400*/  CALL.REL.NOINC `($__internal_35_$__cuda_sm20_rem_u64) ;  /* 0x00000038003c7944 */ /* 0x000fea0003c00000 */
[----:B------:R-:W-:Y:S01]  /*2410*/  MOV R14, R4 ;  /* 0x00000004000e7202 */ /* 0x000fe20000000f00 */
[----:B------:R-:W-:-:S07]  /*2420*/  IMAD.MOV.U32 R15, RZ, RZ, R7 ;  /* 0x000000ffff0f7224 */ /* 0x000fce00078e0007 */
.L_x_1358:
[----:B------:R-:W-:Y:S05]  /*2430*/  BSYNC.RECONVERGENT B0 ;  /* 0x0000000000007941 */ /* 0x000fea0003800200 */
.L_x_1356:
        /* <DEDUP_REMOVED lines=26> */
.L_x_1360:
[----:B------:R-:W-:Y:S01]  /*25e0*/  MOV R4, R6 ;  /* 0x0000000600047202 */ /* 0x000fe20000000f00 */
[----:B------:R-:W-:Y:S01]  /*25f0*/  IMAD.MOV.U32 R7, RZ, RZ, R17 ;  /* 0x000000ffff077224 */ /* 0x000fe200078e0011 */
[----:B------:R-:W-:-:S07]  /*2600*/  MOV R6, 0x2620 ;  /* 0x0000262000067802 */ /* 0x000fce0000000f00 */
[----:B------:R-:W-:Y:S05]  /*2610*/  CALL.REL.NOINC `($__internal_35_$__cuda_sm20_rem_u64) ;  /* 0x0000003400b87944 */ /* 0x000fea0003c00000 */
[----:B------:R-:W-:Y:S01]  /*2620*/  MOV R16, R4 ;  /* 0x0000000400107202 */ /* 0x000fe20000000f00 */
[----:B------:R-:W-:-:S07]  /*2630*/  IMAD.MOV.U32 R17, RZ, RZ, R7 ;  /* 0x000000ffff117224 */ /* 0x000fce00078e0007 */
.L_x_1361:
[----:B------:R-:W-:Y:S05]  /*2640*/  BSYNC.RECONVERGENT B0 ;  /* 0x0000000000007941 */ /* 0x000fea0003800200 */
.L_x_1359:
        /* <DEDUP_REMOVED lines=26> */
.L_x_1363:
[----:B------:R-:W-:Y:S01]  /*27f0*/  MOV R4, R6 ;  /* 0x0000000600047202 */ /* 0x000fe20000000f00 */
[----:B------:R-:W-:Y:S01]  /*2800*/  IMAD.MOV.U32 R7, RZ, RZ, R9 ;  /* 0x000000ffff077224 */ /* 0x000fe200078e0009 */
[----:B------:R-:W-:-:S07]  /*2810*/  MOV R6, 0x2830 ;  /* 0x0000283000067802 */ /* 0x000fce0000000f00 */
[----:B------:R-:W-:Y:S05]  /*2820*/  CALL.REL.NOINC `($__internal_35_$__cuda_sm20_rem_u64) ;  /* 0x0000003400347944 */ /* 0x000fea0003c00000 */
[----:B------:R-:W-:-:S07]  /*2830*/  MOV R6, R4 ;  /* 0x0000000400067202 */ /* 0x000fce0000000f00 */
.L_x_1364:
[----:B------:R-:W-:Y:S05]  /*2840*/  BSYNC.RECONVERGENT B0 ;  /* 0x0000000000007941 */ /* 0x000fea0003800200 */
.L_x_1362:
        /* <DEDUP_REMOVED lines=24> */
.L_x_1366:
[----:B------:R-:W-:Y:S01]  /*29d0*/  IMAD.MOV.U32 R4, RZ, RZ, R9 ;  /* 0x000000ffff047224 */ /* 0x000fe200078e0009 */
[----:B------:R-:W-:-:S07]  /*29e0*/  MOV R6, 0x2a00 ;  /* 0x00002a0000067802 */ /* 0x000fce0000000f00 */
[----:B------:R-:W-:Y:S05]  /*29f0*/  CALL.REL.NOINC `($__internal_35_$__cuda_sm20_rem_u64) ;  /* 0x0000003000c07944 */ /* 0x000fea0003c00000 */
[----:B------:R-:W-:Y:S01]  /*2a00*/  MOV R14, R4 ;  /* 0x00000004000e7202 */ /* 0x000fe20000000f00 */
[----:B------:R-:W-:-:S07]  /*2a10*/  IMAD.MOV.U32 R15, RZ, RZ, R7 ;  /* 0x000000ffff0f7224 */ /* 0x000fce00078e0007 */
.L_x_1367:
[----:B------:R-:W-:Y:S05]  /*2a20*/  BSYNC.RECONVERGENT B0 ;  /* 0x0000000000007941 */ /* 0x000fea0003800200 */
.L_x_1365:
        /* <DEDUP_REMOVED lines=26> */
.L_x_1369:
[----:B------:R-:W-:Y:S01]  /*2bd0*/  MOV R4, R6 ;  /* 0x0000000600047202 */ /* 0x000fe20000000f00 */
[----:B------:R-:W-:Y:S01]  /*2be0*/  IMAD.MOV.U32 R7, RZ, RZ, R17 ;  /* 0x000000ffff077224 */ /* 0x000fe200078e0011 */
[----:B------:R-:W-:-:S07]  /*2bf0*/  MOV R6, 0x2c10 ;  /* 0x00002c1000067802 */ /* 0x000fce0000000f00 */
[----:B------:R-:W-:Y:S05]  /*2c00*/  CALL.REL.NOINC `($__internal_35_$__cuda_sm20_rem_u64) ;  /* 0x00000030003c7944 */ /* 0x000fea0003c00000 */
[----:B------:R-:W-:Y:S01]  /*2c10*/  MOV R16, R4 ;  /* 0x0000000400107202 */ /* 0x000fe20000000f00 */
[----:B------:R-:W-:-:S07]  /*2c20*/  IMAD.MOV.U32 R17, RZ, RZ, R7 ;  /* 0x000000ffff117224 */ /* 0x000fce00078e0007 */
.L_x_1370:
[----:B------:R-:W-:Y:S05]  /*2c30*/  BSYNC.RECONVERGENT B0 ;  /* 0x0000000000007941 */ /* 0x000fea0003800200 */
.L_x_1368:
        /* <DEDUP_REMOVED lines=26> */
.L_x_1372:
[----:B------:R-:W-:Y:S01]  /*2de0*/  MOV R4, R6 ;  /* 0x0000000600047202 */ /* 0x000fe20000000f00 */
[----:B------:R-:W-:Y:S01]  /*2df0*/  IMAD.MOV.U32 R7, RZ, RZ, R9 ;  /* 0x000000ffff077224 */ /* 0x000fe200078e0009 */
[----:B------:R-:W-:-:S07]  /*2e00*/  MOV R6, 0x2e20 ;  /* 0x00002e2000067802 */ /* 0x000fce0000000f00 */
[----:B------:R-:W-:Y:S05]  /*2e10*/  CALL.REL.NOINC `($__internal_35_$__cuda_sm20_rem_u64) ;  /* 0x0000002c00b87944 */ /* 0x000fea0003c00000 */
[----:B------:R-:W-:-:S07]  /*2e20*/  MOV R6, R4 ;  /* 0x0000000400067202 */ /* 0x000fce0000000f00 */
.L_x_1373:
[----:B------:R-:W-:Y:S05]  /*2e30*/  BSYNC.RECONVERGENT B0 ;  /* 0x0000000000007941 */ /* 0x000fea0003800200 */
.L_x_1371:
        /* <DEDUP_REMOVED lines=24> */
.L_x_1375:
[----:B------:R-:W-:Y:S01]  /*2fc0*/  IMAD.MOV.U32 R4, RZ, RZ, R9 ;  /* 0x000000ffff047224 */ /* 0x000fe200078e0009 */
[----:B------:R-:W-:-:S07]  /*2fd0*/  MOV R6, 0x2ff0 ;  /* 0x00002ff000067802 */ /* 0x000fce0000000f00 */
[----:B------:R-:W-:Y:S05]  /*2fe0*/  CALL.REL.NOINC `($__internal_35_$__cuda_sm20_rem_u64) ;  /* 0x0000002c00447944 */ /* 0x000fea0003c00000 */
[----:B------:R-:W-:Y:S01]  /*2ff0*/  MOV R14, R4 ;  /* 0x00000004000e7202 */ /* 0x000fe20000000f00 */
[----:B------:R-:W-:-:S07]  /*3000*/  IMAD.MOV.U32 R15, RZ, RZ, R7 ;  /* 0x000000ffff0f7224 */ /* 0x000fce00078e0007 */
.L_x_1376:
[----:B------:R-:W-:Y:S05]  /*3010*/  BSYNC.RECONVERGENT B0 ;  /* 0x0000000000007941 */ /* 0x000fea0003800200 */
.L_x_1374:
        /* <DEDUP_REMOVED lines=26> */
.L_x_1378:
[----:B------:R-:W-:Y:S01]  /*31c0*/  MOV R4, R6 ;  /* 0x0000000600047202 */ /* 0x000fe20000000f00 */
[----:B------:R-:W-:Y:S01]  /*31d0*/  IMAD.MOV.U32 R7, RZ, RZ, R17 ;  /* 0x000000ffff077224 */ /* 0x000fe200078e0011 */
[----:B------:R-:W-:-:S07]  /*31e0*/  MOV R6, 0x3200 ;  /* 0x0000320000067802 */ /* 0x000fce0000000f00 */
[----:B------:R-:W-:Y:S05]  /*31f0*/  CALL.REL.NOINC `($__internal_35_$__cuda_sm20_rem_u64) ;  /* 0x0000002800c07944 */ /* 0x000fea0003c00000 */
[----:B------:R-:W-:Y:S01]  /*3200*/  MOV R16, R4 ;  /* 0x0000000400107202 */ /* 0x000fe20000000f00 */
[----:B------:R-:W-:-:S07]  /*3210*/  IMAD.MOV.U32 R17, RZ, RZ, R7 ;  /* 0x000000ffff117224 */ /* 0x000fce00078e0007 */
.L_x_1379:
[----:B------:R-:W-:Y:S05]  /*3220*/  BSYNC.RECONVERGENT B0 ;  /* 0x0000000000007941 */ /* 0x000fea0003800200 */
.L_x_1377:
[----:B------:R-:W-:-:S04]  /*3230*/  IADD3 R12, P0, PT, R12, 0x20, RZ ;  /* 0x000000200c0c7810 */ /* 0x000fc80007f1e0ff */
[----:B------:R-:W-:Y:S01]  /*3240*/  IADD3.X R13, PT, PT, RZ, R13, RZ, P0, !PT ;  /* 0x0000000dff0d7210 */ /* 0x000fe200007fe4ff */
[----:B------:R-:W-:Y:S08]  /*3250*/  BRA.U UP0, `(.L_x_1380) ;  /* 0xffffffd1000c7547 */ /* 0x000ff0000b83ffff */
.L_x_1307:
[----:B------:R-:W-:-:S09]  /*3260*/  UISETP.NE.AND UP0, UPT, UR12, URZ, UPT ;  /* 0x000000ff0c00728c */ /* 0x000fd2000bf05270 */
[----:B------:R-:W-:Y:S05]  /*3270*/  BRA.U !UP0, `(.L_x_1306) ;  /* 0x0000002908907547 */ /* 0x000fea000b800000 */
[----:B------:R-:W0:Y:S01]  /*3280*/  LDCU UR8, c[0x0][0x390] ;  /* 0x00007200ff0877ac */ /* 0x000e220008000800 */
[----:B------:R-:W-:Y:S02]  /*3290*/  UISETP.GE.U32.AND UP0, UPT, UR12, 0x4, UPT ;  /* 0x000000040c00788c */ /* 0x000fe4000bf06070 */
[----:B0-----:R-:W-:-:S07]  /*32a0*/  ULOP3.LUT UR8, UR8, 0x3, URZ, 0xc0, !UPT ;  /* 0x0000000308087892 */ /* 0x001fce000f8ec0ff */
[----:B------:R-:W-:Y:S05]  /*32b0*/  BRA.U !UP0, `(.L_x_1381) ;  /* 0x0000001908387547 */ /* 0x000fea000b800000 */
[----:B------:R-:W0:Y:S01]  /*32c0*/  LDCU.64 UR6, c[0x0][0x380] ;  /* 0x00007000ff0677ac */ /* 0x000e220008000a00 */
[----:B------:R-:W-:-:S05]  /*32d0*/  IADD3 R4, P0, PT, R2, UR4, RZ ;  /* 0x0000000402047c10 */ /* 0x000fca000ff1e0ff */
[----:B------:R-:W-:Y:S01]  /*32e0*/  IMAD.X R7, RZ, RZ, RZ, P0 ;  /* 0x000000ffff077224 */ /* 0x000fe200000e06ff */
[----:B0-----:R-:W-:-:S04]  /*32f0*/  LEA R12, P0, R4, UR6, 0x2 ;  /* 0x00000006040c7c11 */ /* 0x001fc8000f8010ff */
[----:B------:R-:W-:-:S05]  /*3300*/  LEA.HI.X R13, R4, UR7, R7, 0x2, P0 ;  /* 0x00000007040d7c11 */ /* 0x000fca00080f1407 */
[----:B------:R-:W2:Y:S01]  /*3310*/  LDG.E.CONSTANT R7, desc[UR10][R12.64] ;  /* 0x0000000a0c077981 */ /* 0x000ea2000c1e9900 */
[----:B------:R-:W-:Y:S01]  /*3320*/  BSSY.RECONVERGENT B0, `(.L_x_1382) ;  /* 0x000001f000007945 */ /* 0x000fe20003800200 */
[-C--:B--2---:R-:W-:Y:S02]  /*3330*/  IMAD R9, R17, R7.reuse, RZ ;  /* 0x0000000711097224 */ /* 0x084fe400078e02ff */
[----:B------:R-:W-:-:S05]  /*3340*/  IMAD.WIDE.U32 R6, R16, R7, RZ ;  /* 0x0000000710067225 */ /* 0x000fca00078e00ff */
[----:B------:R-:W-:-:S04]  /*3350*/  IADD3 R9, PT, PT, R7, R9, RZ ;  /* 0x0000000907097210 */ /* 0x000fc80007ffe0ff */
        /* <DEDUP_REMOVED lines=22> */
.L_x_1383:
[----:B------:R-:W-:Y:S01]  /*34c0*/  MOV R4, R6 ;  /* 0x0000000600047202 */ /* 0x000fe20000000f00 */
[----:B------:R-:W-:Y:S01]  /*34d0*/  IMAD.MOV.U32 R7, RZ, RZ, R9 ;  /* 0x000000ffff077224 */ /* 0x000fe200078e0009 */
[----:B------:R-:W-:-:S07]  /*34e0*/  MOV R6, 0x3500 ;  /* 0x0000350000067802 */ /* 0x000fce0000000f00 */
[----:B------:R-:W-:Y:S05]  /*34f0*/  CALL.REL.NOINC `($__internal_35_$__cuda_sm20_rem_u64) ;  /* 0x0000002800007944 */ /* 0x000fea0003c00000 */
[----:B------:R-:W-:-:S07]  /*3500*/  MOV R6, R4 ;  /* 0x0000000400067202 */ /* 0x000fce0000000f00 */
.L_x_1384:
[----:B------:R-:W-:Y:S05]  /*3510*/  BSYNC.RECONVERGENT B0 ;  /* 0x0000000000007941 */ /* 0x000fea0003800200 */
.L_x_1382:
[----:B------:R-:W-:Y:S01]  /*3520*/  IADD3 R9, P0, PT, R14, R6, RZ ;  /* 0x000000060e097210 */ /* 0x000fe20007f1e0ff */
[----:B------:R-:W-:Y:S04]  /*3530*/  BSSY.RECONVERGENT B0, `(.L_x_1385) ;  /* 0x000001d000007945 */ /* 0x000fe80003800200 */
[----:B------:R-:W-:-:S05]  /*3540*/  IMAD.X R7, R15, 0x1, R7, P0 ;  /* 0x000000010f077824 */ /* 0x000fca00000e0607 */
[----:B------:R-:W-:-:S13]  /*3550*/  LOP3.LUT P0, RZ, R7, 0x1, RZ, 0xc0, !PT ;  /* 0x0000000107ff7812 */ /* 0x000fda000780c0ff */
[----:B------:R-:W-:Y:S05]  /*3560*/  @P0 BRA `(.L_x_1386) ;  /* 0x0000000000500947 */ /* 0x000fea0003800000 */
[----:B------:R-:W0:Y:S01]  /*3570*/  LDCU UR6, c[0x0][0x398] ;  /* 0x00007300ff0677ac */ /* 0x000e220008000800 */
[----:B------:R-:W-:Y:S01]  /*3580*/  MOV R15, RZ ;  /* 0x000000ff000f7202 */ /* 0x000fe20000000f00 */
[----:B0-----:R-:W0:Y:S01]  /*3590*/  I2F.U32.RP R8, UR6 ;  /* 0x0000000600087d06 */ /* 0x001e220008209000 */
[----:B------:R-:W-:-:S07]  /*35a0*/  ISETP.NE.U32.AND P1, PT, RZ, UR6, PT ;  /* 0x00000006ff007c0c */ /* 0x000fce000bf25070 */
        /* <DEDUP_REMOVED lines=16> */
.L_x_1386:
[----:B------:R-:W-:Y:S01]  /*36b0*/  IMAD.MOV.U32 R4, RZ, RZ, R9 ;  /* 0x000000ffff047224 */ /* 0x000fe200078e0009 */
[----:B------:R-:W-:-:S07]  /*36c0*/  MOV R6, 0x36e0 ;  /* 0x000036e000067802 */ /* 0x000fce0000000f00 */
[----:B------:R-:W-:Y:S05]  /*36d0*/  CALL.REL.NOINC `($__internal_35_$__cuda_sm20_rem_u64) ;  /* 0x0000002400887944 */ /* 0x000fea0003c00000 */
[----:B------:R-:W-:Y:S01]  /*36e0*/  MOV R14, R4 ;  /* 0x00000004000e7202 */ /* 0x000fe20000000f00 */
[----:B------:R-:W-:-:S07]  /*36f0*/  IMAD.MOV.U32 R15, RZ, RZ, R7 ;  /* 0x000000ffff0f7224 */ /* 0x000fce00078e0007 */
.L_x_1387:
[----:B------:R-:W-:Y:S05]  /*3700*/  BSYNC.RECONVERGENT B0 ;  /* 0x0000000000007941 */ /* 0x000fea0003800200 */
.L_x_1385:
[-C--:B------:R-:W-:Y:S01]  /*3710*/  IMAD R4, R5, R16.reuse, RZ ;  /* 0x0000001005047224 */ /* 0x080fe200078e02ff */
[----:B------:R-:W-:Y:S01]  /*3720*/  BSSY.RECONVERGENT B0, `(.L_x_1388) ;  /* 0x0000020000007945 */ /* 0x000fe20003800200 */
[----:B------:R-:W-:-:S04]  /*3730*/  IMAD.WIDE.U32 R6, R3, R16, RZ ;  /* 0x0000001003067225 */ /* 0x000fc800078e00ff */
[----:B------:R-:W-:-:S05]  /*3740*/  IMAD R17, R17, R3, R4 ;  /* 0x0000000311117224 */ /* 0x000fca00078e0204 */
[----:B------:R-:W-:-:S04]  /*3750*/  IADD3 R17, PT, PT, R7, R17, RZ ;  /* 0x0000001107117210 */ /* 0x000fc80007ffe0ff */
[----:B------:R-:W-:-:S13]  /*3760*/  ISETP.NE.U32.AND P0, PT, R17, RZ, PT ;  /* 0x000000ff1100720c */ /* 0x000fda0003f05070 */
[----:B------:R-:W-:Y:S05]  /*3770*/  @P0 BRA `(.L_x_1389) ;  /* 0x0000000000500947 */ /* 0x000fea0003800000 */
[----:B------:R-:W0:Y:S01]  /*3780*/  LDCU UR6, c[0x0][0x398] ;  /* 0x00007300ff0677ac */ /* 0x000e220008000800 */
[----:B------:R-:W-:Y:S01]  /*3790*/  IMAD.MOV.U32 R17, RZ, RZ, RZ ;  /* 0x000000ffff117224 */ /* 0x000fe200078e00ff */
        /* <DEDUP_REMOVED lines=18> */
.L_x_1389:
[----:B------:R-:W-:Y:S01]  /*38c0*/  MOV R4, R6 ;  /* 0x0000000600047202 */ /* 0x000fe20000000f00 */
[----:B------:R-:W-:Y:S01]  /*38d0*/  IMAD.MOV.U32 R7, RZ, RZ, R17 ;  /* 0x000000ffff077224 */ /* 0x000fe200078e0011 */
[----:B------:R-:W-:-:S07]  /*38e0*/  MOV R6, 0x3900 ;  /* 0x0000390000067802 */ /* 0x000fce0000000f00 */
[----:B------:R-:W-:Y:S05]  /*38f0*/  CALL.REL.NOINC `($__internal_35_$__cuda_sm20_rem_u64) ;  /* 0x0000002400007944 */ /* 0x000fea0003c00000 */
[----:B------:R-:W-:Y:S01]  /*3900*/  MOV R16, R4 ;  /* 0x0000000400107202 */ /* 0x000fe20000000f00 */
[----:B------:R-:W-:-:S07]  /*3910*/  IMAD.MOV.U32 R17, RZ, RZ, R7 ;  /* 0x000000ffff117224 */ /* 0x000fce00078e0007 */
.L_x_1390:
[----:B------:R-:W-:Y:S05]  /*3920*/  BSYNC.RECONVERGENT B0 ;  /* 0x0000000000007941 */ /* 0x000fea0003800200 */
.L_x_1388:
        /* <DEDUP_REMOVED lines=27> */
.L_x_1392:
[----:B------:R-:W-:Y:S01]  /*3ae0*/  MOV R4, R6 ;  /* 0x0000000600047202 */ /* 0x000fe20000000f00 */
[----:B------:R-:W-:Y:S01]  /*3af0*/  IMAD.MOV.U32 R7, RZ, RZ, R9 ;  /* 0x000000ffff077224 */ /* 0x000fe200078e0009 */
[----:B------:R-:W-:-:S07]  /*3b00*/  MOV R6, 0x3b20 ;  /* 0x00003b2000067802 */ /* 0x000fce0000000f00 */
[----:B------:R-:W-:Y:S05]  /*3b10*/  CALL.REL.NOINC `($__internal_35_$__cuda_sm20_rem_u64) ;  /* 0x0000002000787944 */ /* 0x000fea0003c00000 */
[----:B------:R-:W-:-:S07]  /*3b20*/  MOV R6, R4 ;  /* 0x0000000400067202 */ /* 0x000fce0000000f00 */
.L_x_1393:
[----:B------:R-:W-:Y:S05]  /*3b30*/  BSYNC.RECONVERGENT B0 ;  /* 0x0000000000007941 */ /* 0x000fea0003800200 */
.L_x_1391:
        /* <DEDUP_REMOVED lines=25> */
.L_x_1395:
[----:B------:R-:W-:Y:S01]  /*3cd0*/  IMAD.MOV.U32 R4, RZ, RZ, R9 ;  /* 0x000000ffff047224 */ /* 0x000fe200078e0009 */
[----:B------:R-:W-:-:S07]  /*3ce0*/  MOV R6, 0x3d00 ;  /* 0x00003d0000067802 */ /* 0x000fce0000000f00 */
[----:B------:R-:W-:Y:S05]  /*3cf0*/  CALL.REL.NOINC `($__internal_35_$__cuda_sm20_rem_u64) ;  /* 0x0000002000007944 */ /* 0x000fea0003c00000 */
[----:B------:R-:W-:Y:S01]  /*3d00*/  MOV R14, R4 ;  /* 0x00000004000e7202 */ /* 0x000fe20000000f00 */
[----:B------:R-:W-:-:S07]  /*3d10*/  IMAD.MOV.U32 R15, RZ, RZ, R7 ;  /* 0x000000ffff0f7224 */ /* 0x000fce00078e0007 */
.L_x_1396:
[----:B------:R-:W-:Y:S05]  /*3d20*/  BSYNC.RECONVERGENT B0 ;  /* 0x0000000000007941 */ /* 0x000fea0003800200 */
.L_x_1394:
        /* <DEDUP_REMOVED lines=27> */
.L_x_1398:
[----:B------:R-:W-:Y:S01]  /*3ee0*/  MOV R4, R6 ;  /* 0x0000000600047202 */ /* 0x000fe20000000f00 */
[----:B------:R-:W-:Y:S01]  /*3ef0*/  IMAD.MOV.U32 R7, RZ, RZ, R17 ;  /* 0x000000ffff077224 */ /* 0x000fe200078e0011 */
[----:B------:R-:W-:-:S07]  /*3f00*/  MOV R6, 0x3f20 ;  /* 0x00003f2000067802 */ /* 0x000fce0000000f00 */
[----:B------:R-:W-:Y:S05]  /*3f10*/  CALL.REL.NOINC `($__internal_35_$__cuda_sm20_rem_u64) ;  /* 0x0000001c00787944 */ /* 0x000fea0003c00000 */
[----:B------:R-:W-:Y:S01]  /*3f20*/  MOV R16, R4 ;  /* 0x0000000400107202 */ /* 0x000fe20000000f00 */
[----:B------:R-:W-:-:S07]  /*3f30*/  IMAD.MOV.U32 R17, RZ, RZ, R7 ;  /* 0x000000ffff117224 */ /* 0x000fce00078e0007 */
.L_x_1399:
[----:B------:R-:W-:Y:S05]  /*3f40*/  BSYNC.RECONVERGENT B0 ;  /* 0x0000000000007941 */ /* 0x000fea0003800200 */
.L_x_1397:
        /* <DEDUP_REMOVED lines=27> */
.L_x_1401:
[----:B------:R-:W-:Y:S01]  /*4100*/  MOV R4, R6 ;  /* 0x0000000600047202 */ /* 0x000fe20000000f00 */
[----:B------:R-:W-:Y:S01]  /*4110*/  IMAD.MOV.U32 R7, RZ, RZ, R9 ;  /* 0x000000ffff077224 */ /* 0x000fe200078e0009 */
[----:B------:R-:W-:-:S07]  /*4120*/  MOV R6, 0x4140 ;  /* 0x0000414000067802 */ /* 0x000fce0000000f00 */
[----:B------:R-:W-:Y:S05]  /*4130*/  CALL.REL.NOINC `($__internal_35_$__cuda_sm20_rem_u64) ;  /* 0x0000001800f07944 */ /* 0x000fea0003c00000 */
[----:B------:R-:W-:-:S07]  /*4140*/  MOV R6, R4 ;  /* 0x0000000400067202 */ /* 0x000fce0000000f00 */
.L_x_1402:
[----:B------:R-:W-:Y:S05]  /*4150*/  BSYNC.RECONVERGENT B0 ;  /* 0x0000000000007941 */ /* 0x000fea0003800200 */
.L_x_1400:
        /* <DEDUP_REMOVED lines=25> */
.L_x_1404:
[----:B------:R-:W-:Y:S01]  /*42f0*/  IMAD.MOV.U32 R4, RZ, RZ, R9 ;  /* 0x000000ffff047224 */ /* 0x000fe200078e0009 */
[----:B------:R-:W-:-:S07]  /*4300*/  MOV R6, 0x4320 ;  /* 0x0000432000067802 */ /* 0x000fce0000000f00 */
[----:B------:R-:W-:Y:S05]  /*4310*/  CALL.REL.NOINC `($__internal_35_$__cuda_sm20_rem_u64) ;  /* 0x0000001800787944 */ /* 0x000fea0003c00000 */
[----:B------:R-:W-:Y:S01]  /*4320*/  MOV R14, R4 ;  /* 0x00000004000e7202 */ /* 0x000fe20000000f00 */
[----:B------:R-:W-:-:S07]  /*4330*/  IMAD.MOV.U32 R15, RZ, RZ, R7 ;  /* 0x000000ffff0f7224 */ /* 0x000fce00078e0007 */
.L_x_1405:
[----:B------:R-:W-:Y:S05]  /*4340*/  BSYNC.RECONVERGENT B0 ;  /* 0x0000000000007941 */ /* 0x000fea0003800200 */
.L_x_1403:
        /* <DEDUP_REMOVED lines=27> */
.L_x_1407:
[----:B------:R-:W-:Y:S01]  /*4500*/  MOV R4, R6 ;  /* 0x0000000600047202 */ /* 0x000fe20000000f00 */
[----:B------:R-:W-:Y:S01]  /*4510*/  IMAD.MOV.U32 R7, RZ, RZ, R17 ;  /* 0x000000ffff077224 */ /* 0x000fe200078e0011 */
[----:B------:R-:W-:-:S07]  /*4520*/  MOV R6, 0x4540 ;  /* 0x0000454000067802 */ /* 0x000fce0000000f00 */
[----:B------:R-:W-:Y:S05]  /*4530*/  CALL.REL.NOINC `($__internal_35_$__cuda_sm20_rem_u64) ;  /* 0x0000001400f07944 */ /* 0x000fea0003c00000 */
[----:B------:R-:W-:Y:S01]  /*4540*/  MOV R16, R4 ;  /* 0x0000000400107202 */ /* 0x000fe20000000f00 */
[----:B------:R-:W-:-:S07]  /*4550*/  IMAD.MOV.U32 R17, RZ, RZ, R7 ;  /* 0x000000ffff117224 */ /* 0x000fce00078e0007 */
.L_x_1408:
[----:B------:R-:W-:Y:S05]  /*4560*/  BSYNC.RECONVERGENT B0 ;  /* 0x0000000000007941 */ /* 0x000fea0003800200 */
.L_x_1406:
        /* <DEDUP_REMOVED lines=27> */
.L_x_1410:
[----:B------:R-:W-:Y:S01]  /*4720*/  MOV R4, R6 ;  /* 0x0000000600047202 */ /* 0x000fe20000000f00 */
[----:B------:R-:W-:Y:S01]  /*4730*/  IMAD.MOV.U32 R7, RZ, RZ, R9 ;  /* 0x000000ffff077224 */ /* 0x000fe200078e0009 */
[----:B------:R-:W-:-:S07]  /*4740*/  MOV R6, 0x4760 ;  /* 0x0000476000067802 */ /* 0x000fce0000000f00 */
[----:B------:R-:W-:Y:S05]  /*4750*/  CALL.REL.NOINC `($__internal_35_$__cuda_sm20_rem_u64) ;  /* 0x0000001400687944 */ /* 0x000fea0003c00000 */
[----:B------:R-:W-:-:S07]  /*4760*/  MOV R6, R4 ;  /* 0x0000000400067202 */ /* 0x000fce0000000f00 */
.L_x_1411:
[----:B------:R-:W-:Y:S05]  /*4770*/  BSYNC.RECONVERGENT B0 ;  /* 0x0000000000007941 */ /* 0x000fea0003800200 */
.L_x_1409:
        /* <DEDUP_REMOVED lines=25> */
.L_x_1413:
[----:B------:R-:W-:Y:S01]  /*4910*/  IMAD.MOV.U32 R4, RZ, RZ, R9 ;  /* 0x000000ffff047224 */ /* 0x000fe200078e0009 */
[----:B------:R-:W-:-:S07]  /*4920*/  MOV R6, 0x4940 ;  /* 0x0000494000067802 */ /* 0x000fce0000000f00 */
[----:B------:R-:W-:Y:S05]  /*4930*/  CALL.REL.NOINC `($__internal_35_$__cuda_sm20_rem_u64) ;  /* 0x0000001000f07944 */ /* 0x000fea0003c00000 */
[----:B------:R-:W-:Y:S01]  /*4940*/  MOV R14, R4 ;  /* 0x00000004000e7202 */ /* 0x000fe20000000f00 */
[----:B------:R-:W-:-:S07]  /*4950*/  IMAD.MOV.U32 R15, RZ, RZ, R7 ;  /* 0x000000ffff0f7224 */ /* 0x000fce00078e0007 */
.L_x_1414:
[----:B------:R-:W-:Y:S05]  /*4960*/  BSYNC.RECONVERGENT B0 ;  /* 0x0000000000007941 */ /* 0x000fea0003800200 */
.L_x_1412:
        /* <DEDUP_REMOVED lines=27> */
.L_x_1416:
[----:B------:R-:W-:Y:S01]  /*4b20*/  MOV R4, R6 ;  /* 0x0000000600047202 */ /* 0x000fe20000000f00 */
[----:B------:R-:W-:Y:S01]  /*4b30*/  IMAD.MOV.U32 R7, RZ, RZ, R17 ;  /* 0x000000ffff077224 */ /* 0x000fe200078e0011 */
[----:B------:R-:W-:-:S07]  /*4b40*/  MOV R6, 0x4b60 ;  /* 0x00004b6000067802 */ /* 0x000fce0000000f00 */
[----:B------:R-:W-:Y:S05]  /*4b50*/  CALL.REL.NOINC `($__internal_35_$__cuda_sm20_rem_u64) ;  /* 0x0000001000687944 */ /* 0x000fea0003c00000 */
[----:B------:R-:W-:Y:S01]  /*4b60*/  MOV R16, R4 ;  /* 0x0000000400107202 */ /* 0x000fe20000000f00 */
[----:B------:R-:W-:-:S07]  /*4b70*/  IMAD.MOV.U32 R17, RZ, RZ, R7 ;  /* 0x000000ffff117224 */ /* 0x000fce00078e0007 */
.L_x_1417:
[----:B------:R-:W-:Y:S05]  /*4b80*/  BSYNC.RECONVERGENT B0 ;  /* 0x0000000000007941 */ /* 0x000fea0003800200 */
.L_x_1415:
[----:B------:R-:W-:-:S12]  /*4b90*/  UIADD3 UR4, UPT, UPT, UR4, 0x4, URZ ;  /* 0x0000000404047890 */ /* 0x000fd8000fffe0ff */
.L_x_1381:
[----:B------:R-:W-:-:S09]  /*4ba0*/  UISETP.NE.AND UP0, UPT, UR8, URZ, UPT ;  /* 0x000000ff0800728c */ /* 0x000fd2000bf05270 */
[----:B------:R-:W-:Y:S05]  /*4bb0*/  BRA.U !UP0, `(.L_x_1306) ;  /* 0x0000001108407547 */ /* 0x000fea000b800000 */
[----:B------:R-:W-:-:S09]  /*4bc0*/  UISETP.NE.AND UP0, UPT, UR8, 0x1, UPT ;  /* 0x000000010800788c */ /* 0x000fd2000bf05270 */
[----:B------:R-:W-:Y:S05]  /*4bd0*/  BRA.U !UP0, `(.L_x_1418) ;  /* 0x0000000d08207547 */ /* 0x000fea000b800000 */
[----:B------:R-:W0:Y:S01]  /*4be0*/  LDCU.64 UR6, c[0x0][0x380] ;  /* 0x00007000ff0677ac */ /* 0x000e220008000a00 */
[----:B------:R-:W-:-:S04]  /*4bf0*/  IADD3 R4, P0, PT, R2, UR4, RZ ;  /* 0x0000000402047c10 */ /* 0x000fc8000ff1e0ff */
[----:B------:R-:W-:Y:S02]  /*4c00*/  IADD3.X R7, PT, PT, RZ, RZ, RZ, P0, !PT ;  /* 0x000000ffff077210 */ /* 0x000fe400007fe4ff */
[----:B0-----:R-:W-:-:S04]  /*4c10*/  LEA R12, P0, R4, UR6, 0x2 ;  /* 0x00000006040c7c11 */ /* 0x001fc8000f8010ff */
[----:B------:R-:W-:-:S05]  /*4c20*/  LEA.HI.X R13, R4, UR7, R7, 0x2, P0 ;  /* 0x00000007040d7c11 */ /* 0x000fca00080f1407 */
[----:B------:R-:W2:Y:S01]  /*4c30*/  LDG.E.CONSTANT R7, desc[UR10][R12.64] ;  /* 0x0000000a0c077981 */ /* 0x000ea2000c1e9900 */
[----:B------:R-:W-:Y:S01]  /*4c40*/  BSSY.RECONVERGENT B0, `(.L_x_1419) ;  /* 0x000001f000007945 */ /* 0x000fe20003800200 */
[-C--:B--2---:R-:W-:Y:S02]  /*4c50*/  IMAD R9, R17, R7.reuse, RZ ;  /* 0x0000000711097224 */ /* 0x084fe400078e02ff */
        /* <DEDUP_REMOVED lines=16> */
[----:B------:R-:W-:Y:S01]  /*4d60*/  IMAD R6, R7, UR6, R6 ;  /* 0x0000000607067c24 */ /* 0x000fe2000f8e0206 */
[----:B------:R-:W-:-:S04]  /*4d70*/  MOV R7, RZ ;  /* 0x000000ff00077202 */ /* 0x000fc80000000f00 */
[----:B------:R-:W-:-:S13]  /*4d80*/  ISETP.GE.U32.AND P0, PT, R6, UR6, PT ;  /* 0x0000000606007c0c */ /* 0x000fda000bf06070 */
[----:B------:R-:W-:-:S04]  /*4d90*/  @P0 IADD3 R6, PT, PT, R6, -UR6, RZ ;  /* 0x8000000606060c10 */ /* 0x000fc8000fffe0ff */
[----:B------:R-:W-:-:S13]  /*4da0*/  ISETP.GE.U32.AND P0, PT, R6, UR6, PT ;  /* 0x0000000606007c0c */ /* 0x000fda000bf06070 */
[----:B------:R-:W-:Y:S01]  /*4db0*/  @P0 VIADD R6, R6, -UR6 ;  /* 0x8000000606060c36 */ /* 0x000fe20008000000 */
[----:B------:R-:W-:Y:S01]  /*4dc0*/  @!P1 LOP3.LUT R6, RZ, UR6, RZ, 0x33, !PT ;  /* 0x00000006ff069c12 */ /* 0x000fe2000f8e33ff */
[----:B------:R-:W-:Y:S06]  /*4dd0*/  BRA `(.L_x_1421) ;  /* 0x0000000000147947 */ /* 0x000fec0003800000 */
.L_x_1420:
[----:B------:R-:W-:Y:S01]  /*4de0*/  IMAD.MOV.U32 R4, RZ, RZ, R6 ;  /* 0x000000ffff047224 */ /* 0x000fe200078e0006 */
[----:B------:R-:W-:Y:S02]  /*4df0*/  MOV R7, R9 ;  /* 0x0000000900077202 */ /* 0x000fe40000000f00 */
[----:B------:R-:W-:-:S07]  /*4e00*/  MOV R6, 0x4e20 ;  /* 0x00004e2000067802 */ /* 0x000fce0000000f00 */
[----:B------:R-:W-:Y:S05]  /*4e10*/  CALL.REL.NOINC `($__internal_35_$__cuda_sm20_rem_u64) ;  /* 0x0000000c00b87944 */ /* 0x000fea0003c00000 */
[----:B------:R-:W-:-:S07]  /*4e20*/  IMAD.MOV.U32 R6, RZ, RZ, R4 ;  /* 0x000000ffff067224 */ /* 0x000fce00078e0004 */
.L_x_1421:
[----:B------:R-:W-:Y:S05]  /*4e30*/  BSYNC.RECONVERGENT B0 ;  /* 0x0000000000007941 */ /* 0x000fea0003800200 */
.L_x_1419:
[----:B------:R-:W-:Y:S01]  /*4e40*/  IADD3 R9, P0, PT, R14, R6, RZ ;  /* 0x000000060e097210 */ /* 0x000fe20007f1e0ff */
[----:B------:R-:W-:Y:S03]  /*4e50*/  BSSY.RECONVERGENT B0, `(.L_x_1422) ;  /* 0x000001d000007945 */ /* 0x000fe60003800200 */
[----:B------:R-:W-:-:S04]  /*4e60*/  IADD3.X R7, PT, PT, R15, R7, RZ, P0, !PT ;  /* 0x000000070f077210 */ /* 0x000fc800007fe4ff */
[----:B------:R-:W-:-:S13]  /*4e70*/  LOP3.LUT P0, RZ, R7, 0x1, RZ, 0xc0, !PT ;  /* 0x0000000107ff7812 */ /* 0x000fda000780c0ff */
        /* <DEDUP_REMOVED lines=21> */
.L_x_1423:
[----:B------:R-:W-:Y:S02]  /*4fd0*/  MOV R4, R9 ;  /* 0x0000000900047202 */ /* 0x000fe40000000f00 */
[----:B------:R-:W-:-:S07]  /*4fe0*/  MOV R6, 0x5000 ;  /* 0x0000500000067802 */ /* 0x000fce0000000f00 */
[----:B------:R-:W-:Y:S05]  /*4ff0*/  CALL.REL.NOINC `($__internal_35_$__cuda_sm20_rem_u64) ;  /* 0x0000000c00407944 */ /* 0x000fea0003c00000 */
[----:B------:R-:W-:Y:S01]  /*5000*/  IMAD.MOV.U32 R14, RZ, RZ, R4 ;  /* 0x000000ffff0e7224 */ /* 0x000fe200078e0004 */
[----:B------:R-:W-:-:S07]  /*5010*/  MOV R15, R7 ;  /* 0x00000007000f7202 */ /* 0x000fce0000000f00 */
.L_x_1424:
[----:B------:R-:W-:Y:S05]  /*5020*/  BSYNC.RECONVERGENT B0 ;  /* 0x0000000000007941 */ /* 0x000fea0003800200 */
.L_x_1422:
[-C--:B------:R-:W-:Y:S01]  /*5030*/  IMAD R4, R5, R16.reuse, RZ ;  /* 0x0000001005047224 */ /* 0x080fe200078e02ff */
[----:B------:R-:W-:Y:S01]  /*5040*/  BSSY.RECONVERGENT B0, `(.L_x_1425) ;  /* 0x0000020000007945 */ /* 0x000fe20003800200 */
[----:B------:R-:W-:-:S04]  /*5050*/  IMAD.WIDE.U32 R6, R3, R16, RZ ;  /* 0x0000001003067225 */ /* 0x000fc800078e00ff */
[----:B------:R-:W-:-:S04]  /*5060*/  IMAD R17, R17, R3, R4 ;  /* 0x0000000311117224 */ /* 0x000fc800078e0204 */
[----:B------:R-:W-:-:S05]  /*5070*/  IMAD.IADD R8, R17, 0x1, R7 ;  /* 0x0000000111087824 */ /* 0x000fca00078e0207 */
[----:B------:R-:W-:-:S13]  /*5080*/  ISETP.NE.U32.AND P0, PT, R8, RZ, PT ;  /* 0x000000ff0800720c */ /* 0x000fda0003f05070 */
        /* <DEDUP_REMOVED lines=21> */
.L_x_1426:
[----:B------:R-:W-:Y:S01]  /*51e0*/  IMAD.MOV.U32 R4, RZ, RZ, R6 ;  /* 0x000000ffff047224 */ /* 0x000fe200078e0006 */
[----:B------:R-:W-:Y:S02]  /*51f0*/  MOV R7, R8 ;  /* 0x0000000800077202 */ /* 0x000fe40000000f00 */
[----:B------:R-:W-:-:S07]  /*5200*/  MOV R6, 0x5220 ;  /* 0x0000522000067802 */ /* 0x000fce0000000f00 */
[----:B------:R-:W-:Y:S05]  /*5210*/  CALL.REL.NOINC `($__internal_35_$__cuda_sm20_rem_u64) ;  /* 0x0000000800b87944 */ /* 0x000fea0003c00000 */
[----:B------:R-:W-:Y:S01]  /*5220*/  IMAD.MOV.U32 R16, RZ, RZ, R4 ;  /* 0x000000ffff107224 */ /* 0x000fe200078e0004 */
[----:B------:R-:W-:-:S07]  /*5230*/  MOV R17, R7 ;  /* 0x0000000700117202 */ /* 0x000fce0000000f00 */
.L_x_1427:
[----:B------:R-:W-:Y:S05]  /*5240*/  BSYNC.RECONVERGENT B0 ;  /* 0x0000000000007941 */ /* 0x000fea0003800200 */
.L_x_1425:
        /* <DEDUP_REMOVED lines=27> */
.L_x_1429:
[----:B------:R-:W-:Y:S01]  /*5400*/  IMAD.MOV.U32 R4, RZ, RZ, R6 ;  /* 0x000000ffff047224 */ /* 0x000fe200078e0006 */
[----:B------:R-:W-:Y:S02]  /*5410*/  MOV R7, R9 ;  /* 0x0000000900077202 */ /* 0x000fe40000000f00 */
[----:B------:R-:W-:-:S07]  /*5420*/  MOV R6, 0x5440 ;  /* 0x0000544000067802 */ /* 0x000fce0000000f00 */
[----:B------:R-:W-:Y:S05]  /*5430*/  CALL.REL.NOINC `($__internal_35_$__cuda_sm20_rem_u64) ;  /* 0x0000000800307944 */ /* 0x000fea0003c00000 */
[----:B------:R-:W-:-:S07]  /*5440*/  IMAD.MOV.U32 R6, RZ, RZ, R4 ;  /* 0x000000ffff067224 */ /* 0x000fce00078e0004 */
.L_x_1430:
[----:B------:R-:W-:Y:S05]  /*5450*/  BSYNC.RECONVERGENT B0 ;  /* 0x0000000000007941 */ /* 0x000fea0003800200 */
.L_x_1428:
        /* <DEDUP_REMOVED lines=25> */
.L_x_1432:
[----:B------:R-:W-:Y:S02]  /*55f0*/  MOV R4, R9 ;  /* 0x0000000900047202 */ /* 0x000fe40000000f00 */
[----:B------:R-:W-:-:S07]  /*5600*/  MOV R6, 0x5620 ;  /* 0x0000562000067802 */ /* 0x000fce0000000f00 */
[----:B------:R-:W-:Y:S05]  /*5610*/  CALL.REL.NOINC `($__internal_35_$__cuda_sm20_rem_u64) ;  /* 0x0000000400b87944 */ /* 0x000fea0003c00000 */
[----:B------:R-:W-:Y:S01]  /*5620*/  IMAD.MOV.U32 R14, RZ, RZ, R4 ;  /* 0x000000ffff0e7224 */ /* 0x000fe200078e0004 */
[----:B------:R-:W-:-:S07]  /*5630*/  MOV R15, R7 ;  /* 0x00000007000f7202 */ /* 0x000fce0000000f00 */
.L_x_1433:
[----:B------:R-:W-:Y:S05]  /*5640*/  BSYNC.RECONVERGENT B0 ;  /* 0x0000000000007941 */ /* 0x000fea0003800200 */
.L_x_1431:
        /* <DEDUP_REMOVED lines=27> */
.L_x_1435:
[----:B------:R-:W-:-:S07]  /*5800*/  MOV R6, 0x5820 ;  /* 0x0000582000067802 */ /* 0x000fce0000000f00 */
[----:B------:R-:W-:Y:S05]  /*5810*/  CALL.REL.NOINC `($__internal_35_$__cuda_sm20_rem_u64) ;  /* 0x0000000400387944 */ /* 0x000fea0003c00000 */
[----:B------:R-:W-:Y:S01]  /*5820*/  IMAD.MOV.U32 R16, RZ, RZ, R4 ;  /* 0x000000ffff107224 */ /* 0x000fe200078e0004 */
[----:B------:R-:W-:-:S07]  /*5830*/  MOV R17, R7 ;  /* 0x0000000700117202 */ /* 0x000fce0000000f00 */
.L_x_1436:
[----:B------:R-:W-:Y:S05]  /*5840*/  BSYNC.RECONVERGENT B0 ;  /* 0x0000000000007941 */ /* 0x000fea0003800200 */
.L_x_1434:
[----:B------:R-:W-:-:S12]  /*5850*/  UIADD3 UR4, UPT, UPT, UR4, 0x2, URZ ;  /* 0x0000000204047890 */ /* 0x000fd8000fffe0ff */
.L_x_1418:
[----:B------:R-:W0:Y:S02]  /*5860*/  LDCU UR6, c[0x0][0x390] ;  /* 0x00007200ff0677ac */ /* 0x000e240008000800 */
[----:B0-----:R-:W-:-:S04]  /*5870*/  ULOP3.LUT UR6, UR6, 0x1, URZ, 0xc0, !UPT ;  /* 0x0000000106067892 */ /* 0x001fc8000f8ec0ff */
[----:B------:R-:W-:-:S09]  /*5880*/  UISETP.NE.U32.AND UP0, UPT, UR6, 0x1, UPT ;  /* 0x000000010600788c */ /* 0x000fd2000bf05070 */
[----:B------:R-:W-:Y:S05]  /*5890*/  BRA.U UP0, `(.L_x_1306) ;  /* 0x0000000500087547 */ /* 0x000fea000b800000 */
[----:B------:R-:W0:Y:S01]  /*58a0*/  LDCU.64 UR6, c[0x0][0x380] ;  /* 0x00007000ff0677ac */ /* 0x000e220008000a00 */
[----:B------:R-:W-:-:S05]  /*58b0*/  IADD3 R3, P0, PT, R2, UR4, RZ ;  /* 0x0000000402037c10 */ /* 0x000fca000ff1e0ff */
[----:B------:R-:W-:Y:S01]  /*58c0*/  IMAD.X R4, RZ, RZ, RZ, P0 ;  /* 0x000000ffff047224 */ /* 0x000fe200000e06ff */
[----:B0-----:R-:W-:-:S04]  /*58d0*/  LEA R2, P0, R3, UR6, 0x2 ;  /* 0x0000000603027c11 */ /* 0x001fc8000f8010ff */
[----:B------:R-:W-:-:S06]  /*58e0*/  LEA.HI.X R3, R3, UR7, R4, 0x2, P0 ;  /* 0x0000000703037c11 */ /* 0x000fcc00080f1404 */
[----:B------:R-:W2:Y:S01]  /*58f0*/  LDG.E.CONSTANT R3, desc[UR10][R2.64] ;  /* 0x0000000a02037981 */ /* 0x000ea2000c1e9900 */
[----:B------:R-:W-:Y:S01]  /*5900*/  BSSY.RECONVERGENT B0, `(.L_x_1437) ;  /* 0x000001d000007945 */ /* 0x000fe20003800200 */
[-C--:B--2---:R-:W-:Y:S02]  /*5910*/  IMAD R7, R17, R3.reuse, RZ ;  /* 0x0000000311077224 */ /* 0x084fe400078e02ff */
[----:B------:R-:W-:-:S05]  /*5920*/  IMAD.WIDE.U32 R4, R16, R3, RZ ;  /* 0x0000000310047225 */ /* 0x000fca00078e00ff */
        /* <DEDUP_REMOVED lines=8> */
[----:B0-----:R-:W-:Y:S02]  /*59b0*/  VIADD R6, R5, 0xffffffe ;  /* 0x0ffffffe05067836 */ /* 0x001fe40000000000 */
[----:B------:R-:W-:-:S04]  /*59c0*/  IMAD.MOV.U32 R5, RZ, RZ, RZ ;  /* 0x000000ffff057224 */ /* 0x000fc800078e00ff */
        /* <DEDUP_REMOVED lines=13> */
.L_x_1438:
[----:B------:R-:W-:-:S07]  /*5aa0*/  MOV R6, 0x5ac0 ;  /* 0x00005ac000067802 */ /* 0x000fce0000000f00 */
[----:B------:R-:W-:Y:S05]  /*5ab0*/  CALL.REL.NOINC `($__internal_35_$__cuda_sm20_rem_u64) ;  /* 0x0000000000907944 */ /* 0x000fea0003c00000 */
[----:B------:R-:W-:-:S07]  /*5ac0*/  MOV R5, R7 ;  /* 0x0000000700057202 */ /* 0x000fce0000000f00 */
.L_x_1439:
[----:B------:R-:W-:Y:S05]  /*5ad0*/  BSYNC.RECONVERGENT B0 ;  /* 0x0000000000007941 */ /* 0x000fea0003800200 */
.L_x_1437:
[----:B------:R-:W-:Y:S01]  /*5ae0*/  IADD3 R4, P0, PT, R14, R4, RZ ;  /* 0x000000040e047210 */ /* 0x000fe20007f1e0ff */
[----:B------:R-:W-:Y:S04]  /*5af0*/  BSSY.RECONVERGENT B0, `(.L_x_1306) ;  /* 0x000001c000007945 */ /* 0x000fe80003800200 */
[----:B------:R-:W-:-:S05]  /*5b00*/  IMAD.X R7, R15, 0x1, R5, P0 ;  /* 0x000000010f077824 */ /* 0x000fca00000e0605 */
[----:B------:R-:W-:-:S13]  /*5b10*/  LOP3.LUT P0, RZ, R7, 0x1, RZ, 0xc0, !PT ;  /* 0x0000000107ff7812 */ /* 0x000fda000780c0ff */
        /* <DEDUP_REMOVED lines=21> */
.L_x_1440:
[----:B------:R-:W-:-:S07]  /*5c70*/  MOV R6, 0x5c90 ;  /* 0x00005c9000067802 */ /* 0x000fce0000000f00 */
[----:B------:R-:W-:Y:S05]  /*5c80*/  CALL.REL.NOINC `($__internal_35_$__cuda_sm20_rem_u64) ;  /* 0x00000000001c7944 */ /* 0x000fea0003c00000 */
[----:B------:R-:W-:Y:S01]  /*5c90*/  IMAD.MOV.U32 R14, RZ, RZ, R4 ;  /* 0x000000ffff0e7224 */ /* 0x000fe200078e0004 */
[----:B------:R-:W-:-:S07]  /*5ca0*/  MOV R15, R7 ;  /* 0x00000007000f7202 */ /* 0x000fce0000000f00 */
.L_x_1441:
[----:B------:R-:W-:Y:S05]  /*5cb0*/  BSYNC.RECONVERGENT B0 ;  /* 0x0000000000007941 */ /* 0x000fea0003800200 */
.L_x_1306:
[----:B------:R-:W0:Y:S02]  /*5cc0*/  LDC.64 R2, c[0x0][0x388] ;  /* 0x0000e200ff027b82 */ /* 0x000e240000000a00 */
[----:B0-----:R-:W-:-:S05]  /*5cd0*/  IMAD.WIDE.U32 R2, R0, 0x4, R2 ;  /* 0x0000000400027825 */ /* 0x001fca00078e0002 */
[----:B------:R-:W-:Y:S01]  /*5ce0*/  STG.E desc[UR10][R2.64], R14 ;  /* 0x0000000e02007986 */ /* 0x000fe2000c10190a */
[----:B------:R-:W-:Y:S05]  /*5cf0*/  EXIT ;  /* 0x000000000000794d */ /* 0x000fea0003800000 */
        .weak           $__internal_35_$__cuda_sm20_rem_u64
        .type           $__internal_35_$__cuda_sm20_rem_u64,@function
        .size           $__internal_35_$__cuda_sm20_rem_u64,(.L_x_2098 - $__internal_35_$__cuda_sm20_rem_u64)
$__internal_35_$__cuda_sm20_rem_u64:
[----:B------:R-:W-:Y:S01]  /*5d00*/  UMOV UR6, UR9 ;  /* 0x0000000900067c82 */ /* 0x000fe20008000000 */
[----:B------:R-:W-:Y:S02]  /*5d10*/  UMOV UR7, UR5 ;  /* 0x0000000500077c82 */ /* 0x000fe40008000000 */
[----:B------:R-:W0:Y:S08]  /*5d20*/  I2F.U64.RP R8, UR6 ;  /* 0x0000000600087d12 */ /* 0x000e300008309000 */
[----:B0-----:R-:W0:Y:S02]  /*5d30*/  MUFU.RCP R11, R8 ;  /* 0x00000008000b7308 */ /* 0x001e240000001000 */
[----:B0-----:R-:W-:-:S06]  /*5d40*/  VIADD R11, R11, 0x1ffffffe ;  /* 0x1ffffffe0b0b7836 */ /* 0x001fcc0000000000 */
[----:B------:R-:W0:Y:S02]  /*5d50*/  F2I.U64.TRUNC R20, R11 ;  /* 0x0000000b00147311 */ /* 0x000e24000020d800 */
[----:B0-----:R-:W-:-:S04]  /*5d60*/  IMAD.WIDE.U32 R18, R20, UR9, RZ ;  /* 0x0000000914127c25 */ /* 0x001fc8000f8e00ff */
[C---:B------:R-:W-:Y:S01]  /*5d70*/  IMAD R10, R20.reuse, UR5, R19 ;  /* 0x00000005140a7c24 */ /* 0x040fe2000f8e0213 */
[----:B------:R-:W-:Y:S01]  /*5d80*/  IADD3 R9, P0, PT, RZ, -R18, RZ ;  /* 0x80000012ff097210 */ /* 0x000fe20007f1e0ff */
[----:B------:R-:W-:Y:S02]  /*5d90*/  IMAD.MOV.U32 R19, RZ, RZ, R20 ;  /* 0x000000ffff137224 */ /* 0x000fe400078e0014 */
[----:B------:R-:W-:Y:S02]  /*5da0*/  IMAD R10, R21, UR9, R10 ;  /* 0x00000009150a7c24 */ /* 0x000fe4000f8e020a */
        /* <DEDUP_REMOVED lines=30> */
[----:B------:R-:W-:-:S04]  /*5f90*/  IMAD.WIDE.U32 R10, R9, UR9, RZ ;  /* 0x00000009090a7c25 */ /* 0x000fc8000f8e00ff */
[----:B------:R-:W-:Y:S01]  /*5fa0*/  IMAD.X R8, RZ, RZ, R8, P1 ;  /* 0x000000ffff087224 */ /* 0x000fe200008e0608 */
[----:B------:R-:W-:Y:S01]  /*5fb0*/  IADD3 R4, P1, PT, -R10, R4, RZ ;  /* 0x000000040a047210 */ /* 0x000fe20007f3e1ff */
[----:B------:R-:W-:-:S03]  /*5fc0*/  IMAD R9, R9, UR5, R11 ;  /* 0x0000000509097c24 */ /* 0x000fc6000f8e020b */
        /* <DEDUP_REMOVED lines=12> */
[----:B------:R-:W-:Y:S01]  /*6090*/  SEL R4, R4, R9, P0 ;  /* 0x0000000904047207 */ /* 0x000fe20000000000 */
[----:B------:R-:W-:Y:S01]  /*60a0*/  HFMA2 R9, -RZ, RZ, 0, 0 ;  /* 0x00000000ff097431 */ /* 0x000fe200000001ff */
[----:B------:R-:W-:-:S02]  /*60b0*/  ISETP.NE.U32.AND P1, PT, RZ, UR9, PT ;  /* 0x00000009ff007c0c */ /* 0x000fc4000bf25070 */
[----:B------:R-:W-:Y:S01]  /*60c0*/  SEL R7, R7, R8, P0 ;  /* 0x0000000807077207 */ /* 0x000fe20000000000 */
[----:B------:R-:W-:Y:S01]  /*60d0*/  IMAD.MOV.U32 R8, RZ, RZ, R6 ;  /* 0x000000ffff087224 */ /* 0x000fe200078e0006 */
[----:B------:R-:W-:-:S04]  /*60e0*/  ISETP.NE.AND.EX P1, PT, RZ, UR5, PT, P1 ;  /* 0x00000005ff007c0c */ /* 0x000fc8000bf25310 */
[----:B------:R-:W-:Y:S02]  /*60f0*/  SEL R4, R4, 0xffffffff, P1 ;  /* 0xffffffff04047807 */ /* 0x000fe40000800000 */
[----:B------:R-:W-:Y:S01]  /*6100*/  SEL R7, R7, 0xffffffff, P1 ;  /* 0xffffffff07077807 */ /* 0x000fe20000800000 */
[----:B------:R-:W-:Y:S06]  /*6110*/  RET.REL.NODEC R8 `(bigint_mod_prime) ;  /* 0xffffff9c08b87950 */ /* 0x000fec0003c3ffff */
.L_x_1442:
        /* <DEDUP_REMOVED lines=14> */
.L_x_2098:


//--------------------- .text.crt_garner_step     --------------------------
	.section	.text.crt_garner_step,"ax",@progbits
	.align	128
        .global         crt_garner_step
        .type           crt_garner_step,@function
        .size           crt_garner_step,(.L_x_2099 - crt_garner_step)
        .other          crt_garner_step,@"STO_CUDA_ENTRY STV_DEFAULT"
crt_garner_step:
.text.crt_garner_step:
        /* <DEDUP_REMOVED lines=9> */
[----:B------:R-:W0:Y:S01]  /*0090*/  LDCU UR6, c[0x0][0x3ac] ;  /* 0x00007580ff0677ac */ /* 0x000e220008000800 */
[----:B------:R-:W1:Y:S06]  /*00a0*/  LDCU.64 UR4, c[0x0][0x358] ;  /* 0x00006b00ff0477ac */ /* 0x000e6c0008000a00 */
[----:B------:R-:W2:Y:S08]  /*00b0*/  LDC.64 R6, c[0x0][0x380] ;  /* 0x0000e000ff067b82 */ /* 0x000eb00000000a00 */
[----:B------:R-:W3:Y:S08]  /*00c0*/  LDC.64 R8, c[0x0][0x388] ;  /* 0x0000e200ff087b82 */ /* 0x000ef00000000a00 */
[----:B------:R-:W4:Y:S01]  /*00d0*/  LDC.64 R4, c[0x0][0x390] ;  /* 0x0000e400ff047b82 */ /* 0x000f220000000a00 */
[----:B0-----:R-:W-:-:S07]  /*00e0*/  IMAD R3, R0, UR6, R13 ;  /* 0x0000000600037c24 */ /* 0x001fce000f8e020d */
[----:B------:R-:W0:Y:S01]  /*00f0*/  LDC.64 R10, c[0x0][0x398] ;  /* 0x0000e600ff0a7b82 */ /* 0x000e220000000a00 */
[----:B--2---:R-:W-:-:S06]  /*0100*/  IMAD.WIDE.U32 R6, R3, 0x4, R6 ;  /* 0x0000000403067825 */ /* 0x004fcc00078e0006 */
[----:B-1----:R-:W2:Y:S01]  /*0110*/  LDG.E.CONSTANT R6, desc[UR4][R6.64] ;  /* 0x0000000406067981 */ /* 0x002ea2000c1e9900 */
[----:B---3--:R-:W-:-:S06]  /*0120*/  IMAD.WIDE.U32 R8, R0, 0x4, R8 ;  /* 0x0000000400087825 */ /* 0x008fcc00078e0008 */
[----:B------:R-:W2:Y:S01]  /*0130*/  LDG.E.CONSTANT R9, desc[UR4][R8.64] ;  /* 0x0000000408097981 */ /* 0x000ea2000c1e9900 */
[----:B----4-:R-:W-:-:S06]  /*0140*/  IMAD.WIDE.U32 R4, R13, 0x4, R4 ;  /* 0x000000040d047825 */ /* 0x010fcc00078e0004 */
[----:B------:R-:W3:Y:S01]  /*0150*/  LDG.E.CONSTANT R4, desc[UR4][R4.64] ;  /* 0x0000000404047981 */ /* 0x000ee2000c1e9900 */
[----:B0-----:R-:W-:-:S05]  /*0160*/  IMAD.WIDE.U32 R10, R13, 0x4, R10 ;  /* 0x000000040d0a7825 */ /* 0x001fca00078e000a */
[----:B------:R-:W4:Y:S01]  /*0170*/  LDG.E.CONSTANT R3, desc[UR4][R10.64] ;  /* 0x000000040a037981 */ /* 0x000f22000c1e9900 */
[----:B------:R-:W-:Y:S01]  /*0180*/  BSSY.RECONVERGENT B0, `(.L_x_1443) ;  /* 0x000001b000007945 */ /* 0x000fe20003800200 */
[----:B--2---:R-:W-:-:S04]  /*0190*/  ISETP.GE.U32.AND P0, PT, R6, R9, PT ;  /* 0x000000090600720c */ /* 0x004fc80003f06070 */
[----:B---3--:R-:W-:-:S04]  /*01a0*/  SEL R2, R4, RZ, !P0 ;  /* 0x000000ff04027207 */ /* 0x008fc80004000000 */
[----:B------:R-:W-:-:S05]  /*01b0*/  IADD3 R2, PT, PT, R2, R6, -R9 ;  /* 0x0000000602027210 */ /* 0x000fca0007ffe809 */
[----:B----4-:R-:W-:-:S05]  /*01c0*/  IMAD.WIDE.U32 R2, R2, R3, RZ ;  /* 0x0000000302027225 */ /* 0x010fca00078e00ff */
        /* <DEDUP_REMOVED lines=20> */
.L_x_1444:
[----:B------:R-:W-:-:S07]  /*0310*/  MOV R6, 0x330 ;  /* 0x0000033000067802 */ /* 0x000fce0000000f00 */
[----:B------:R-:W-:Y:S05]  /*0320*/  CALL.REL.NOINC `($__internal_36_$__cuda_sm20_rem_u64) ;  /* 0x0000000000147944 */ /* 0x000fea0003c00000 */
.L_x_1445:
[----:B------:R-:W-:Y:S05]  /*0330*/  BSYNC.RECONVERGENT B0 ;  /* 0x0000000000007941 */ /* 0x000fea0003800200 */
.L_x_1443:
[----:B------:R-:W0:Y:S02]  /*0340*/  LDC.64 R2, c[0x0][0x3a0] ;  /* 0x0000e800ff027b82 */ /* 0x000e240000000a00 */
[----:B0-----:R-:W-:-:S05]  /*0350*/  IMAD.WIDE.U32 R2, R0, 0x4, R2 ;  /* 0x0000000400027825 */ /* 0x001fca00078e0002 */
[----:B------:R-:W-:Y:S01]  /*0360*/  STG.E desc[UR4][R2.64], R5 ;  /* 0x0000000502007986 */ /* 0x000fe2000c101904 */
[----:B------:R-:W-:Y:S05]  /*0370*/  EXIT ;  /* 0x000000000000794d */ /* 0x000fea0003800000 */
        .weak           $__internal_36_$__cuda_sm20_rem_u64
        .type           $__internal_36_$__cuda_sm20_rem_u64,@function
        .size           $__internal_36_$__cuda_sm20_rem_u64,(.L_x_2099 - $__internal_36_$__cuda_sm20_rem_u64)
$__internal_36_$__cuda_sm20_rem_u64:
[----:B------:R-:W-:-:S06]  /*0380*/  MOV R5, RZ ;  /* 0x000000ff00057202 */ /* 0x000fcc0000000f00 */
[----:B------:R-:W0:Y:S08]  /*0390*/  I2F.U64.RP R5, R4 ;  /* 0x0000000400057312 */ /* 0x000e300000309000 */
[----:B0-----:R-:W0:Y:S02]  /*03a0*/  MUFU.RCP R7, R5 ;  /* 0x0000000500077308 */ /* 0x001e240000001000 */
[----:B0-----:R-:W-:-:S06]  /*03b0*/  VIADD R7, R7, 0x1ffffffe ;  /* 0x1ffffffe07077836 */ /* 0x001fcc0000000000 */
[----:B------:R-:W0:Y:S02]  /*03c0*/  F2I.U64.TRUNC R8, R7 ;  /* 0x0000000700087311 */ /* 0x000e24000020d800 */
[----:B0-----:R-:W-:-:S04]  /*03d0*/  IMAD.WIDE.U32 R10, R8, R4, RZ ;  /* 0x00000004080a7225 */ /* 0x001fc800078e00ff */
[----:B------:R-:W-:Y:S01]  /*03e0*/  IMAD R11, R9, R4, R11 ;  /* 0x00000004090b7224 */ /* 0x000fe200078e020b */
[----:B------:R-:W-:-:S04]  /*03f0*/  IADD3 R13, P0, PT, RZ, -R10, RZ ;  /* 0x8000000aff0d7210 */ /* 0x000fc80007f1e0ff */
[----:B------:R-:W-:Y:S01]  /*0400*/  IADD3.X R15, PT, PT, RZ, ~R11, RZ, P0, !PT ;  /* 0x8000000bff0f7210 */ /* 0x000fe200007fe4ff */
[----:B------:R-:W-:-:S04]  /*0410*/  IMAD.HI.U32 R10, R8, R13, RZ ;  /* 0x0000000d080a7227 */ /* 0x000fc800078e00ff */
        /* <DEDUP_REMOVED lines=11> */
[----:B------:R-:W-:Y:S02]  /*04d0*/  IMAD.MOV.U32 R9, RZ, RZ, RZ ;  /* 0x000000ffff097224 */ /* 0x000fe400078e00ff */
        /* <DEDUP_REMOVED lines=11> */
[----:B------:R-:W-:Y:S02]  /*0590*/  HFMA2 R7, -RZ, RZ, 0, 0 ;  /* 0x00000000ff077431 */ /* 0x000fe400000001ff */
[C---:B------:R-:W-:Y:S02]  /*05a0*/  IMAD R10, R5.reuse, R3, RZ ;  /* 0x00000003050a7224 */ /* 0x040fe400078e02ff */
[----:B------:R-:W-:-:S04]  /*05b0*/  IMAD.HI.U32 R9, P0, R5, R2, R8 ;  /* 0x0000000205097227 */ /* 0x000fc80007800008 */
[----:B------:R-:W-:Y:S01]  /*05c0*/  IMAD.HI.U32 R5, R5, R3, RZ ;  /* 0x0000000305057227 */ /* 0x000fe200078e00ff */
[----:B------:R-:W-:-:S04]  /*05d0*/  IADD3 R9, P1, PT, R10, R9, RZ ;  /* 0x000000090a097210 */ /* 0x000fc80007f3e0ff */
[----:B------:R-:W-:Y:S01]  /*05e0*/  IADD3.X R5, PT, PT, R5, RZ, RZ, P0, !PT ;  /* 0x000000ff05057210 */ /* 0x000fe200007fe4ff */
[----:B------:R-:W-:-:S03]  /*05f0*/  IMAD.WIDE.U32 R8, R9, R4, RZ ;  /* 0x0000000409087225 */ /* 0x000fc600078e00ff */
[----:B------:R-:W-:-:S05]  /*0600*/  IADD3.X R5, PT, PT, RZ, R5, RZ, P1, !PT ;  /* 0x00000005ff057210 */ /* 0x000fca0000ffe4ff */
[----:B------:R-:W-:Y:S01]  /*0610*/  IMAD R5, R5, R4, R9 ;  /* 0x0000000405057224 */ /* 0x000fe200078e0209 */
[----:B------:R-:W-:-:S05]  /*0620*/  IADD3 R9, P0, PT, -R8, R2, RZ ;  /* 0x0000000208097210 */ /* 0x000fca0007f1e1ff */
[----:B------:R-:W-:Y:S01]  /*0630*/  IMAD.X R5, R3, 0x1, ~R5, P0 ;  /* 0x0000000103057824 */ /* 0x000fe200000e0e05 */
[----:B------:R-:W-:Y:S02]  /*0640*/  ISETP.GE.U32.AND P0, PT, R9, R4, PT ;  /* 0x000000040900720c */ /* 0x000fe40003f06070 */
[-C--:B------:R-:W-:Y:S02]  /*0650*/  IADD3 R3, P1, PT, -R4, R9.reuse, RZ ;  /* 0x0000000904037210 */ /* 0x080fe40007f3e1ff */
[C---:B------:R-:W-:Y:S02]  /*0660*/  ISETP.GE.U32.AND.EX P0, PT, R5.reuse, RZ, PT, P0 ;  /* 0x000000ff0500720c */ /* 0x040fe40003f06100 */
[----:B------:R-:W-:Y:S02]  /*0670*/  IADD3.X R2, PT, PT, R5, -0x1, RZ, P1, !PT ;  /* 0xffffffff05027810 */ /* 0x000fe40000ffe4ff */
[----:B------:R-:W-:Y:S02]  /*0680*/  SEL R3, R3, R9, P0 ;  /* 0x0000000903037207 */ /* 0x000fe40000000000 */
[----:B------:R-:W-:-:S02]  /*0690*/  SEL R2, R2, R5, P0 ;  /* 0x0000000502027207 */ /* 0x000fc40000000000 */
[----:B------:R-:W-:Y:S02]  /*06a0*/  ISETP.GE.U32.AND P0, PT, R3, R4, PT ;  /* 0x000000040300720c */ /* 0x000fe40003f06070 */
[C---:B------:R-:W-:Y:S02]  /*06b0*/  ISETP.NE.U32.AND P1, PT, R4.reuse, RZ, PT ;  /* 0x000000ff0400720c */ /* 0x040fe40003f25070 */
[-C--:B------:R-:W-:Y:S02]  /*06c0*/  IADD3 R5, PT, PT, -R4, R3.reuse, RZ ;  /* 0x0000000304057210 */ /* 0x080fe40007ffe1ff */
[----:B------:R-:W-:Y:S02]  /*06d0*/  ISETP.GE.U32.AND.EX P0, PT, R2, RZ, PT, P0 ;  /* 0x000000ff0200720c */ /* 0x000fe40003f06100 */
[----:B------:R-:W-:Y:S02]  /*06e0*/  ISETP.NE.AND.EX P1, PT, RZ, RZ, PT, P1 ;  /* 0x000000ffff00720c */ /* 0x000fe40003f25310 */
[----:B------:R-:W-:-:S04]  /*06f0*/  SEL R5, R5, R3, P0 ;  /* 0x0000000305057207 */ /* 0x000fc80000000000 */
[----:B------:R-:W-:Y:S01]  /*0700*/  SEL R5, R5, 0xffffffff, P1 ;  /* 0xffffffff05057807 */ /* 0x000fe20000800000 */
[----:B------:R-:W-:Y:S06]  /*0710*/  RET.REL.NODEC R6 `(crt_garner_step) ;  /* 0xfffffff806387950 */ /* 0x000fec0003c3ffff */
.L_x_1446:
        /* <DEDUP_REMOVED lines=14> */
.L_x_2099:


//--------------------- .text.sparse_matvec_csr_single --------------------------
	.section	.text.sparse_matvec_csr_single,"ax",@progbits
	.align	128
        .global         sparse_matvec_csr_single
        .type           sparse_matvec_csr_single,@function
        .size           sparse_matvec_csr_single,(.L_x_2100 - sparse_matvec_csr_single)
        .other          sparse_matvec_csr_single,@"STO_CUDA_ENTRY STV_DEFAULT"
sparse_matvec_csr_single:
.text.sparse_matvec_csr_single:
        /* <DEDUP_REMOVED lines=9> */
[----:B------:R-:W1:Y:S01]  /*0090*/  LDCU.64 UR6, c[0x0][0x358] ;  /* 0x00006b00ff0677ac */ /* 0x000e620008000a00 */
[----:B0-----:R-:W-:-:S05]  /*00a0*/  IMAD.WIDE.U32 R2, R0, 0x4, R2 ;  /* 0x0000000400027825 */ /* 0x001fca00078e0002 */
[----:B-1----:R-:W2:Y:S04]  /*00b0*/  LDG.E.CONSTANT R4, desc[UR6][R2.64] ;  /* 0x0000000602047981 */ /* 0x002ea8000c1e9900 */
[----:B------:R-:W2:Y:S01]  /*00c0*/  LDG.E.CONSTANT R5, desc[UR6][R2.64+0x4] ;  /* 0x0000040602057981 */ /* 0x000ea2000c1e9900 */
[----:B------:R-:W-:Y:S01]  /*00d0*/  BSSY.RECONVERGENT B0, `(.L_x_1447) ;  /* 0x000008a000007945 */ /* 0x000fe20003800200 */
[----:B------:R-:W-:Y:S02]  /*00e0*/  CS2R R14, SRZ ;  /* 0x00000000000e7805 */ /* 0x000fe4000001ff00 */
[----:B--2---:R-:W-:-:S13]  /*00f0*/  ISETP.GE.U32.AND P0, PT, R4, R5, PT ;  /* 0x000000050400720c */ /* 0x004fda0003f06070 */
[----:B------:R-:W-:Y:S05]  /*0100*/  @P0 BRA `(.L_x_1448) ;  /* 0x0000000800180947 */ /* 0x000fea0003800000 */
[----:B------:R-:W-:Y:S01]  /*0110*/  MOV R2, R4 ;  /* 0x0000000400027202 */ /* 0x000fe20000000f00 */
[----:B------:R-:W-:Y:S01]  /*0120*/  BSSY.RECONVERGENT B1, `(.L_x_1449) ;  /* 0x0000045000017945 */ /* 0x000fe20003800200 */
[----:B------:R-:W-:Y:S02]  /*0130*/  CS2R R14, SRZ ;  /* 0x00000000000e7805 */ /* 0x000fe4000001ff00 */
[CC--:B------:R-:W-:Y:S02]  /*0140*/  IADD3 R3, PT, PT, -R5.reuse, R2.reuse, RZ ;  /* 0x0000000205037210 */ /* 0x0c0fe40007ffe1ff */
[----:B------:R-:W-:Y:S02]  /*0150*/  IADD3 R4, PT, PT, R5, -R2, RZ ;  /* 0x8000000205047210 */ /* 0x000fe40007ffe0ff */
[----:B------:R-:W-:Y:S02]  /*0160*/  ISETP.GT.U32.AND P1, PT, R3, -0x8, PT ;  /* 0xfffffff80300780c */ /* 0x000fe40003f24070 */
[----:B------:R-:W-:-:S04]  /*0170*/  LOP3.LUT R5, R4, 0x7, RZ, 0xc0, !PT ;  /* 0x0000000704057812 */ /* 0x000fc800078ec0ff */
[----:B------:R-:W-:-:S07]  /*0180*/  ISETP.NE.AND P0, PT, R5, RZ, PT ;  /* 0x000000ff0500720c */ /* 0x000fce0003f05270 */
[----:B------:R-:W-:Y:S06]  /*0190*/  @P1 BRA `(.L_x_1450) ;  /* 0x0000000000f41947 */ /* 0x000fec0003800000 */
[----:B------:R-:W0:Y:S01]  /*01a0*/  LDCU.64 UR4, c[0x0][0x388] ;  /* 0x00007100ff0477ac */ /* 0x000e220008000a00 */
[----:B------:R-:W-:Y:S02]  /*01b0*/  HFMA2 R6, -RZ, RZ, 0, 9.5367431640625e-07 ;  /* 0x00000010ff067431 */ /* 0x000fe400000001ff */
[----:B------:R-:W-:Y:S01]  /*01c0*/  IMAD.MOV.U32 R7, RZ, RZ, 0x0 ;  /* 0x00000000ff077424 */ /* 0x000fe200078e00ff */
[----:B------:R-:W-:Y:S01]  /*01d0*/  LOP3.LUT R3, R4, 0xfffffff8, RZ, 0xc0, !PT ;  /* 0xfffffff804037812 */ /* 0x000fe200078ec0ff */
[----:B------:R-:W1:Y:S01]  /*01e0*/  LDCU.64 UR8, c[0x0][0x390] ;  /* 0x00007200ff0877ac */ /* 0x000e620008000a00 */
[----:B------:R-:W-:Y:S02]  /*01f0*/  CS2R R14, SRZ ;  /* 0x00000000000e7805 */ /* 0x000fe4000001ff00 */
[----:B------:R-:W-:Y:S01]  /*0200*/  IADD3 R3, PT, PT, -R3, RZ, RZ ;  /* 0x000000ff03037210 */ /* 0x000fe20007ffe1ff */
[----:B------:R-:W-:-:S03]  /*0210*/  IMAD.WIDE.U32 R6, R2, 0x4, R6 ;  /* 0x0000000402067825 */ /* 0x000fc600078e0006 */
[C---:B0-----:R-:W-:Y:S02]  /*0220*/  IADD3 R10, P1, PT, R6.reuse, UR4, RZ ;  /* 0x00000004060a7c10 */ /* 0x041fe4000ff3e0ff */
[----:B-1----:R-:W-:Y:S02]  /*0230*/  IADD3 R12, P2, PT, R6, UR8, RZ ;  /* 0x00000008060c7c10 */ /* 0x002fe4000ff5e0ff */
[C---:B------:R-:W-:Y:S02]  /*0240*/  IADD3.X R11, PT, PT, R7.reuse, UR5, RZ, P1, !PT ;  /* 0x00000005070b7c10 */ /* 0x040fe40008ffe4ff */
[----:B------:R-:W-:-:S09]  /*0250*/  IADD3.X R13, PT, PT, R7, UR9, RZ, P2, !PT ;  /* 0x00000009070d7c10 */ /* 0x000fd200097fe4ff */
.L_x_1451:
[----:B------:R-:W2:Y:S01]  /*0260*/  LDG.E.CONSTANT R25, desc[UR6][R10.64+-0x10] ;  /* 0xfffff0060a197981 */ /* 0x000ea2000c1e9900 */
[----:B------:R-:W2:Y:S03]  /*0270*/  LDC.64 R16, c[0x0][0x398] ;  /* 0x0000e600ff107b82 */ /* 0x000ea60000000a00 */
[----:B------:R-:W3:Y:S04]  /*0280*/  LDG.E.CONSTANT R7, desc[UR6][R10.64+-0xc] ;  /* 0xfffff4060a077981 */ /* 0x000ee8000c1e9900 */
[----:B------:R-:W4:Y:S04]  /*0290*/  LDG.E.CONSTANT R9, desc[UR6][R10.64+-0x8] ;  /* 0xfffff8060a097981 */ /* 0x000f28000c1e9900 */
[----:B------:R-:W5:Y:S04]  /*02a0*/  LDG.E.CONSTANT R29, desc[UR6][R10.64+-0x4] ;  /* 0xfffffc060a1d7981 */ /* 0x000f68000c1e9900 */
[----:B------:R-:W5:Y:S04]  /*02b0*/  LDG.E.CONSTANT R20, desc[UR6][R12.64+-0x10] ;  /* 0xfffff0060c147981 */ /* 0x000f68000c1e9900 */
[----:B------:R-:W5:Y:S04]  /*02c0*/  LDG.E.CONSTANT R19, desc[UR6][R10.64] ;  /* 0x000000060a137981 */ /* 0x000f68000c1e9900 */
[----:B------:R-:W5:Y:S04]  /*02d0*/  LDG.E.CONSTANT R21, desc[UR6][R10.64+0x4] ;  /* 0x000004060a157981 */ /* 0x000f68000c1e9900 */
[----:B------:R-:W5:Y:S04]  /*02e0*/  LDG.E.CONSTANT R23, desc[UR6][R10.64+0x8] ;  /* 0x000008060a177981 */ /* 0x000f68000c1e9900 */
[----:B------:R-:W5:Y:S04]  /*02f0*/  LDG.E.CONSTANT R27, desc[UR6][R10.64+0xc] ;  /* 0x00000c060a1b7981 */ /* 0x000f68000c1e9900 */
[----:B------:R-:W5:Y:S01]  /*0300*/  LDG.E.CONSTANT R26, desc[UR6][R12.64] ;  /* 0x000000060c1a7981 */ /* 0x000f62000c1e9900 */
[----:B--2---:R-:W-:-:S05]  /*0310*/  IMAD.WIDE.U32 R24, R25, 0x4, R16 ;  /* 0x0000000419187825 */ /* 0x004fca00078e0010 */
[----:B------:R-:W2:Y:S01]  /*0320*/  LDG.E.CONSTANT R18, desc[UR6][R24.64] ;  /* 0x0000000618127981 */ /* 0x000ea2000c1e9900 */
[----:B---3--:R-:W-:-:S04]  /*0330*/  IMAD.WIDE.U32 R6, R7, 0x4, R16 ;  /* 0x0000000407067825 */ /* 0x008fc800078e0010 */
[--C-:B----4-:R-:W-:Y:S02]  /*0340*/  IMAD.WIDE.U32 R8, R9, 0x4, R16.reuse ;  /* 0x0000000409087825 */ /* 0x110fe400078e0010 */
[----:B------:R-:W3:Y:S02]  /*0350*/  LDG.E.CONSTANT R6, desc[UR6][R6.64] ;  /* 0x0000000606067981 */ /* 0x000ee4000c1e9900 */
[--C-:B-----5:R-:W-:Y:S02]  /*0360*/  IMAD.WIDE.U32 R28, R29, 0x4, R16.reuse ;  /* 0x000000041d1c7825 */ /* 0x120fe400078e0010 */
[----:B------:R-:W4:Y:S04]  /*0370*/  LDG.E.CONSTANT R8, desc[UR6][R8.64] ;  /* 0x0000000608087981 */ /* 0x000f28000c1e9900 */
[----:B------:R-:W4:Y:S04]  /*0380*/  LDG.E.CONSTANT R25, desc[UR6][R12.64+-0x8] ;  /* 0xfffff8060c197981 */ /* 0x000f28000c1e9900 */
[----:B------:R-:W3:Y:S04]  /*0390*/  LDG.E.CONSTANT R7, desc[UR6][R12.64+-0xc] ;  /* 0xfffff4060c077981 */ /* 0x000ee8000c1e9900 */
[----:B------:R-:W5:Y:S04]  /*03a0*/  LDG.E.CONSTANT R24, desc[UR6][R28.64] ;  /* 0x000000061c187981 */ /* 0x000f68000c1e9900 */
[----:B------:R-:W5:Y:S01]  /*03b0*/  LDG.E.CONSTANT R9, desc[UR6][R12.64+-0x4] ;  /* 0xfffffc060c097981 */ /* 0x000f62000c1e9900 */
[----:B------:R-:W-:-:S03]  /*03c0*/  IMAD.WIDE.U32 R22, R23, 0x4, R16 ;  /* 0x0000000417167825 */ /* 0x000fc600078e0010 */
[----:B------:R-:W5:Y:S04]  /*03d0*/  LDG.E.CONSTANT R28, desc[UR6][R12.64+0x4] ;  /* 0x000004060c1c7981 */ /* 0x000f68000c1e9900 */
[----:B------:R-:W5:Y:S04]  /*03e0*/  LDG.E.CONSTANT R22, desc[UR6][R22.64] ;  /* 0x0000000616167981 */ /* 0x000f68000c1e9900 */
[----:B------:R-:W5:Y:S01]  /*03f0*/  LDG.E.CONSTANT R29, desc[UR6][R12.64+0xc] ;  /* 0x00000c060c1d7981 */ /* 0x000f62000c1e9900 */
[----:B--2---:R-:W-:-:S04]  /*0400*/  IMAD.WIDE.U32 R14, R20, R18, R14 ;  /* 0x00000012140e7225 */ /* 0x004fc800078e000e */
[----:B------:R-:W-:-:S04]  /*0410*/  IMAD.WIDE.U32 R18, R19, 0x4, R16 ;  /* 0x0000000413127825 */ /* 0x000fc800078e0010 */
[--C-:B------:R-:W-:Y:S02]  /*0420*/  IMAD.WIDE.U32 R20, R21, 0x4, R16.reuse ;  /* 0x0000000415147825 */ /* 0x100fe400078e0010 */
[----:B------:R-:W2:Y:S04]  /*0430*/  LDG.E.CONSTANT R19, desc[UR6][R18.64] ;  /* 0x0000000612137981 */ /* 0x000ea8000c1e9900 */
[----:B------:R-:W2:Y:S01]  /*0440*/  LDG.E.CONSTANT R21, desc[UR6][R20.64] ;  /* 0x0000000614157981 */ /* 0x000ea2000c1e9900 */
[----:B------:R-:W-:-:S03]  /*0450*/  IMAD.WIDE.U32 R16, R27, 0x4, R16 ;  /* 0x000000041b107825 */ /* 0x000fc600078e0010 */
[----:B------:R0:W2:Y:S04]  /*0460*/  LDG.E.CONSTANT R27, desc[UR6][R12.64+0x8] ;  /* 0x000008060c1b7981 */ /* 0x0000a8000c1e9900 */
[----:B------:R-:W2:Y:S01]  /*0470*/  LDG.E.CONSTANT R16, desc[UR6][R16.64] ;  /* 0x0000000610107981 */ /* 0x000ea2000c1e9900 */
[----:B---3--:R-:W-:-:S04]  /*0480*/  IMAD.WIDE.U32 R6, R7, R6, R14 ;  /* 0x0000000607067225 */ /* 0x008fc800078e000e */
[----:B----4-:R-:W-:Y:S01]  /*0490*/  IMAD.WIDE.U32 R6, R25, R8, R6 ;  /* 0x0000000819067225 */ /* 0x010fe200078e0006 */
[----:B------:R-:W-:-:S03]  /*04a0*/  IADD3 R3, PT, PT, R3, 0x8, RZ ;  /* 0x0000000803037810 */ /* 0x000fc60007ffe0ff */
[----:B-----5:R-:W-:Y:S01]  /*04b0*/  IMAD.WIDE.U32 R6, R9, R24, R6 ;  /* 0x0000001809067225 */ /* 0x020fe200078e0006 */
[----:B------:R-:W-:Y:S02]  /*04c0*/  ISETP.NE.AND P1, PT, R3, RZ, PT ;  /* 0x000000ff0300720c */ /* 0x000fe40003f25270 */
[----:B0-----:R-:W-:Y:S02]  /*04d0*/  IADD3 R12, P3, PT, R12, 0x20, RZ ;  /* 0x000000200c0c7810 */ /* 0x001fe40007f7e0ff */
[----:B------:R-:W-:Y:S02]  /*04e0*/  IADD3 R10, P2, PT, R10, 0x20, RZ ;  /* 0x000000200a0a7810 */ /* 0x000fe40007f5e0ff */
[----:B------:R-:W-:Y:S01]  /*04f0*/  IADD3 R2, PT, PT, R2, 0x8, RZ ;  /* 0x0000000802027810 */ /* 0x000fe20007ffe0ff */
[----:B------:R-:W-:Y:S01]  /*0500*/  IMAD.X R13, RZ, RZ, R13, P3 ;  /* 0x000000ffff0d7224 */ /* 0x000fe200018e060d */
[----:B------:R-:W-:Y:S01]  /*0510*/  IADD3.X R11, PT, PT, RZ, R11, RZ, P2, !PT ;  /* 0x0000000bff0b7210 */ /* 0x000fe200017fe4ff */
[----:B--2---:R-:W-:-:S04]  /*0520*/  IMAD.WIDE.U32 R6, R26, R19, R6 ;  /* 0x000000131a067225 */ /* 0x004fc800078e0006 */
[----:B------:R-:W-:-:S04]  /*0530*/  IMAD.WIDE.U32 R6, R28, R21, R6 ;  /* 0x000000151c067225 */ /* 0x000fc800078e0006 */
[----:B------:R-:W-:-:S04]  /*0540*/  IMAD.WIDE.U32 R6, R27, R22, R6 ;  /* 0x000000161b067225 */ /* 0x000fc800078e0006 */
[----:B------:R-:W-:Y:S01]  /*0550*/  IMAD.WIDE.U32 R14, R29, R16, R6 ;  /* 0x000000101d0e7225 */ /* 0x000fe200078e0006 */
[----:B------:R-:W-:Y:S06]  /*0560*/  @P1 BRA `(.L_x_1451) ;  /* 0xfffffffc003c1947 */ /* 0x000fec000383ffff */
.L_x_1450:
[----:B------:R-:W-:Y:S05]  /*0570*/  BSYNC.RECONVERGENT B1 ;  /* 0x0000000000017941 */ /* 0x000fea0003800200 */
.L_x_1449:
[----:B------:R-:W-:Y:S05]  /*0580*/  @!P0 BRA `(.L_x_1448) ;  /* 0x0000000000f88947 */ /* 0x000fea0003800000 */
[----:B------:R-:W-:Y:S01]  /*0590*/  ISETP.GE.U32.AND P0, PT, R5, 0x4, PT ;  /* 0x000000040500780c */ /* 0x000fe20003f06070 */
[----:B------:R-:W-:Y:S01]  /*05a0*/  BSSY.RECONVERGENT B1, `(.L_x_1452) ;  /* 0x000001e000017945 */ /* 0x000fe20003800200 */
[----:B------:R-:W-:-:S04]  /*05b0*/  LOP3.LUT R3, R4, 0x3, RZ, 0xc0, !PT ;  /* 0x0000000304037812 */ /* 0x000fc800078ec0ff */
[----:B------:R-:W-:-:S07]  /*05c0*/  ISETP.NE.AND P1, PT, R3, RZ, PT ;  /* 0x000000ff0300720c */ /* 0x000fce0003f25270 */
[----:B------:R-:W-:Y:S06]  /*05d0*/  @!P0 BRA `(.L_x_1453) ;  /* 0x0000000000688947 */ /* 0x000fec0003800000 */
[----:B------:R-:W0:Y:S08]  /*05e0*/  LDC.64 R10, c[0x0][0x388] ;  /* 0x0000e200ff0a7b82 */ /* 0x000e300000000a00 */
[----:B------:R-:W1:Y:S08]  /*05f0*/  LDC.64 R6, c[0x0][0x398] ;  /* 0x0000e600ff067b82 */ /* 0x000e700000000a00 */
[----:B------:R-:W2:Y:S01]  /*0600*/  LDC.64 R8, c[0x0][0x390] ;  /* 0x0000e400ff087b82 */ /* 0x000ea20000000a00 */
[----:B0-----:R-:W-:-:S05]  /*0610*/  IMAD.WIDE.U32 R10, R2, 0x4, R10 ;  /* 0x00000004020a7825 */ /* 0x001fca00078e000a */
[----:B------:R-:W1:Y:S04]  /*0620*/  LDG.E.CONSTANT R13, desc[UR6][R10.64] ;  /* 0x000000060a0d7981 */ /* 0x000e68000c1e9900 */
[----:B------:R-:W3:Y:S04]  /*0630*/  LDG.E.CONSTANT R17, desc[UR6][R10.64+0x4] ;  /* 0x000004060a117981 */ /* 0x000ee8000c1e9900 */
[----:B------:R-:W4:Y:S04]  /*0640*/  LDG.E.CONSTANT R19, desc[UR6][R10.64+0x8] ;  /* 0x000008060a137981 */ /* 0x000f28000c1e9900 */
[----:B------:R-:W5:Y:S01]  /*0650*/  LDG.E.CONSTANT R23, desc[UR6][R10.64+0xc] ;  /* 0x00000c060a177981 */ /* 0x000f62000c1e9900 */
[----:B--2---:R-:W-:-:S05]  /*0660*/  IMAD.WIDE.U32 R8, R2, 0x4, R8 ;  /* 0x0000000402087825 */ /* 0x004fca00078e0008 */
[----:B------:R-:W2:Y:S04]  /*0670*/  LDG.E.CONSTANT R5, desc[UR6][R8.64] ;  /* 0x0000000608057981 */ /* 0x000ea8000c1e9900 */
[----:B------:R-:W2:Y:S04]  /*0680*/  LDG.E.CONSTANT R21, desc[UR6][R8.64+0x4] ;  /* 0x0000040608157981 */ /* 0x000ea8000c1e9900 */
[----:B------:R-:W2:Y:S01]  /*0690*/  LDG.E.CONSTANT R11, desc[UR6][R8.64+0x8] ;  /* 0x00000806080b7981 */ /* 0x000ea2000c1e9900 */
[----:B-1----:R-:W-:-:S04]  /*06a0*/  IMAD.WIDE.U32 R12, R13, 0x4, R6 ;  /* 0x000000040d0c7825 */ /* 0x002fc800078e0006 */
[--C-:B---3--:R-:W-:Y:S02]  /*06b0*/  IMAD.WIDE.U32 R16, R17, 0x4, R6.reuse ;  /* 0x0000000411107825 */ /* 0x108fe400078e0006 */
[----:B------:R-:W2:Y:S02]  /*06c0*/  LDG.E.CONSTANT R12, desc[UR6][R12.64] ;  /* 0x000000060c0c7981 */ /* 0x000ea4000c1e9900 */
[--C-:B----4-:R-:W-:Y:S02]  /*06d0*/  IMAD.WIDE.U32 R18, R19, 0x4, R6.reuse ;  /* 0x0000000413127825 */ /* 0x110fe400078e0006 */
[----:B------:R-:W3:Y:S02]  /*06e0*/  LDG.E.CONSTANT R16, desc[UR6][R16.64] ;  /* 0x0000000610107981 */ /* 0x000ee4000c1e9900 */
[----:B-----5:R-:W-:Y:S02]  /*06f0*/  IMAD.WIDE.U32 R6, R23, 0x4, R6 ;  /* 0x0000000417067825 */ /* 0x020fe400078e0006 */
[----:B------:R-:W4:Y:S04]  /*0700*/  LDG.E.CONSTANT R18, desc[UR6][R18.64] ;  /* 0x0000000612127981 */ /* 0x000f28000c1e9900 */
[----:B------:R-:W5:Y:S04]  /*0710*/  LDG.E.CONSTANT R23, desc[UR6][R8.64+0xc] ;  /* 0x00000c0608177981 */ /* 0x000f68000c1e9900 */
[----:B------:R-:W5:Y:S01]  /*0720*/  LDG.E.CONSTANT R6, desc[UR6][R6.64] ;  /* 0x0000000606067981 */ /* 0x000f62000c1e9900 */
[----:B------:R-:W-:Y:S01]  /*0730*/  IADD3 R2, PT, PT, R2, 0x4, RZ ;  /* 0x0000000402027810 */ /* 0x000fe20007ffe0ff */
[----:B--2---:R-:W-:-:S04]  /*0740*/  IMAD.WIDE.U32 R14, R5, R12, R14 ;  /* 0x0000000c050e7225 */ /* 0x004fc800078e000e */
[----:B---3--:R-:W-:-:S04]  /*0750*/  IMAD.WIDE.U32 R14, R21, R16, R14 ;  /* 0x00000010150e7225 */ /* 0x008fc800078e000e */
[----:B----4-:R-:W-:-:S04]  /*0760*/  IMAD.WIDE.U32 R14, R11, R18, R14 ;  /* 0x000000120b0e7225 */ /* 0x010fc800078e000e */
[----:B-----5:R-:W-:-:S07]  /*0770*/  IMAD.WIDE.U32 R14, R23, R6, R14 ;  /* 0x00000006170e7225 */ /* 0x020fce00078e000e */
.L_x_1453:
[----:B------:R-:W-:Y:S05]  /*0780*/  BSYNC.RECONVERGENT B1 ;  /* 0x0000000000017941 */ /* 0x000fea0003800200 */
.L_x_1452:
[----:B------:R-:W-:Y:S05]  /*0790*/  @!P1 BRA `(.L_x_1448) ;  /* 0x0000000000749947 */ /* 0x000fea0003800000 */
[----:B------:R-:W-:Y:S01]  /*07a0*/  ISETP.NE.AND P0, PT, R3, 0x1, PT ;  /* 0x000000010300780c */ /* 0x000fe20003f05270 */
[----:B------:R-:W0:Y:S01]  /*07b0*/  LDC.64 R6, c[0x0][0x390] ;  /* 0x0000e400ff067b82 */ /* 0x000e220000000a00 */
[----:B------:R-:W-:-:S04]  /*07c0*/  LOP3.LUT R3, R4, 0x1, RZ, 0xc0, !PT ;  /* 0x0000000104037812 */ /* 0x000fc800078ec0ff */
[----:B------:R-:W-:-:S03]  /*07d0*/  ISETP.NE.U32.AND P1, PT, R3, 0x1, PT ;  /* 0x000000010300780c */ /* 0x000fc60003f25070 */
[----:B------:R-:W1:Y:S08]  /*07e0*/  LDC.64 R16, c[0x0][0x398] ;  /* 0x0000e600ff107b82 */ /* 0x000e700000000a00 */
[----:B------:R-:W2:Y:S08]  /*07f0*/  @P0 LDC.64 R4, c[0x0][0x388] ;  /* 0x0000e200ff040b82 */ /* 0x000eb00000000a00 */
[----:B------:R-:W3:Y:S08]  /*0800*/  @!P1 LDC.64 R10, c[0x0][0x388] ;  /* 0x0000e200ff0a9b82 */ /* 0x000ef00000000a00 */
[----:B------:R-:W4:Y:S01]  /*0810*/  LDC.64 R8, c[0x0][0x390] ;  /* 0x0000e400ff087b82 */ /* 0x000f220000000a00 */
[----:B--2---:R-:W-:-:S04]  /*0820*/  @P0 IMAD.WIDE.U32 R12, R2, 0x4, R4 ;  /* 0x00000004020c0825 */ /* 0x004fc800078e0004 */
[C---:B0-----:R-:W-:Y:S01]  /*0830*/  @P0 IMAD.WIDE.U32 R4, R2.reuse, 0x4, R6 ;  /* 0x0000000402040825 */ /* 0x041fe200078e0006 */
[----:B------:R-:W1:Y:S01]  /*0840*/  @P0 LDG.E.CONSTANT R19, desc[UR6][R12.64] ;  /* 0x000000060c130981 */ /* 0x000e62000c1e9900 */
[----:B------:R-:W-:Y:S01]  /*0850*/  @P0 IADD3 R2, PT, PT, R2, 0x2, RZ ;  /* 0x0000000202020810 */ /* 0x000fe20007ffe0ff */
[----:B------:R-:W0:Y:S02]  /*0860*/  LDC.64 R6, c[0x0][0x398] ;  /* 0x0000e600ff067b82 */ /* 0x000e240000000a00 */
[----:B------:R-:W2:Y:S02]  /*0870*/  @P0 LDG.E.CONSTANT R3, desc[UR6][R12.64+0x4] ;  /* 0x000004060c030981 */ /* 0x000ea4000c1e9900 */
[----:B---3--:R-:W-:-:S06]  /*0880*/  @!P1 IMAD.WIDE.U32 R10, R2, 0x4, R10 ;  /* 0x00000004020a9825 */ /* 0x008fcc00078e000a */
[----:B------:R-:W0:Y:S01]  /*0890*/  @!P1 LDG.E.CONSTANT R11, desc[UR6][R10.64] ;  /* 0x000000060a0b9981 */ /* 0x000e22000c1e9900 */
[----:B----4-:R-:W-:-:S03]  /*08a0*/  @!P1 IMAD.WIDE.U32 R8, R2, 0x4, R8 ;  /* 0x0000000402089825 */ /* 0x010fc600078e0008 */
[----:B------:R-:W3:Y:S04]  /*08b0*/  @P0 LDG.E.CONSTANT R13, desc[UR6][R4.64+0x4] ;  /* 0x00000406040d0981 */ /* 0x000ee8000c1e9900 */
[----:B------:R-:W4:Y:S01]  /*08c0*/  @!P1 LDG.E.CONSTANT R9, desc[UR6][R8.64] ;  /* 0x0000000608099981 */ /* 0x000f22000c1e9900 */
[----:B-1----:R-:W-:-:S04]  /*08d0*/  @P0 IMAD.WIDE.U32 R18, R19, 0x4, R16 ;  /* 0x0000000413120825 */ /* 0x002fc800078e0010 */
[----:B--2---:R-:W-:Y:S02]  /*08e0*/  @P0 IMAD.WIDE.U32 R16, R3, 0x4, R16 ;  /* 0x0000000403100825 */ /* 0x004fe400078e0010 */
[----:B------:R-:W2:Y:S04]  /*08f0*/  @P0 LDG.E.CONSTANT R18, desc[UR6][R18.64] ;  /* 0x0000000612120981 */ /* 0x000ea8000c1e9900 */
[----:B------:R-:W2:Y:S01]  /*0900*/  @P0 LDG.E.CONSTANT R3, desc[UR6][R4.64] ;  /* 0x0000000604030981 */ /* 0x000ea2000c1e9900 */
[----:B0-----:R-:W-:-:S03]  /*0910*/  @!P1 IMAD.WIDE.U32 R6, R11, 0x4, R6 ;  /* 0x000000040b069825 */ /* 0x001fc600078e0006 */
[----:B------:R-:W3:Y:S04]  /*0920*/  @P0 LDG.E.CONSTANT R16, desc[UR6][R16.64] ;  /* 0x0000000610100981 */ /* 0x000ee8000c1e9900 */
[----:B------:R-:W4:Y:S01]  /*0930*/  @!P1 LDG.E.CONSTANT R6, desc[UR6][R6.64] ;  /* 0x0000000606069981 */ /* 0x000f22000c1e9900 */
[----:B--2---:R-:W-:-:S04]  /*0940*/  @P0 IMAD.WIDE.U32 R2, R3, R18, R14 ;  /* 0x0000001203020225 */ /* 0x004fc800078e000e */
[----:B---3--:R-:W-:-:S04]  /*0950*/  @P0 IMAD.WIDE.U32 R14, R13, R16, R2 ;  /* 0x000000100d0e0225 */ /* 0x008fc800078e0002 */
[----:B----4-:R-:W-:-:S07]  /*0960*/  @!P1 IMAD.WIDE.U32 R14, R9, R6, R14 ;  /* 0x00000006090e9225 */ /* 0x010fce00078e000e */
.L_x_1448:
[----:B------:R-:W-:Y:S05]  /*0970*/  BSYNC.RECONVERGENT B0 ;  /* 0x0000000000007941 */ /* 0x000fea0003800200 */
.L_x_1447:
        /* <DEDUP_REMOVED lines=9> */
[----:B0-----:R-:W-:Y:S02]  /*0a10*/  MOV R2, RZ ;  /* 0x000000ff00027202 */ /* 0x001fe40000000f00 */
        /* <DEDUP_REMOVED lines=12> */
.L_x_1455:
[----:B------:R-:W-:-:S07]  /*0ae0*/  MOV R2, 0xb00 ;  /* 0x00000b0000027802 */ /* 0x000fce0000000f00 */
[----:B------:R-:W-:Y:S05]  /*0af0*/  CALL.REL.NOINC `($__internal_37_$__cuda_sm20_rem_u64) ;  /* 0x0000000000147944 */ /* 0x000fea0003c00000 */
.L_x_1456:
[----:B------:R-:W-:Y:S05]  /*0b00*/  BSYNC.RECONVERGENT B0 ;  /* 0x0000000000007941 */ /* 0x000fea0003800200 */
.L_x_1454:
[----:B------:R-:W0:Y:S02]  /*0b10*/  LDC.64 R2, c[0x0][0x3a0] ;  /* 0x0000e800ff027b82 */ /* 0x000e240000000a00 */
[----:B0-----:R-:W-:-:S05]  /*0b20*/  IMAD.WIDE.U32 R2, R0, 0x4, R2 ;  /* 0x0000000400027825 */ /* 0x001fca00078e0002 */
[----:B------:R-:W-:Y:S01]  /*0b30*/  STG.E desc[UR6][R2.64], R14 ;  /* 0x0000000e02007986 */ /* 0x000fe2000c101906 */
[----:B------:R-:W-:Y:S05]  /*0b40*/  EXIT ;  /* 0x000000000000794d */ /* 0x000fea0003800000 */
        .weak           $__internal_37_$__cuda_sm20_rem_u64
        .type           $__internal_37_$__cuda_sm20_rem_u64,@function
        .size           $__internal_37_$__cuda_sm20_rem_u64,(.L_x_2100 - $__internal_37_$__cuda_sm20_rem_u64)
$__internal_37_$__cuda_sm20_rem_u64:
        /* <DEDUP_REMOVED lines=19> */
[----:B------:R-:W-:-:S03]  /*0c80*/  IMAD.WIDE.U32 R4, R7, UR4, RZ ;  /* 0x0000000407047c25 */ /* 0x000fc6000f8e00ff */
[----:B------:R-:W-:Y:S01]  /*0c90*/  IADD3 R9, P0, PT, RZ, -R4, RZ ;  /* 0x80000004ff097210 */ /* 0x000fe20007f1e0ff */
        /* <DEDUP_REMOVED lines=18> */
[----:B------:R-:W-:-:S03]  /*0dc0*/  IMAD.WIDE.U32 R4, R4, UR4, RZ ;  /* 0x0000000404047c25 */ /* 0x000fc6000f8e00ff */
[----:B------:R-:W-:Y:S02]  /*0dd0*/  IADD3.X R3, PT, PT, RZ, R3, RZ, P1, !PT ;  /* 0x00000003ff037210 */ /* 0x000fe40000ffe4ff */
[----:B------:R-:W-:-:S03]  /*0de0*/  IADD3 R14, P0, PT, -R4, R14, RZ ;  /* 0x0000000e040e7210 */ /* 0x000fc60007f1e1ff */
[----:B------:R-:W-:Y:S01]  /*0df0*/  IMAD R6, R3, UR4, R5 ;  /* 0x0000000403067c24 */ /* 0x000fe2000f8e0205 */
[----:B------:R-:W-:-:S04]  /*0e00*/  IADD3 R3, P1, PT, R14, -UR4, RZ ;  /* 0x800000040e037c10 */ /* 0x000fc8000ff3e0ff */
[----:B------:R-:W-:Y:S02]  /*0e10*/  IADD3.X R15, PT, PT, ~R6, R15, RZ, P0, !PT ;  /* 0x0000000f060f7210 */ /* 0x000fe400007fe5ff */
[----:B------:R-:W-:Y:S02]  /*0e20*/  ISETP.GE.U32.AND P0, PT, R14, UR4, PT ;  /* 0x000000040e007c0c */ /* 0x000fe4000bf06070 */
[C---:B------:R-:W-:Y:S02]  /*0e30*/  IADD3.X R4, PT, PT, R15.reuse, -0x1, RZ, P1, !PT ;  /* 0xffffffff0f047810 */ /* 0x040fe40000ffe4ff */
[----:B------:R-:W-:Y:S02]  /*0e40*/  ISETP.GE.U32.AND.EX P0, PT, R15, RZ, PT, P0 ;  /* 0x000000ff0f00720c */ /* 0x000fe40003f06100 */
[----:B------:R-:W-:Y:S02]  /*0e50*/  ISETP.NE.U32.AND P1, PT, RZ, UR4, PT ;  /* 0x00000004ff007c0c */ /* 0x000fe4000bf25070 */
[----:B------:R-:W-:-:S02]  /*0e60*/  SEL R3, R3, R14, P0 ;  /* 0x0000000e03037207 */ /* 0x000fc40000000000 */
[----:B------:R-:W-:Y:S02]  /*0e70*/  SEL R4, R4, R15, P0 ;  /* 0x0000000f04047207 */ /* 0x000fe40000000000 */
[C---:B------:R-:W-:Y:S02]  /*0e80*/  ISETP.GE.U32.AND P0, PT, R3.reuse, UR4, PT ;  /* 0x0000000403007c0c */ /* 0x040fe4000bf06070 */
[----:B------:R-:W-:Y:S02]  /*0e90*/  IADD3 R14, PT, PT, R3, -UR4, RZ ;  /* 0x80000004030e7c10 */ /* 0x000fe4000fffe0ff */
[----:B------:R-:W-:Y:S02]  /*0ea0*/  ISETP.GE.U32.AND.EX P0, PT, R4, RZ, PT, P0 ;  /* 0x000000ff0400720c */ /* 0x000fe40003f06100 */
[----:B------:R-:W-:Y:S02]  /*0eb0*/  ISETP.NE.AND.EX P1, PT, RZ, RZ, PT, P1 ;  /* 0x000000ffff00720c */ /* 0x000fe40003f25310 */
[----:B------:R-:W-:-:S02]  /*0ec0*/  SEL R14, R14, R3, P0 ;  /* 0x000000030e0e7207 */ /* 0x000fc40000000000 */
[----:B------:R-:W-:Y:S02]  /*0ed0*/  MOV R3, 0x0 ;  /* 0x0000000000037802 */ /* 0x000fe40000000f00 */
[----:B------:R-:W-:Y:S02]  /*0ee0*/  SEL R14, R14, 0xffffffff, P1 ;  /* 0xffffffff0e0e7807 */ /* 0x000fe40000800000 */
[----:B------:R-:W-:Y:S05]  /*0ef0*/  RET.REL.NODEC R2 `(sparse_matvec_csr_single) ;  /* 0xfffffff002407950 */ /* 0x000fea0003c3ffff */
.L_x_1457:
        /* <DEDUP_REMOVED lines=16> */
.L_x_2100:


//--------------------- .text.sparse_matvec_csr   --------------------------
	.section	.text.sparse_matvec_csr,"ax",@progbits
	.align	128
        .global         sparse_matvec_csr
        .type           sparse_matvec_csr,@function
        .size           sparse_matvec_csr,(.L_x_2101 - sparse_matvec_csr)
        .other          sparse_matvec_csr,@"STO_CUDA_ENTRY STV_DEFAULT"
sparse_matvec_csr:
.text.sparse_matvec_csr:
[----:B------:R-:W-:Y:S01]  /*0000*/  LDC R1, c[0x0][0x37c] ;  /* 0x0000df00ff017b82 */ /* 0x000fe20000000800 */
[----:B------:R-:W0:Y:S01]  /*0010*/  LDCU UR6, c[0x0][0x3b0] ;  /* 0x00007600ff0677ac */ /* 0x000e220008000800 */
[----:B------:R-:W1:Y:S06]  /*0020*/  S2R R7, SR_TID.X ;  /* 0x0000000000077919 */ /* 0x000e6c0000002100 */
[----:B------:R-:W1:Y:S01]  /*0030*/  S2UR UR4, SR_CTAID.X ;  /* 0x00000000000479c3 */ /* 0x000e620000002500 */
[----:B------:R-:W-:-:S07]  /*0040*/  HFMA2 R2, -RZ, RZ, 0, 0 ;  /* 0x00000000ff027431 */ /* 0x000fce00000001ff */
[----:B------:R-:W1:Y:S01]  /*0050*/  LDC R4, c[0x0][0x360] ;  /* 0x0000d800ff047b82 */ /* 0x000e620000000800 */
[----:B0-----:R-:W0:Y:S01]  /*0060*/  I2F.U32.RP R0, UR6 ;  /* 0x0000000600007d06 */ /* 0x001e220008209000 */
[----:B------:R-:W-:-:S07]  /*0070*/  ISETP.NE.U32.AND P2, PT, RZ, UR6, PT ;  /* 0x00000006ff007c0c */ /* 0x000fce000bf45070 */
[----:B0-----:R-:W0:Y:S02]  /*0080*/  MUFU.RCP R0, R0 ;  /* 0x0000000000007308 */ /* 0x001e240000001000 */
[----:B0-----:R-:W-:Y:S01]  /*0090*/  IADD3 R3, PT, PT, R0, 0xffffffe, RZ ;  /* 0x0ffffffe00037810 */ /* 0x001fe20007ffe0ff */
[----:B-1----:R-:W-:Y:S01]  /*00a0*/  IMAD R0, R4, UR4, R7 ;  /* 0x0000000404007c24 */ /* 0x002fe2000f8e0207 */
[----:B------:R-:W0:Y:S04]  /*00b0*/  LDCU UR4, c[0x0][0x3b8] ;  /* 0x00007700ff0477ac */ /* 0x000e280008000800 */
[----:B------:R-:W1:Y:S02]  /*00c0*/  F2I.FTZ.U32.TRUNC.NTZ R3, R3 ;  /* 0x0000000300037305 */ /* 0x000e64000021f000 */
[----:B-1----:R-:W-:-:S05]  /*00d0*/  IADD3 R5, PT, PT, RZ, -R3, RZ ;  /* 0x80000003ff057210 */ /* 0x002fca0007ffe0ff */
[----:B------:R-:W-:-:S04]  /*00e0*/  IMAD R5, R5, UR6, RZ ;  /* 0x0000000605057c24 */ /* 0x000fc8000f8e02ff */
[----:B------:R-:W-:-:S06]  /*00f0*/  IMAD.HI.U32 R5, R3, R5, R2 ;  /* 0x0000000503057227 */ /* 0x000fcc00078e0002 */
[----:B------:R-:W-:-:S05]  /*0100*/  IMAD.HI.U32 R2, R5, R0, RZ ;  /* 0x0000000005027227 */ /* 0x000fca00078e00ff */
[----:B------:R-:W-:-:S05]  /*0110*/  IADD3 R5, PT, PT, -R2, RZ, RZ ;  /* 0x000000ff02057210 */ /* 0x000fca0007ffe1ff */
[----:B------:R-:W-:-:S05]  /*0120*/  IMAD R3, R5, UR6, R0 ;  /* 0x0000000605037c24 */ /* 0x000fca000f8e0200 */
[----:B------:R-:W-:-:S13]  /*0130*/  ISETP.GE.U32.AND P0, PT, R3, UR6, PT ;  /* 0x0000000603007c0c */ /* 0x000fda000bf06070 */
[----:B------:R-:W-:Y:S02]  /*0140*/  @P0 IADD3 R3, PT, PT, R3, -UR6, RZ ;  /* 0x8000000603030c10 */ /* 0x000fe4000fffe0ff */
[----:B------:R-:W-:Y:S02]  /*0150*/  @P0 IADD3 R2, PT, PT, R2, 0x1, RZ ;  /* 0x0000000102020810 */ /* 0x000fe40007ffe0ff */
[----:B------:R-:W-:-:S13]  /*0160*/  ISETP.GE.U32.AND P1, PT, R3, UR6, PT ;  /* 0x0000000603007c0c */ /* 0x000fda000bf26070 */
[----:B------:R-:W-:Y:S02]  /*0170*/  @P1 IADD3 R2, PT, PT, R2, 0x1, RZ ;  /* 0x0000000102021810 */ /* 0x000fe40007ffe0ff */
[----:B------:R-:W-:-:S04]  /*0180*/  @!P2 LOP3.LUT R2, RZ, UR6, RZ, 0x33, !PT ;  /* 0x00000006ff02ac12 */ /* 0x000fc8000f8e33ff */
[----:B0-----:R-:W-:-:S13]  /*0190*/  ISETP.GE.U32.AND P0, PT, R2, UR4, PT ;  /* 0x0000000402007c0c */ /* 0x001fda000bf06070 */
[----:B------:R-:W-:Y:S05]  /*01a0*/  @P0 EXIT ;  /* 0x000000000000094d */ /* 0x000fea0003800000 */
[----:B------:R-:W0:Y:S01]  /*01b0*/  LDC.64 R10, c[0x0][0x380] ;  /* 0x0000e000ff0a7b82 */ /* 0x000e220000000a00 */
[----:B------:R-:W-:Y:S01]  /*01c0*/  IADD3 R7, PT, PT, -R2, RZ, RZ ;  /* 0x000000ff02077210 */ /* 0x000fe20007ffe1ff */
[----:B------:R-:W1:Y:S04]  /*01d0*/  LDCU.64 UR4, c[0x0][0x358] ;  /* 0x00006b00ff0477ac */ /* 0x000e680008000a00 */
[----:B------:R-:W-:Y:S01]  /*01e0*/  IMAD R7, R7, UR6, R0 ;  /* 0x0000000607077c24 */ /* 0x000fe2000f8e0200 */
[----:B------:R-:W2:Y:S01]  /*01f0*/  LDCU UR7, c[0x0][0x3b4] ;  /* 0x00007680ff0777ac */ /* 0x000ea20008000800 */
[----:B------:R-:W3:Y:S03]  /*0200*/  LDC.64 R4, c[0x0][0x3a8] ;  /* 0x0000ea00ff047b82 */ /* 0x000ee60000000a00 */
[C---:B------:R-:W-:Y:S01]  /*0210*/  IADD3 R3, PT, PT, R7.reuse, 0x1, RZ ;  /* 0x0000000107037810 */ /* 0x040fe20007ffe0ff */
[----:B0-----:R-:W-:-:S04]  /*0220*/  IMAD.WIDE.U32 R6, R7, 0x4, R10 ;  /* 0x0000000407067825 */ /* 0x001fc800078e000a */
[----:B------:R-:W-:Y:S02]  /*0230*/  IMAD.WIDE.U32 R10, R3, 0x4, R10 ;  /* 0x00000004030a7825 */ /* 0x000fe400078e000a */
[----:B-1----:R-:W4:Y:S04]  /*0240*/  LDG.E.CONSTANT R6, desc[UR4][R6.64] ;  /* 0x0000000406067981 */ /* 0x002f28000c1e9900 */
[----:B------:R-:W4:Y:S01]  /*0250*/  LDG.E.CONSTANT R10, desc[UR4][R10.64] ;  /* 0x000000040a0a7981 */ /* 0x000f22000c1e9900 */
[----:B---3--:R-:W-:-:S05]  /*0260*/  IMAD.WIDE.U32 R4, R2, 0x4, R4 ;  /* 0x0000000402047825 */ /* 0x008fca00078e0004 */
[----:B------:R0:W5:Y:S01]  /*0270*/  LDG.E.CONSTANT R3, desc[UR4][R4.64] ;  /* 0x0000000404037981 */ /* 0x000162000c1e9900 */
[----:B------:R-:W-:Y:S01]  /*0280*/  BSSY.RECONVERGENT B0, `(.L_x_1458) ;  /* 0x00000b1000007945 */ /* 0x000fe20003800200 */
[----:B------:R-:W-:Y:S02]  /*0290*/  CS2R R8, SRZ ;  /* 0x0000000000087805 */ /* 0x000fe4000001ff00 */
[----:B----4-:R-:W-:-:S13]  /*02a0*/  ISETP.GE.U32.AND P0, PT, R6, R10, PT ;  /* 0x0000000a0600720c */ /* 0x010fda0003f06070 */
[----:B0-2---:R-:W-:Y:S05]  /*02b0*/  @P0 BRA `(.L_x_1459) ;  /* 0x0000000800b40947 */ /* 0x005fea0003800000 */
[----:B------:R-:W-:Y:S01]  /*02c0*/  MOV R5, R6 ;  /* 0x0000000600057202 */ /* 0x000fe20000000f00 */
[----:B------:R-:W-:Y:S01]  /*02d0*/  BSSY.RECONVERGENT B1, `(.L_x_1460) ;  /* 0x0000053000017945 */ /* 0x000fe20003800200 */
[----:B------:R-:W-:Y:S02]  /*02e0*/  CS2R R8, SRZ ;  /* 0x0000000000087805 */ /* 0x000fe4000001ff00 */
[CC--:B------:R-:W-:Y:S02]  /*02f0*/  IADD3 R6, PT, PT, R10.reuse, -R5.reuse, RZ ;  /* 0x800000050a067210 */ /* 0x0c0fe40007ffe0ff */
[----:B------:R-:W-:Y:S02]  /*0300*/  IADD3 R10, PT, PT, -R10, R5, RZ ;  /* 0x000000050a0a7210 */ /* 0x000fe40007ffe1ff */
[----:B------:R-:W-:Y:S02]  /*0310*/  LOP3.LUT R7, R6, 0x7, RZ, 0xc0, !PT ;  /* 0x0000000706077812 */ /* 0x000fe400078ec0ff */
[----:B------:R-:W-:-:S02]  /*0320*/  ISETP.GT.U32.AND P0, PT, R10, -0x8, PT ;  /* 0xfffffff80a00780c */ /* 0x000fc40003f04070 */
[----:B------:R-:W-:-:S11]  /*0330*/  ISETP.NE.AND P1, PT, R7, RZ, PT ;  /* 0x000000ff0700720c */ /* 0x000fd60003f25270 */
[----:B------:R-:W-:Y:S05]  /*0340*/  @P0 BRA `(.L_x_1461) ;  /* 0x00000004002c0947 */ /* 0x000fea0003800000 */
[----:B------:R-:W-:Y:S02]  /*0350*/  LOP3.LUT R4, R6, 0xfffffff8, RZ, 0xc0, !PT ;  /* 0xfffffff806047812 */ /* 0x000fe400078ec0ff */
[----:B------:R-:W-:Y:S02]  /*0360*/  CS2R R8, SRZ ;  /* 0x0000000000087805 */ /* 0x000fe4000001ff00 */
[----:B------:R-:W-:-:S07]  /*0370*/  IADD3 R4, PT, PT, -R4, RZ, RZ ;  /* 0x000000ff04047210 */ /* 0x000fce0007ffe1ff */
.L_x_1462:
[----:B------:R-:W0:Y:S08]  /*0380*/  LDC.64 R16, c[0x0][0x388] ;  /* 0x0000e200ff107b82 */ /* 0x000e300000000a00 */
[----:B------:R-:W1:Y:S08]  /*0390*/  LDC.64 R14, c[0x0][0x398] ;  /* 0x0000e600ff0e7b82 */ /* 0x000e700000000a00 */
[----:B------:R-:W2:Y:S01]  /*03a0*/  LDC.64 R18, c[0x0][0x390] ;  /* 0x0000e400ff127b82 */ /* 0x000ea20000000a00 */
[----:B0-----:R-:W-:-:S05]  /*03b0*/  IMAD.WIDE.U32 R16, R5, 0x4, R16 ;  /* 0x0000000405107825 */ /* 0x001fca00078e0010 */
[----:B------:R-:W3:Y:S01]  /*03c0*/  LDG.E.CONSTANT R11, desc[UR4][R16.64] ;  /* 0x00000004100b7981 */ /* 0x000ee2000c1e9900 */
[----:B------:R-:W-:-:S04]  /*03d0*/  IMAD R10, R2, UR7, R5 ;  /* 0x00000007020a7c24 */ /* 0x000fc8000f8e0205 */
[----:B--2---:R-:W-:-:S04]  /*03e0*/  IMAD.WIDE.U32 R26, R10, 0x4, R18 ;  /* 0x000000040a1a7825 */ /* 0x004fc800078e0012 */
[----:B---3--:R-:W-:-:S04]  /*03f0*/  IMAD R11, R2, UR6, R11 ;  /* 0x00000006020b7c24 */ /* 0x008fc8000f8e020b */
[----:B-1----:R-:W-:Y:S02]  /*0400*/  IMAD.WIDE.U32 R12, R11, 0x4, R14 ;  /* 0x000000040b0c7825 */ /* 0x002fe400078e000e */
[----:B------:R0:W2:Y:S04]  /*0410*/  LDG.E.CONSTANT R11, desc[UR4][R26.64] ;  /* 0x000000041a0b7981 */ /* 0x0000a8000c1e9900 */
[----:B------:R-:W2:Y:S01]  /*0420*/  LDG.E.CONSTANT R12, desc[UR4][R12.64] ;  /* 0x000000040c0c7981 */ /* 0x000ea2000c1e9900 */
[C---:B------:R-:W-:Y:S02]  /*0430*/  IADD3 R23, PT, PT, R10.reuse, 0x2, RZ ;  /* 0x000000020a177810 */ /* 0x040fe40007ffe0ff */
[C---:B------:R-:W-:Y:S02]  /*0440*/  IADD3 R21, PT, PT, R10.reuse, 0x3, RZ ;  /* 0x000000030a157810 */ /* 0x040fe40007ffe0ff */
[C---:B------:R-:W-:Y:S01]  /*0450*/  IADD3 R25, PT, PT, R10.reuse, 0x4, RZ ;  /* 0x000000040a197810 */ /* 0x040fe20007ffe0ff */
[----:B------:R-:W3:Y:S01]  /*0460*/  LDG.E.CONSTANT R27, desc[UR4][R16.64+0x4] ;  /* 0x00000404101b7981 */ /* 0x000ee2000c1e9900 */
[----:B------:R-:W-:Y:S01]  /*0470*/  IMAD.WIDE.U32 R22, R23, 0x4, R18 ;  /* 0x0000000417167825 */ /* 0x000fe200078e0012 */
[----:B------:R-:W-:-:S03]  /*0480*/  IADD3 R29, PT, PT, R10, 0x1, RZ ;  /* 0x000000010a1d7810 */ /* 0x000fc60007ffe0ff */
[--C-:B------:R-:W-:Y:S02]  /*0490*/  IMAD.WIDE.U32 R20, R21, 0x4, R18.reuse ;  /* 0x0000000415147825 */ /* 0x100fe400078e0012 */
[----:B------:R-:W4:Y:S01]  /*04a0*/  LDG.E.CONSTANT R22, desc[UR4][R22.64] ;  /* 0x0000000416167981 */ /* 0x000f22000c1e9900 */
[C---:B0-----:R-:W-:Y:S01]  /*04b0*/  IADD3 R26, PT, PT, R10.reuse, 0x5, RZ ;  /* 0x000000050a1a7810 */ /* 0x041fe20007ffe0ff */
[--C-:B------:R-:W-:Y:S02]  /*04c0*/  IMAD.WIDE.U32 R28, R29, 0x4, R18.reuse ;  /* 0x000000041d1c7825 */ /* 0x100fe400078e0012 */
[----:B------:R0:W4:Y:S04]  /*04d0*/  LDG.E.CONSTANT R20, desc[UR4][R20.64] ;  /* 0x0000000414147981 */ /* 0x000128000c1e9900 */
[----:B------:R1:W4:Y:S04]  /*04e0*/  LDG.E.CONSTANT R24, desc[UR4][R28.64] ;  /* 0x000000041c187981 */ /* 0x000328000c1e9900 */
[----:B------:R-:W4:Y:S01]  /*04f0*/  LDG.E.CONSTANT R23, desc[UR4][R16.64+0xc] ;  /* 0x00000c0410177981 */ /* 0x000f22000c1e9900 */
[----:B0-----:R-:W-:Y:S01]  /*0500*/  IADD3 R21, PT, PT, R10, 0x6, RZ ;  /* 0x000000060a157810 */ /* 0x001fe20007ffe0ff */
[----:B-1----:R-:W-:-:S02]  /*0510*/  IMAD.WIDE.U32 R28, R26, 0x4, R18 ;  /* 0x000000041a1c7825 */ /* 0x002fc400078e0012 */
[----:B------:R-:W4:Y:S02]  /*0520*/  LDG.E.CONSTANT R26, desc[UR4][R16.64+0x14] ;  /* 0x00001404101a7981 */ /* 0x000f24000c1e9900 */
[----:B--2---:R-:W-:-:S04]  /*0530*/  IMAD.WIDE.U32 R12, R11, R12, R8 ;  /* 0x0000000c0b0c7225 */ /* 0x004fc800078e0008 */
[--C-:B------:R-:W-:Y:S02]  /*0540*/  IMAD.WIDE.U32 R8, R25, 0x4, R18.reuse ;  /* 0x0000000419087825 */ /* 0x100fe400078e0012 */
[----:B------:R-:W2:Y:S04]  /*0550*/  LDG.E.CONSTANT R25, desc[UR4][R16.64+0x8] ;  /* 0x0000080410197981 */ /* 0x000ea8000c1e9900 */
[----:B------:R0:W4:Y:S02]  /*0560*/  LDG.E.CONSTANT R11, desc[UR4][R8.64] ;  /* 0x00000004080b7981 */ /* 0x000124000c1e9900 */
[----:B0-----:R-:W-:Y:S02]  /*0570*/  IMAD.WIDE.U32 R8, R21, 0x4, R18 ;  /* 0x0000000415087825 */ /* 0x001fe400078e0012 */
[----:B------:R-:W4:Y:S01]  /*0580*/  LDG.E.CONSTANT R21, desc[UR4][R16.64+0x10] ;  /* 0x0000100410157981 */ /* 0x000f22000c1e9900 */
[----:B------:R-:W-:Y:S01]  /*0590*/  IADD3 R10, PT, PT, R10, 0x7, RZ ;  /* 0x000000070a0a7810 */ /* 0x000fe20007ffe0ff */
[----:B---3--:R-:W-:-:S02]  /*05a0*/  IMAD R27, R2, UR6, R27 ;  /* 0x00000006021b7c24 */ /* 0x008fc4000f8e021b */
[----:B------:R-:W3:Y:S02]  /*05b0*/  LDG.E.CONSTANT R9, desc[UR4][R8.64] ;  /* 0x0000000408097981 */ /* 0x000ee4000c1e9900 */
[----:B------:R-:W-:Y:S02]  /*05c0*/  IMAD.WIDE.U32 R18, R10, 0x4, R18 ;  /* 0x000000040a127825 */ /* 0x000fe400078e0012 */
[----:B------:R-:W3:Y:S04]  /*05d0*/  LDG.E.CONSTANT R10, desc[UR4][R28.64] ;  /* 0x000000041c0a7981 */ /* 0x000ee8000c1e9900 */
[----:B------:R0:W3:Y:S04]  /*05e0*/  LDG.E.CONSTANT R8, desc[UR4][R18.64] ;  /* 0x0000000412087981 */ /* 0x0000e8000c1e9900 */
[----:B------:R-:W3:Y:S01]  /*05f0*/  LDG.E.CONSTANT R29, desc[UR4][R16.64+0x1c] ;  /* 0x00001c04101d7981 */ /* 0x000ee2000c1e9900 */
[----:B0-----:R-:W-:-:S04]  /*0600*/  IMAD.WIDE.U32 R18, R27, 0x4, R14 ;  /* 0x000000041b127825 */ /* 0x001fc800078e000e */
[----:B--2---:R-:W-:Y:S02]  /*0610*/  IMAD R27, R2, UR6, R25 ;  /* 0x00000006021b7c24 */ /* 0x004fe4000f8e0219 */
[----:B------:R0:W2:Y:S02]  /*0620*/  LDG.E.CONSTANT R25, desc[UR4][R18.64] ;  /* 0x0000000412197981 */ /* 0x0000a4000c1e9900 */
[----:B0-----:R-:W-:-:S04]  /*0630*/  IMAD.WIDE.U32 R18, R27, 0x4, R14 ;  /* 0x000000041b127825 */ /* 0x001fc800078e000e */
[----:B----4-:R-:W-:Y:S02]  /*0640*/  IMAD R27, R2, UR6, R23 ;  /* 0x00000006021b7c24 */ /* 0x010fe4000f8e0217 */
[----:B------:R0:W4:Y:S02]  /*0650*/  LDG.E.CONSTANT R23, desc[UR4][R18.64] ;  /* 0x0000000412177981 */ /* 0x000124000c1e9900 */
[----:B0-----:R-:W-:-:S04]  /*0660*/  IMAD.WIDE.U32 R18, R27, 0x4, R14 ;  /* 0x000000041b127825 */ /* 0x001fc800078e000e */
[----:B------:R-:W-:Y:S02]  /*0670*/  IMAD R27, R2, UR6, R21 ;  /* 0x00000006021b7c24 */ /* 0x000fe4000f8e0215 */
[----:B------:R0:W4:Y:S02]  /*0680*/  LDG.E.CONSTANT R21, desc[UR4][R18.64] ;  /* 0x0000000412157981 */ /* 0x000124000c1e9900 */
[----:B0-----:R-:W-:-:S04]  /*0690*/  IMAD.WIDE.U32 R18, R27, 0x4, R14 ;  /* 0x000000041b127825 */ /* 0x001fc800078e000e */
[C---:B------:R-:W-:Y:S02]  /*06a0*/  IMAD R27, R2.reuse, UR6, R26 ;  /* 0x00000006021b7c24 */ /* 0x040fe4000f8e021a */
[----:B------:R0:W4:Y:S02]  /*06b0*/  LDG.E.CONSTANT R26, desc[UR4][R18.64] ;  /* 0x00000004121a7981 */ /* 0x000124000c1e9900 */
[----:B0-----:R-:W-:Y:S02]  /*06c0*/  IMAD.WIDE.U32 R18, R27, 0x4, R14 ;  /* 0x000000041b127825 */ /* 0x001fe400078e000e */
[----:B------:R-:W2:Y:S02]  /*06d0*/  LDG.E.CONSTANT R27, desc[UR4][R16.64+0x18] ;  /* 0x00001804101b7981 */ /* 0x000ea4000c1e9900 */
[C---:B---3--:R-:W-:Y:S02]  /*06e0*/  IMAD R29, R2.reuse, UR6, R29 ;  /* 0x00000006021d7c24 */ /* 0x048fe4000f8e021d */
[----:B------:R-:W3:Y:S01]  /*06f0*/  LDG.E.CONSTANT R18, desc[UR4][R18.64] ;  /* 0x0000000412127981 */ /* 0x000ee2000c1e9900 */
[----:B--2---:R-:W-:-:S04]  /*0700*/  IMAD R27, R2, UR6, R27 ;  /* 0x00000006021b7c24 */ /* 0x004fc8000f8e021b */
[----:B------:R-:W-:-:S04]  /*0710*/  IMAD.WIDE.U32 R16, R27, 0x4, R14 ;  /* 0x000000041b107825 */ /* 0x000fc800078e000e */
[----:B------:R-:W-:Y:S02]  /*0720*/  IMAD.WIDE.U32 R14, R29, 0x4, R14 ;  /* 0x000000041d0e7825 */ /* 0x000fe400078e000e */
[----:B------:R-:W2:Y:S04]  /*0730*/  LDG.E.CONSTANT R16, desc[UR4][R16.64] ;  /* 0x0000000410107981 */ /* 0x000ea8000c1e9900 */
[----:B------:R-:W2:Y:S01]  /*0740*/  LDG.E.CONSTANT R15, desc[UR4][R14.64] ;  /* 0x000000040e0f7981 */ /* 0x000ea2000c1e9900 */
[----:B------:R-:W-:-:S04]  /*0750*/  IMAD.WIDE.U32 R12, R24, R25, R12 ;  /* 0x00000019180c7225 */ /* 0x000fc800078e000c */
[----:B----4-:R-:W-:Y:S01]  /*0760*/  IMAD.WIDE.U32 R12, R22, R23, R12 ;  /* 0x00000017160c7225 */ /* 0x010fe200078e000c */
[----:B------:R-:W-:-:S03]  /*0770*/  IADD3 R4, PT, PT, R4, 0x8, RZ ;  /* 0x0000000804047810 */ /* 0x000fc60007ffe0ff */
[----:B------:R-:W-:Y:S01]  /*0780*/  IMAD.WIDE.U32 R12, R20, R21, R12 ;  /* 0x00000015140c7225 */ /* 0x000fe200078e000c */
[----:B------:R-:W-:-:S03]  /*0790*/  ISETP.NE.AND P0, PT, R4, RZ, PT ;  /* 0x000000ff0400720c */ /* 0x000fc60003f05270 */
[----:B------:R-:W-:-:S04]  /*07a0*/  IMAD.WIDE.U32 R12, R11, R26, R12 ;  /* 0x0000001a0b0c7225 */ /* 0x000fc800078e000c */
[----:B---3--:R-:W-:Y:S01]  /*07b0*/  IMAD.WIDE.U32 R10, R10, R18, R12 ;  /* 0x000000120a0a7225 */ /* 0x008fe200078e000c */
[----:B------:R-:W-:-:S03]  /*07c0*/  IADD3 R5, PT, PT, R5, 0x8, RZ ;  /* 0x0000000805057810 */ /* 0x000fc60007ffe0ff */
[----:B--2---:R-:W-:-:S04]  /*07d0*/  IMAD.WIDE.U32 R10, R9, R16, R10 ;  /* 0x00000010090a7225 */ /* 0x004fc800078e000a */
[----:B------:R-:W-:Y:S01]  /*07e0*/  IMAD.WIDE.U32 R8, R8, R15, R10 ;  /* 0x0000000f08087225 */ /* 0x000fe200078e000a */
[----:B------:R-:W-:Y:S06]  /*07f0*/  @P0 BRA `(.L_x_1462) ;  /* 0xfffffff800e00947 */ /* 0x000fec000383ffff */
.L_x_1461:
[----:B------:R-:W-:Y:S05]  /*0800*/  BSYNC.RECONVERGENT B1 ;  /* 0x0000000000017941 */ /* 0x000fea0003800200 */
.L_x_1460:
[----:B------:R-:W-:Y:S05]  /*0810*/  @!P1 BRA `(.L_x_1459) ;  /* 0x00000004005c9947 */ /* 0x000fea0003800000 */
[----:B------:R-:W-:Y:S01]  /*0820*/  ISETP.GE.U32.AND P0, PT, R7, 0x4, PT ;  /* 0x000000040700780c */ /* 0x000fe20003f06070 */
[----:B------:R-:W-:Y:S01]  /*0830*/  BSSY.RECONVERGENT B1, `(.L_x_1463) ;  /* 0x000002a000017945 */ /* 0x000fe20003800200 */
[----:B------:R-:W-:-:S04]  /*0840*/  LOP3.LUT R4, R6, 0x3, RZ, 0xc0, !PT ;  /* 0x0000000306047812 */ /* 0x000fc800078ec0ff */
[----:B------:R-:W-:-:S07]  /*0850*/  ISETP.NE.AND P1, PT, R4, RZ, PT ;  /* 0x000000ff0400720c */ /* 0x000fce0003f25270 */
[----:B------:R-:W-:Y:S06]  /*0860*/  @!P0 BRA `(.L_x_1464) ;  /* 0x0000000000988947 */ /* 0x000fec0003800000 */
[----:B------:R-:W0:Y:S01]  /*0870*/  LDC.64 R18, c[0x0][0x388] ;  /* 0x0000e200ff127b82 */ /* 0x000e220000000a00 */
[----:B------:R-:W1:Y:S07]  /*0880*/  LDCU UR8, c[0x0][0x3b4] ;  /* 0x00007680ff0877ac */ /* 0x000e6e0008000800 */
[----:B------:R-:W2:Y:S08]  /*0890*/  LDC.64 R12, c[0x0][0x390] ;  /* 0x0000e400ff0c7b82 */ /* 0x000eb00000000a00 */
[----:B------:R-:W3:Y:S01]  /*08a0*/  LDC.64 R10, c[0x0][0x398] ;  /* 0x0000e600ff0a7b82 */ /* 0x000ee20000000a00 */
[----:B0-----:R-:W-:-:S05]  /*08b0*/  IMAD.WIDE.U32 R18, R5, 0x4, R18 ;  /* 0x0000000405127825 */ /* 0x001fca00078e0012 */
[----:B------:R-:W4:Y:S04]  /*08c0*/  LDG.E.CONSTANT R15, desc[UR4][R18.64] ;  /* 0x00000004120f7981 */ /* 0x000f28000c1e9900 */
[----:B------:R-:W3:Y:S04]  /*08d0*/  LDG.E.CONSTANT R17, desc[UR4][R18.64+0x4] ;  /* 0x0000040412117981 */ /* 0x000ee8000c1e9900 */
[----:B------:R-:W3:Y:S04]  /*08e0*/  LDG.E.CONSTANT R21, desc[UR4][R18.64+0x8] ;  /* 0x0000080412157981 */ /* 0x000ee8000c1e9900 */
[----:B------:R0:W3:Y:S01]  /*08f0*/  LDG.E.CONSTANT R7, desc[UR4][R18.64+0xc] ;  /* 0x00000c0412077981 */ /* 0x0000e2000c1e9900 */
[----:B-1----:R-:W-:-:S04]  /*0900*/  IMAD R23, R2, UR8, R5 ;  /* 0x0000000802177c24 */ /* 0x002fc8000f8e0205 */
[C---:B--2---:R-:W-:Y:S01]  /*0910*/  IMAD.WIDE.U32 R24, R23.reuse, 0x4, R12 ;  /* 0x0000000417187825 */ /* 0x044fe200078e000c */
[----:B------:R-:W-:-:S05]  /*0920*/  IADD3 R27, PT, PT, R23, 0x1, RZ ;  /* 0x00000001171b7810 */ /* 0x000fca0007ffe0ff */
[----:B------:R-:W2:Y:S01]  /*0930*/  LDG.E.CONSTANT R25, desc[UR4][R24.64] ;  /* 0x0000000418197981 */ /* 0x000ea2000c1e9900 */
[----:B------:R-:W-:Y:S01]  /*0940*/  IADD3 R26, PT, PT, R23, 0x3, RZ ;  /* 0x00000003171a7810 */ /* 0x000fe20007ffe0ff */
[----:B----4-:R-:W-:-:S04]  /*0950*/  IMAD R15, R2, UR6, R15 ;  /* 0x00000006020f7c24 */ /* 0x010fc8000f8e020f */
[----:B---3--:R-:W-:-:S04]  /*0960*/  IMAD.WIDE.U32 R14, R15, 0x4, R10 ;  /* 0x000000040f0e7825 */ /* 0x008fc800078e000a */
[C---:B------:R-:W-:Y:S02]  /*0970*/  IMAD R29, R2.reuse, UR6, R17 ;  /* 0x00000006021d7c24 */ /* 0x040fe4000f8e0211 */
[----:B------:R-:W-:Y:S01]  /*0980*/  IMAD.WIDE.U32 R16, R27, 0x4, R12 ;  /* 0x000000041b107825 */ /* 0x000fe200078e000c */
[----:B------:R-:W2:Y:S01]  /*0990*/  LDG.E.CONSTANT R14, desc[UR4][R14.64] ;  /* 0x000000040e0e7981 */ /* 0x000ea2000c1e9900 */
[----:B------:R-:W-:Y:S02]  /*09a0*/  IADD3 R27, PT, PT, R23, 0x2, RZ ;  /* 0x00000002171b7810 */ /* 0x000fe40007ffe0ff */
[----:B0-----:R-:W-:Y:S02]  /*09b0*/  IMAD.WIDE.U32 R18, R29, 0x4, R10 ;  /* 0x000000041d127825 */ /* 0x001fe400078e000a */
[----:B------:R-:W3:Y:S02]  /*09c0*/  LDG.E.CONSTANT R16, desc[UR4][R16.64] ;  /* 0x0000000410107981 */ /* 0x000ee4000c1e9900 */
[----:B------:R-:W-:-:S02]  /*09d0*/  IMAD R29, R2, UR6, R21 ;  /* 0x00000006021d7c24 */ /* 0x000fc4000f8e0215 */
[----:B------:R-:W3:Y:S01]  /*09e0*/  LDG.E.CONSTANT R19, desc[UR4][R18.64] ;  /* 0x0000000412137981 */ /* 0x000ee2000c1e9900 */
[----:B------:R-:W-:-:S04]  /*09f0*/  IMAD.WIDE.U32 R20, R27, 0x4, R12 ;  /* 0x000000041b147825 */ /* 0x000fc800078e000c */
[----:B------:R-:W-:Y:S02]  /*0a00*/  IMAD.WIDE.U32 R22, R29, 0x4, R10 ;  /* 0x000000041d167825 */ /* 0x000fe400078e000a */
[----:B------:R-:W4:Y:S02]  /*0a10*/  LDG.E.CONSTANT R21, desc[UR4][R20.64] ;  /* 0x0000000414157981 */ /* 0x000f24000c1e9900 */
[----:B------:R-:W-:Y:S02]  /*0a20*/  IMAD R7, R2, UR6, R7 ;  /* 0x0000000602077c24 */ /* 0x000fe4000f8e0207 */
[----:B------:R-:W-:Y:S01]  /*0a30*/  IMAD.WIDE.U32 R12, R26, 0x4, R12 ;  /* 0x000000041a0c7825 */ /* 0x000fe200078e000c */
[----:B------:R-:W4:Y:S03]  /*0a40*/  LDG.E.CONSTANT R22, desc[UR4][R22.64] ;  /* 0x0000000416167981 */ /* 0x000f26000c1e9900 */
[----:B------:R-:W-:-:S02]  /*0a50*/  IMAD.WIDE.U32 R10, R7, 0x4, R10 ;  /* 0x00000004070a7825 */ /* 0x000fc400078e000a */
[----:B------:R-:W4:Y:S04]  /*0a60*/  LDG.E.CONSTANT R13, desc[UR4][R12.64] ;  /* 0x000000040c0d7981 */ /* 0x000f28000c1e9900 */
[----:B------:R-:W4:Y:S01]  /*0a70*/  LDG.E.CONSTANT R10, desc[UR4][R10.64] ;  /* 0x000000040a0a7981 */ /* 0x000f22000c1e9900 */
[----:B------:R-:W-:Y:S01]  /*0a80*/  IADD3 R5, PT, PT, R5, 0x4, RZ ;  /* 0x0000000405057810 */ /* 0x000fe20007ffe0ff */
[----:B--2---:R-:W-:-:S04]  /*0a90*/  IMAD.WIDE.U32 R14, R25, R14, R8 ;  /* 0x0000000e190e7225 */ /* 0x004fc800078e0008 */
[----:B---3--:R-:W-:-:S04]  /*0aa0*/  IMAD.WIDE.U32 R14, R16, R19, R14 ;  /* 0x00000013100e7225 */ /* 0x008fc800078e000e */
[----:B----4-:R-:W-:-:S04]  /*0ab0*/  IMAD.WIDE.U32 R14, R21, R22, R14 ;  /* 0x00000016150e7225 */ /* 0x010fc800078e000e */
[----:B------:R-:W-:-:S07]  /*0ac0*/  IMAD.WIDE.U32 R8, R13, R10, R14 ;  /* 0x0000000a0d087225 */ /* 0x000fce00078e000e */
.L_x_1464:
[----:B------:R-:W-:Y:S05]  /*0ad0*/  BSYNC.RECONVERGENT B1 ;  /* 0x0000000000017941 */ /* 0x000fea0003800200 */
.L_x_1463:
[----:B------:R-:W-:Y:S05]  /*0ae0*/  @!P1 BRA `(.L_x_1459) ;  /* 0x0000000000a89947 */ /* 0x000fea0003800000 */
[----:B------:R-:W-:Y:S01]  /*0af0*/  ISETP.NE.AND P0, PT, R4, 0x1, PT ;  /* 0x000000010400780c */ /* 0x000fe20003f05270 */
[----:B------:R-:W-:Y:S01]  /*0b00*/  BSSY.RECONVERGENT B1, `(.L_x_1465) ;  /* 0x000001a000017945 */ /* 0x000fe20003800200 */
[----:B------:R-:W-:-:S04]  /*0b10*/  LOP3.LUT R6, R6, 0x1, RZ, 0xc0, !PT ;  /* 0x0000000106067812 */ /* 0x000fc800078ec0ff */
[----:B------:R-:W-:-:S07]  /*0b20*/  ISETP.NE.U32.AND P1, PT, R6, 0x1, PT ;  /* 0x000000010600780c */ /* 0x000fce0003f25070 */
[----:B------:R-:W-:Y:S06]  /*0b30*/  @!P0 BRA `(.L_x_1466) ;  /* 0x0000000000588947 */ /* 0x000fec0003800000 */
[----:B------:R-:W0:Y:S01]  /*0b40*/  LDC.64 R6, c[0x0][0x388] ;  /* 0x0000e200ff067b82 */ /* 0x000e220000000a00 */
[----:B------:R-:W1:Y:S07]  /*0b50*/  LDCU UR8, c[0x0][0x3b4] ;  /* 0x00007680ff0877ac */ /* 0x000e6e0008000800 */
[----:B------:R-:W2:Y:S01]  /*0b60*/  LDC.64 R10, c[0x0][0x390] ;  /* 0x0000e400ff0a7b82 */ /* 0x000ea20000000a00 */
[----:B0-----:R-:W-:-:S07]  /*0b70*/  IMAD.WIDE.U32 R12, R5, 0x4, R6 ;  /* 0x00000004050c7825 */ /* 0x001fce00078e0006 */
[----:B------:R-:W0:Y:S01]  /*0b80*/  LDC.64 R6, c[0x0][0x398] ;  /* 0x0000e600ff067b82 */ /* 0x000e220000000a00 */
[----:B------:R-:W3:Y:S04]  /*0b90*/  LDG.E.CONSTANT R15, desc[UR4][R12.64] ;  /* 0x000000040c0f7981 */ /* 0x000ee8000c1e9900 */
[----:B------:R-:W4:Y:S01]  /*0ba0*/  LDG.E.CONSTANT R21, desc[UR4][R12.64+0x4] ;  /* 0x000004040c157981 */ /* 0x000f22000c1e9900 */
[----:B-1----:R-:W-:-:S05]  /*0bb0*/  IMAD R17, R2, UR8, R5 ;  /* 0x0000000802117c24 */ /* 0x002fca000f8e0205 */
[C---:B------:R-:W-:Y:S01]  /*0bc0*/  IADD3 R23, PT, PT, R17.reuse, 0x1, RZ ;  /* 0x0000000111177810 */ /* 0x040fe20007ffe0ff */
[----:B---3--:R-:W-:Y:S02]  /*0bd0*/  IMAD R19, R2, UR6, R15 ;  /* 0x0000000602137c24 */ /* 0x008fe4000f8e020f */
[----:B--2---:R-:W-:-:S04]  /*0be0*/  IMAD.WIDE.U32 R14, R17, 0x4, R10 ;  /* 0x00000004110e7825 */ /* 0x004fc800078e000a */
[----:B0-----:R-:W-:Y:S02]  /*0bf0*/  IMAD.WIDE.U32 R16, R19, 0x4, R6 ;  /* 0x0000000413107825 */ /* 0x001fe400078e0006 */
[----:B------:R-:W2:Y:S02]  /*0c00*/  LDG.E.CONSTANT R15, desc[UR4][R14.64] ;  /* 0x000000040e0f7981 */ /* 0x000ea4000c1e9900 */
[----:B----4-:R-:W-:Y:S02]  /*0c10*/  IMAD R21, R2, UR6, R21 ;  /* 0x0000000602157c24 */ /* 0x010fe4000f8e0215 */
[----:B------:R-:W-:Y:S01]  /*0c20*/  IMAD.WIDE.U32 R10, R23, 0x4, R10 ;  /* 0x00000004170a7825 */ /* 0x000fe200078e000a */
[----:B------:R-:W2:Y:S03]  /*0c30*/  LDG.E.CONSTANT R16, desc[UR4][R16.64] ;  /* 0x0000000410107981 */ /* 0x000ea6000c1e9900 */
[----:B------:R-:W-:-:S02]  /*0c40*/  IMAD.WIDE.U32 R6, R21, 0x4, R6 ;  /* 0x0000000415067825 */ /* 0x000fc400078e0006 */
[----:B------:R-:W3:Y:S04]  /*0c50*/  LDG.E.CONSTANT R11, desc[UR4][R10.64] ;  /* 0x000000040a0b7981 */ /* 0x000ee8000c1e9900 */
[----:B------:R-:W3:Y:S01]  /*0c60*/  LDG.E.CONSTANT R6, desc[UR4][R6.64] ;  /* 0x0000000406067981 */ /* 0x000ee2000c1e9900 */
[----:B------:R-:W-:Y:S01]  /*0c70*/  IADD3 R5, PT, PT, R5, 0x2, RZ ;  /* 0x0000000205057810 */ /* 0x000fe20007ffe0ff */
[----:B--2---:R-:W-:-:S04]  /*0c80*/  IMAD.WIDE.U32 R8, R15, R16, R8 ;  /* 0x000000100f087225 */ /* 0x004fc800078e0008 */
[----:B---3--:R-:W-:-:S07]  /*0c90*/  IMAD.WIDE.U32 R8, R11, R6, R8 ;  /* 0x000000060b087225 */ /* 0x008fce00078e0008 */
.L_x_1466:
[----:B------:R-:W-:Y:S05]  /*0ca0*/  BSYNC.RECONVERGENT B1 ;  /* 0x0000000000017941 */ /* 0x000fea0003800200 */
.L_x_1465:
[----:B------:R-:W-:Y:S05]  /*0cb0*/  @P1 BRA `(.L_x_1459) ;  /* 0x0000000000341947 */ /* 0x000fea0003800000 */
[----:B------:R-:W0:Y:S01]  /*0cc0*/  LDC.64 R6, c[0x0][0x388] ;  /* 0x0000e200ff067b82 */ /* 0x000e220000000a00 */
[----:B------:R-:W1:Y:S07]  /*0cd0*/  LDCU UR8, c[0x0][0x3b4] ;  /* 0x00007680ff0877ac */ /* 0x000e6e0008000800 */
[----:B------:R-:W2:Y:S08]  /*0ce0*/  LDC.64 R10, c[0x0][0x390] ;  /* 0x0000e400ff0a7b82 */ /* 0x000eb00000000a00 */
[----:B------:R-:W3:Y:S01]  /*0cf0*/  LDC.64 R12, c[0x0][0x398] ;  /* 0x0000e600ff0c7b82 */ /* 0x000ee20000000a00 */
[----:B0-----:R-:W-:-:S06]  /*0d00*/  IMAD.WIDE.U32 R6, R5, 0x4, R6 ;  /* 0x0000000405067825 */ /* 0x001fcc00078e0006 */
[----:B------:R-:W4:Y:S01]  /*0d10*/  LDG.E.CONSTANT R7, desc[UR4][R6.64] ;  /* 0x0000000406077981 */ /* 0x000f22000c1e9900 */
[----:B-1----:R-:W-:-:S04]  /*0d20*/  IMAD R5, R2, UR8, R5 ;  /* 0x0000000802057c24 */ /* 0x002fc8000f8e0205 */
[----:B--2---:R-:W-:-:S06]  /*0d30*/  IMAD.WIDE.U32 R4, R5, 0x4, R10 ;  /* 0x0000000405047825 */ /* 0x004fcc00078e000a */
[----:B------:R-:W2:Y:S01]  /*0d40*/  LDG.E.CONSTANT R5, desc[UR4][R4.64] ;  /* 0x0000000404057981 */ /* 0x000ea2000c1e9900 */
[----:B----4-:R-:W-:-:S04]  /*0d50*/  IMAD R15, R2, UR6, R7 ;  /* 0x00000006020f7c24 */ /* 0x010fc8000f8e0207 */
[----:B---3--:R-:W-:-:S06]  /*0d60*/  IMAD.WIDE.U32 R10, R15, 0x4, R12 ;  /* 0x000000040f0a7825 */ /* 0x008fcc00078e000c */
[----:B------:R-:W2:Y:S02]  /*0d70*/  LDG.E.CONSTANT R10, desc[UR4][R10.64] ;  /* 0x000000040a0a7981 */ /* 0x000ea4000c1e9900 */
[----:B--2---:R-:W-:-:S07]  /*0d80*/  IMAD.WIDE.U32 R8, R5, R10, R8 ;  /* 0x0000000a05087225 */ /* 0x004fce00078e0008 */
.L_x_1459:
[----:B------:R-:W-:Y:S05]  /*0d90*/  BSYNC.RECONVERGENT B0 ;  /* 0x0000000000007941 */ /* 0x000fea0003800200 */
.L_x_1458:
[----:B------:R-:W-:Y:S01]  /*0da0*/  ISETP.NE.U32.AND P0, PT, R9, RZ, PT ;  /* 0x000000ff0900720c */ /* 0x000fe20003f05070 */
[----:B------:R-:W-:-:S12]  /*0db0*/  BSSY.RECONVERGENT B0, `(.L_x_1467) ;  /* 0x0000016000007945 */ /* 0x000fd80003800200 */
[----:B------:R-:W-:Y:S05]  /*0dc0*/  @P0 BRA `(.L_x_1468) ;  /* 0x0000000000480947 */ /* 0x000fea0003800000 */
[----:B-----5:R-:W0:Y:S01]  /*0dd0*/  I2F.U32.RP R2, R3 ;  /* 0x0000000300027306 */ /* 0x020e220000209000 */
[----:B------:R-:W-:Y:S02]  /*0de0*/  IADD3 R7, PT, PT, RZ, -R3, RZ ;  /* 0x80000003ff077210 */ /* 0x000fe40007ffe0ff */
[----:B------:R-:W-:-:S05]  /*0df0*/  ISETP.NE.U32.AND P1, PT, R3, RZ, PT ;  /* 0x000000ff0300720c */ /* 0x000fca0003f25070 */
[----:B0-----:R-:W0:Y:S02]  /*0e00*/  MUFU.RCP R2, R2 ;  /* 0x0000000200027308 */ /* 0x001e240000001000 */
[----:B0-----:R-:W-:-:S06]  /*0e10*/  IADD3 R4, PT, PT, R2, 0xffffffe, RZ ;  /* 0x0ffffffe02047810 */ /* 0x001fcc0007ffe0ff */
[----:B------:R0:W1:Y:S02]  /*0e20*/  F2I.FTZ.U32.TRUNC.NTZ R5, R4 ;  /* 0x0000000400057305 */ /* 0x000064000021f000 */
[----:B0-----:R-:W-:Y:S02]  /*0e30*/  HFMA2 R4, -RZ, RZ, 0, 0 ;  /* 0x00000000ff047431 */ /* 0x001fe400000001ff */
[----:B-1----:R-:W-:-:S04]  /*0e40*/  IMAD R7, R7, R5, RZ ;  /* 0x0000000507077224 */ /* 0x002fc800078e02ff */
[----:B------:R-:W-:-:S06]  /*0e50*/  IMAD.HI.U32 R5, R5, R7, R4 ;  /* 0x0000000705057227 */ /* 0x000fcc00078e0004 */
[----:B------:R-:W-:-:S05]  /*0e60*/  IMAD.HI.U32 R5, R5, R8, RZ ;  /* 0x0000000805057227 */ /* 0x000fca00078e00ff */
[----:B------:R-:W-:-:S05]  /*0e70*/  IADD3 R5, PT, PT, -R5, RZ, RZ ;  /* 0x000000ff05057210 */ /* 0x000fca0007ffe1ff */
[----:B------:R-:W-:-:S05]  /*0e80*/  IMAD R8, R3, R5, R8 ;  /* 0x0000000503087224 */ /* 0x000fca00078e0208 */
[----:B------:R-:W-:-:S13]  /*0e90*/  ISETP.GE.U32.AND P0, PT, R8, R3, PT ;  /* 0x000000030800720c */ /* 0x000fda0003f06070 */
[----:B------:R-:W-:-:S04]  /*0ea0*/  @P0 IADD3 R8, PT, PT, -R3, R8, RZ ;  /* 0x0000000803080210 */ /* 0x000fc80007ffe1ff */
[----:B------:R-:W-:-:S13]  /*0eb0*/  ISETP.GE.U32.AND P0, PT, R8, R3, PT ;  /* 0x000000030800720c */ /* 0x000fda0003f06070 */
[----:B------:R-:W-:Y:S02]  /*0ec0*/  @P0 IADD3 R8, PT, PT, -R3, R8, RZ ;  /* 0x0000000803080210 */ /* 0x000fe40007ffe1ff */
[----:B------:R-:W-:Y:S01]  /*0ed0*/  @!P1 LOP3.LUT R8, RZ, R3, RZ, 0x33, !PT ;  /* 0x00000003ff089212 */ /* 0x000fe200078e33ff */
[----:B------:R-:W-:Y:S06]  /*0ee0*/  BRA `(.L_x_1469) ;  /* 0x0000000000087947 */ /* 0x000fec0003800000 */
.L_x_1468:
[----:B------:R-:W-:-:S07]  /*0ef0*/  MOV R2, 0xf10 ;  /* 0x00000f1000027802 */ /* 0x000fce0000000f00 */
[----:B-----5:R-:W-:Y:S05]  /*0f00*/  CALL.REL.NOINC `($__internal_38_$__cuda_sm20_rem_u64) ;  /* 0x0000000000147944 */ /* 0x020fea0003c00000 */
.L_x_1469:
[----:B------:R-:W-:Y:S05]  /*0f10*/  BSYNC.RECONVERGENT B0 ;  /* 0x0000000000007941 */ /* 0x000fea0003800200 */
.L_x_1467:
[----:B------:R-:W0:Y:S02]  /*0f20*/  LDC.64 R2, c[0x0][0x3a0] ;  /* 0x0000e800ff027b82 */ /* 0x000e240000000a00 */
[----:B0-----:R-:W-:-:S05]  /*0f30*/  IMAD.WIDE.U32 R2, R0, 0x4, R2 ;  /* 0x0000000400027825 */ /* 0x001fca00078e0002 */
[----:B------:R-:W-:Y:S01]  /*0f40*/  STG.E desc[UR4][R2.64], R8 ;  /* 0x0000000802007986 */ /* 0x000fe2000c101904 */
[----:B------:R-:W-:Y:S05]  /*0f50*/  EXIT ;  /* 0x000000000000794d */ /* 0x000fea0003800000 */
        .weak           $__internal_38_$__cuda_sm20_rem_u64
        .type           $__internal_38_$__cuda_sm20_rem_u64,@function
        .size           $__internal_38_$__cuda_sm20_rem_u64,(.L_x_2101 - $__internal_38_$__cuda_sm20_rem_u64)
$__internal_38_$__cuda_sm20_rem_u64:
[----:B------:R-:W-:Y:S01]  /*0f60*/  MOV R10, R3 ;  /* 0x00000003000a7202 */ /* 0x000fe20000000f00 */
[----:B------:R-:W-:-:S05]  /*0f70*/  HFMA2 R11, -RZ, RZ, 0, 0 ;  /* 0x00000000ff0b7431 */ /* 0x000fca00000001ff */
[----:B------:R-:W0:Y:S08]  /*0f80*/  I2F.U64.RP R10, R10 ;  /* 0x0000000a000a7312 */ /* 0x000e300000309000 */
[----:B0-----:R-:W0:Y:S02]  /*0f90*/  MUFU.RCP R4, R10 ;  /* 0x0000000a00047308 */ /* 0x001e240000001000 */
[----:B0-----:R-:W-:-:S06]  /*0fa0*/  IADD3 R4, PT, PT, R4, 0x1ffffffe, RZ ;  /* 0x1ffffffe04047810 */ /* 0x001fcc0007ffe0ff */
[----:B------:R-:W0:Y:S02]  /*0fb0*/  F2I.U64.TRUNC R4, R4 ;  /* 0x0000000400047311 */ /* 0x000e24000020d800 */
[----:B0-----:R-:W-:-:S04]  /*0fc0*/  IMAD.WIDE.U32 R6, R4, R3, RZ ;  /* 0x0000000304067225 */ /* 0x001fc800078e00ff */
[----:B------:R-:W-:Y:S01]  /*0fd0*/  IMAD R7, R5, R3, R7 ;  /* 0x0000000305077224 */ /* 0x000fe200078e0207 */
[----:B------:R-:W-:-:S04]  /*0fe0*/  IADD3 R13, P0, PT, RZ, -R6, RZ ;  /* 0x80000006ff0d7210 */ /* 0x000fc80007f1e0ff */
[----:B------:R-:W-:Y:S01]  /*0ff0*/  IADD3.X R15, PT, PT, RZ, ~R7, RZ, P0, !PT ;  /* 0x80000007ff0f7210 */ /* 0x000fe200007fe4ff */
[----:B------:R-:W-:Y:S01]  /*1000*/  IMAD.HI.U32 R6, R4, R13, RZ ;  /* 0x0000000d04067227 */ /* 0x000fe200078e00ff */
[----:B------:R-:W-:-:S03]  /*1010*/  MOV R7, R4 ;  /* 0x0000000400077202 */ /* 0x000fc60000000f00 */
[-C--:B------:R-:W-:Y:S02]  /*1020*/  IMAD R11, R5, R15.reuse, RZ ;  /* 0x0000000f050b7224 */ /* 0x080fe400078e02ff */
[----:B------:R-:W-:-:S04]  /*1030*/  IMAD.WIDE.U32 R6, P0, R4, R15, R6 ;  /* 0x0000000f04067225 */ /* 0x000fc80007800006 */
[----:B------:R-:W-:-:S04]  /*1040*/  IMAD.HI.U32 R15, R5, R15, RZ ;  /* 0x0000000f050f7227 */ /* 0x000fc800078e00ff */
[----:B------:R-:W-:-:S05]  /*1050*/  IMAD.HI.U32 R6, P1, R5, R13, R6 ;  /* 0x0000000d05067227 */ /* 0x000fca0007820006 */
[----:B------:R-:W-:Y:S02]  /*1060*/  IADD3 R7, P2, PT, R11, R6, RZ ;  /* 0x000000060b077210 */ /* 0x000fe40007f5e0ff */
[----:B------:R-:W-:-:S03]  /*1070*/  IADD3.X R6, PT, PT, R15, R5, RZ, P0, !PT ;  /* 0x000000050f067210 */ /* 0x000fc600007fe4ff */
[----:B------:R-:W-:Y:S01]  /*1080*/  IMAD.WIDE.U32 R4, R7, R3, RZ ;  /* 0x0000000307047225 */ /* 0x000fe200078e00ff */
[----:B------:R-:W-:Y:S02]  /*1090*/  IADD3.X R11, PT, PT, RZ, RZ, R6, P2, P1 ;  /* 0x000000ffff0b7210 */ /* 0x000fe400017e2406 */
[----:B------:R-:W-:-:S03]  /*10a0*/  IADD3 R13, P0, PT, RZ, -R4, RZ ;  /* 0x80000004ff0d7210 */ /* 0x000fc60007f1e0ff */
[----:B------:R-:W-:Y:S02]  /*10b0*/  IMAD R4, R11, R3, R5 ;  /* 0x000000030b047224 */ /* 0x000fe400078e0205 */
        /* <DEDUP_REMOVED lines=16> */
[----:B------:R-:W-:-:S04]  /*11c0*/  IADD3.X R4, PT, PT, R11, RZ, RZ, P0, !PT ;  /* 0x000000ff0b047210 */ /* 0x000fc800007fe4ff */
[----:B------:R-:W-:Y:S01]  /*11d0*/  IADD3.X R7, PT, PT, RZ, R4, RZ, P1, !PT ;  /* 0x00000004ff077210 */ /* 0x000fe20000ffe4ff */
[----:B------:R-:W-:-:S04]  /*11e0*/  IMAD.WIDE.U32 R4, R6, R3, RZ ;  /* 0x0000000306047225 */ /* 0x000fc800078e00ff */
        /* <DEDUP_REMOVED lines=10> */
[C---:B------:R-:W-:Y:S02]  /*1290*/  ISETP.NE.U32.AND P1, PT, R3.reuse, RZ, PT ;  /* 0x000000ff0300720c */ /* 0x040fe40003f25070 */
[----:B------:R-:W-:Y:S02]  /*12a0*/  IADD3 R8, PT, PT, -R3, R4, RZ ;  /* 0x0000000403087210 */ /* 0x000fe40007ffe1ff */
[----:B------:R-:W-:Y:S02]  /*12b0*/  ISETP.GE.U32.AND.EX P0, PT, R5, RZ, PT, P0 ;  /* 0x000000ff0500720c */ /* 0x000fe40003f06100 */
[----:B------:R-:W-:-:S02]  /*12c0*/  MOV R3, 0x0 ;  /* 0x0000000000037802 */ /* 0x000fc40000000f00 */
[----:B------:R-:W-:Y:S02]  /*12d0*/  ISETP.NE.AND.EX P1, PT, RZ, RZ, PT, P1 ;  /* 0x000000ffff00720c */ /* 0x000fe40003f25310 */
[----:B------:R-:W-:-:S04]  /*12e0*/  SEL R8, R8, R4, P0 ;  /* 0x0000000408087207 */ /* 0x000fc80000000000 */
[----:B------:R-:W-:Y:S01]  /*12f0*/  SEL R8, R8, 0xffffffff, P1 ;  /* 0xffffffff08087807 */ /* 0x000fe20000800000 */
[----:B------:R-:W-:Y:S06]  /*1300*/  RET.REL.NODEC R2 `(sparse_matvec_csr) ;  /* 0xffffffec023c7950 */ /* 0x000fec0003c3ffff */
.L_x_1470:
        /* <DEDUP_REMOVED lines=15> */
.L_x_2101:


//--------------------- .text.modular_solve_multi_rhs_tiled --------------------------
	.section	.text.modular_solve_multi_rhs_tiled,"ax",@progbits
	.align	128
        .global         modular_solve_multi_rhs_tiled
        .type           modular_solve_multi_rhs_tiled,@function
        .size           modular_solve_multi_rhs_tiled,(.L_x_2102 - modular_solve_multi_rhs_tiled)
        .other          modular_solve_multi_rhs_tiled,@"STO_CUDA_ENTRY STV_DEFAULT"
modular_solve_multi_rhs_tiled:
.text.modular_solve_multi_rhs_tiled:
[----:B------:R-:W-:Y:S01]  /*0000*/  LDC R1, c[0x0][0x37c] ;  /* 0x0000df00ff017b82 */ /* 0x000fe20000000800 */
[----:B------:R-:W0:Y:S01]  /*0010*/  S2R R3, SR_CTAID.X ;  /* 0x0000000000037919 */ /* 0x000e220000002500 */
[----:B------:R-:W0:Y:S02]  /*0020*/  LDCU UR4, c[0x0][0x3b0] ;  /* 0x00007600ff0477ac */ /* 0x000e240008000800 */
[----:B0-----:R-:W-:-:S13]  /*0030*/  ISETP.GE.U32.AND P0, PT, R3, UR4, PT ;  /* 0x0000000403007c0c */ /* 0x001fda000bf06070 */
[----:B------:R-:W-:Y:S05]  /*0040*/  @P0 EXIT ;  /* 0x000000000000094d */ /* 0x000fea0003800000 */
[----:B------:R-:W0:Y:S01]  /*0050*/  LDC.64 R8, c[0x0][0x388] ;  /* 0x0000e200ff087b82 */ /* 0x000e220000000a00 */
[----:B------:R-:W1:Y:S01]  /*0060*/  LDCU.64 UR8, c[0x0][0x358] ;  /* 0x00006b00ff0877ac */ /* 0x000e620008000a00 */
[----:B------:R-:W2:Y:S01]  /*0070*/  S2R R0, SR_TID.X ;  /* 0x0000000000007919 */ /* 0x000ea20000002100 */
[----:B------:R-:W2:Y:S05]  /*0080*/  S2R R5, SR_TID.Y ;  /* 0x0000000000057919 */ /* 0x000eaa0000002200 */
[----:B------:R-:W3:Y:S08]  /*0090*/  LDC.64 R6, c[0x0][0x3a8] ;  /* 0x0000ea00ff067b82 */ /* 0x000ef00000000a00 */
[----:B------:R-:W4:Y:S01]  /*00a0*/  LDC.64 R16, c[0x0][0x3a0] ;  /* 0x0000e800ff107b82 */ /* 0x000f220000000a00 */
[----:B0-----:R-:W-:-:S05]  /*00b0*/  IMAD.WIDE.U32 R8, R3, 0x4, R8 ;  /* 0x0000000403087825 */ /* 0x001fca00078e0008 */
[----:B-1----:R0:W5:Y:S01]  /*00c0*/  LDG.E.CONSTANT R21, desc[UR8][R8.64] ;  /* 0x0000000808157981 */ /* 0x002162000c1e9900 */
[----:B------:R-:W-:Y:S01]  /*00d0*/  BSSY.RECONVERGENT B0, `(.L_x_1471) ;  /* 0x000003d000007945 */ /* 0x000fe20003800200 */
[----:B---3--:R-:W-:-:S05]  /*00e0*/  IADD3 R7, PT, PT, R7, R6, RZ ;  /* 0x0000000607077210 */ /* 0x008fca0007ffe0ff */
[----:B------:R-:W-:Y:S02]  /*00f0*/  IMAD R27, R7, R6, RZ ;  /* 0x00000006071b7224 */ /* 0x000fe400078e02ff */
[----:B--2---:R-:W-:Y:S02]  /*0100*/  IMAD R2, R5, 0x10, R0 ;  /* 0x0000001005027824 */ /* 0x004fe400078e0200 */
[----:B------:R-:W-:-:S03]  /*0110*/  IMAD R4, R27, R3, RZ ;  /* 0x000000031b047224 */ /* 0x000fc600078e02ff */
[----:B------:R-:W-:Y:S01]  /*0120*/  ISETP.GE.U32.AND P0, PT, R2, R27, PT ;  /* 0x0000001b0200720c */ /* 0x000fe20003f06070 */
[----:B----4-:R-:W-:-:S12]  /*0130*/  IMAD.WIDE.U32 R16, R4, 0x4, R16 ;  /* 0x0000000404107825 */ /* 0x010fd800078e0010 */
[----:B0-----:R-:W-:Y:S05]  /*0140*/  @P0 BRA `(.L_x_1472) ;  /* 0x0000000000d40947 */ /* 0x001fea0003800000 */
[----:B------:R-:W-:Y:S01]  /*0150*/  VIADDMNMX.U32 R8, R2, 0x100, R27, !PT ;  /* 0x0000010002087846 */ /* 0x000fe2000780001b */
[----:B------:R-:W-:Y:S01]  /*0160*/  BSSY.RECONVERGENT B1, `(.L_x_1473) ;  /* 0x0000018000017945 */ /* 0x000fe20003800200 */
[----:B------:R-:W-:Y:S01]  /*0170*/  LOP3.LUT R9, RZ, R0, RZ, 0x33, !PT ;  /* 0x00000000ff097212 */ /* 0x000fe200078e33ff */
[----:B------:R-:W-:-:S03]  /*0180*/  IMAD.MOV.U32 R29, RZ, RZ, R2 ;  /* 0x000000ffff1d7224 */ /* 0x000fc600078e0002 */
[----:B------:R-:W-:Y:S02]  /*0190*/  IADD3 R10, PT, PT, R8, R9, RZ ;  /* 0x00000009080a7210 */ /* 0x000fe40007ffe0ff */
[----:B------:R-:W0:Y:S03]  /*01a0*/  LDC.64 R8, c[0x0][0x380] ;  /* 0x0000e000ff087b82 */ /* 0x000e260000000a00 */
[----:B------:R-:W-:-:S05]  /*01b0*/  IMAD R12, R5, -0x10, R10 ;  /* 0xfffffff0050c7824 */ /* 0x000fca00078e020a */
[C---:B------:R-:W-:Y:S02]  /*01c0*/  LOP3.LUT R10, R12.reuse, 0x300, RZ, 0xc0, !PT ;  /* 0x000003000c0a7812 */ /* 0x040fe400078ec0ff */
[----:B------:R-:W-:Y:S02]  /*01d0*/  ISETP.GE.U32.AND P1, PT, R12, 0x300, PT ;  /* 0x000003000c00780c */ /* 0x000fe40003f26070 */
[----:B------:R-:W-:-:S13]  /*01e0*/  ISETP.NE.AND P0, PT, R10, 0x300, PT ;  /* 0x000003000a00780c */ /* 0x000fda0003f05270 */
[----:B------:R-:W-:Y:S05]  /*01f0*/  @!P0 BRA `(.L_x_1474) ;  /* 0x0000000000388947 */ /* 0x000fea0003800000 */
[----:B------:R-:W1:Y:S01]  /*0200*/  LDC.64 R10, c[0x0][0x380] ;  /* 0x0000e000ff0a7b82 */ /* 0x000e620000000a00 */
[----:B------:R-:W-:Y:S01]  /*0210*/  LEA.HI R12, R12, 0x1, RZ, 0x18 ;  /* 0x000000010c0c7811 */ /* 0x000fe200078fc0ff */
[----:B------:R-:W-:Y:S02]  /*0220*/  HFMA2 R19, -RZ, RZ, 0, 0 ;  /* 0x00000000ff137431 */ /* 0x000fe400000001ff */
[----:B------:R-:W-:Y:S01]  /*0230*/  IMAD.MOV.U32 R29, RZ, RZ, R2 ;  /* 0x000000ffff1d7224 */ /* 0x000fe200078e0002 */
[----:B------:R-:W-:-:S07]  /*0240*/  LOP3.LUT R18, R12, 0x3, RZ, 0xc0, !PT ;  /* 0x000000030c127812 */ /* 0x000fce00078ec0ff */
.L_x_1475:
[----:B--2---:R-:W-:-:S05]  /*0250*/  IADD3 R13, PT, PT, R4, R29, RZ ;  /* 0x0000001d040d7210 */ /* 0x004fca0007ffe0ff */
[----:B-1----:R-:W-:-:S06]  /*0260*/  IMAD.WIDE.U32 R12, R13, 0x4, R10 ;  /* 0x000000040d0c7825 */ /* 0x002fcc00078e000a */
[----:B------:R-:W2:Y:S01]  /*0270*/  LDG.E.CONSTANT R13, desc[UR8][R12.64] ;  /* 0x000000080c0d7981 */ /* 0x000ea2000c1e9900 */
[C---:B------:R-:W-:Y:S01]  /*0280*/  IMAD.WIDE.U32 R14, R29.reuse, 0x4, R16 ;  /* 0x000000041d0e7825 */ /* 0x040fe200078e0010 */
[----:B------:R-:W-:-:S03]  /*0290*/  IADD3 R29, PT, PT, R29, 0x100, RZ ;  /* 0x000001001d1d7810 */ /* 0x000fc60007ffe0ff */
[----:B------:R-:W-:-:S05]  /*02a0*/  VIADD R19, R19, 0x1 ;  /* 0x0000000113137836 */ /* 0x000fca0000000000 */
[----:B------:R-:W-:Y:S01]  /*02b0*/  ISETP.NE.AND P0, PT, R19, R18, PT ;  /* 0x000000121300720c */ /* 0x000fe20003f05270 */
[----:B--2---:R2:W-:-:S12]  /*02c0*/  STG.E desc[UR8][R14.64], R13 ;  /* 0x0000000d0e007986 */ /* 0x0045d8000c101908 */
[----:B------:R-:W-:Y:S05]  /*02d0*/  @P0 BRA `(.L_x_1475) ;  /* 0xfffffffc00dc0947 */ /* 0x000fea000383ffff */
.L_x_1474:
[----:B------:R-:W-:Y:S05]  /*02e0*/  BSYNC.RECONVERGENT B1 ;  /* 0x0000000000017941 */ /* 0x000fea0003800200 */
.L_x_1473:
[----:B------:R-:W-:Y:S05]  /*02f0*/  @!P1 BRA `(.L_x_1472) ;  /* 0x0000000000689947 */ /* 0x000fea0003800000 */
.L_x_1476:
[----:B-12---:R-:W-:-:S04]  /*0300*/  IMAD.IADD R15, R4, 0x1, R29 ;  /* 0x00000001040f7824 */ /* 0x006fc800078e021d */
[C---:B0-----:R-:W-:Y:S01]  /*0310*/  IMAD.WIDE.U32 R18, R15.reuse, 0x4, R8 ;  /* 0x000000040f127825 */ /* 0x041fe200078e0008 */
[----:B------:R-:W-:-:S03]  /*0320*/  IADD3 R11, PT, PT, R15, 0x100, RZ ;  /* 0x000001000f0b7810 */ /* 0x000fc60007ffe0ff */
[C---:B------:R-:W-:Y:S01]  /*0330*/  VIADD R13, R15.reuse, 0x200 ;  /* 0x000002000f0d7836 */ /* 0x040fe20000000000 */
[----:B------:R-:W-:Y:S01]  /*0340*/  IADD3 R15, PT, PT, R15, 0x300, RZ ;  /* 0x000003000f0f7810 */ /* 0x000fe20007ffe0ff */
[--C-:B------:R-:W-:Y:S01]  /*0350*/  IMAD.WIDE.U32 R10, R11, 0x4, R8.reuse ;  /* 0x000000040b0a7825 */ /* 0x100fe200078e0008 */
[----:B------:R0:W2:Y:S03]  /*0360*/  LDG.E.CONSTANT R33, desc[UR8][R18.64] ;  /* 0x0000000812217981 */ /* 0x0000a6000c1e9900 */
[--C-:B------:R-:W-:Y:S02]  /*0370*/  IMAD.WIDE.U32 R12, R13, 0x4, R8.reuse ;  /* 0x000000040d0c7825 */ /* 0x100fe400078e0008 */
[----:B------:R-:W3:Y:S02]  /*0380*/  LDG.E.CONSTANT R11, desc[UR8][R10.64] ;  /* 0x000000080a0b7981 */ /* 0x000ee4000c1e9900 */
[----:B------:R-:W-:-:S02]  /*0390*/  IMAD.WIDE.U32 R14, R15, 0x4, R8 ;  /* 0x000000040f0e7825 */ /* 0x000fc400078e0008 */
[----:B------:R-:W4:Y:S04]  /*03a0*/  LDG.E.CONSTANT R13, desc[UR8][R12.64] ;  /* 0x000000080c0d7981 */ /* 0x000f28000c1e9900 */
[----:B------:R-:W4:Y:S01]  /*03b0*/  LDG.E.CONSTANT R15, desc[UR8][R14.64] ;  /* 0x000000080e0f7981 */ /* 0x000f22000c1e9900 */
[C---:B------:R-:W-:Y:S01]  /*03c0*/  VIADD R35, R29.reuse, 0x100 ;  /* 0x000001001d237836 */ /* 0x040fe20000000000 */
[C---:B------:R-:W-:Y:S01]  /*03d0*/  IADD3 R23, PT, PT, R29.reuse, 0x200, RZ ;  /* 0x000002001d177810 */ /* 0x040fe20007ffe0ff */
[C---:B------:R-:W-:Y:S02]  /*03e0*/  VIADD R25, R29.reuse, 0x300 ;  /* 0x000003001d197836 */ /* 0x040fe40000000000 */
[----:B------:R-:W-:-:S04]  /*03f0*/  IMAD.WIDE.U32 R30, R29, 0x4, R16 ;  /* 0x000000041d1e7825 */ /* 0x000fc800078e0010 */
[----:B0-----:R-:W-:-:S04]  /*0400*/  IMAD.WIDE.U32 R18, R35, 0x4, R16 ;  /* 0x0000000423127825 */ /* 0x001fc800078e0010 */
[----:B------:R-:W-:-:S04]  /*0410*/  IMAD.WIDE.U32 R22, R23, 0x4, R16 ;  /* 0x0000000417167825 */ /* 0x000fc800078e0010 */
[----:B------:R-:W-:Y:S01]  /*0420*/  IMAD.WIDE.U32 R24, R25, 0x4, R16 ;  /* 0x0000000419187825 */ /* 0x000fe200078e0010 */
[----:B------:R-:W-:-:S04]  /*0430*/  IADD3 R29, PT, PT, R29, 0x400, RZ ;  /* 0x000004001d1d7810 */ /* 0x000fc80007ffe0ff */
[----:B------:R-:W-:Y:S01]  /*0440*/  ISETP.GE.U32.AND P0, PT, R29, R27, PT ;  /* 0x0000001b1d00720c */ /* 0x000fe20003f06070 */
[----:B--2---:R1:W-:Y:S04]  /*0450*/  STG.E desc[UR8][R30.64], R33 ;  /* 0x000000211e007986 */ /* 0x0043e8000c101908 */
[----:B---3--:R1:W-:Y:S04]  /*0460*/  STG.E desc[UR8][R18.64], R11 ;  /* 0x0000000b12007986 */ /* 0x0083e8000c101908 */
[----:B----4-:R1:W-:Y:S04]  /*0470*/  STG.E desc[UR8][R22.64], R13 ;  /* 0x0000000d16007986 */ /* 0x0103e8000c101908 */
[----:B------:R1:W-:Y:S01]  /*0480*/  STG.E desc[UR8][R24.64], R15 ;  /* 0x0000000f18007986 */ /* 0x0003e2000c101908 */
[----:B------:R-:W-:Y:S05]  /*0490*/  @!P0 BRA `(.L_x_1476) ;  /* 0xfffffffc00988947 */ /* 0x000fea000383ffff */
.L_x_1472:
[----:B------:R-:W-:Y:S05]  /*04a0*/  BSYNC.RECONVERGENT B0 ;  /* 0x0000000000007941 */ /* 0x000fea0003800200 */
.L_x_1471:
[----:B------:R-:W3:Y:S08]  /*04b0*/  S2UR UR5, SR_CgaCtaId ;  /* 0x00000000000579c3 */ /* 0x000ef00000008800 */
[----:B------:R-:W-:Y:S01]  /*04c0*/  BAR.SYNC.DEFER_BLOCKING 0x0 ;  /* 0x0000000000007b1d */ /* 0x000fe20000010000 */
[----:B------:R-:W-:-:S05]  /*04d0*/  ISETP.NE.AND P0, PT, R2, RZ, PT ;  /* 0x000000ff0200720c */ /* 0x000fca0003f05270 */
[----:B------:R-:W-:Y:S02]  /*04e0*/  UMOV UR4, 0x400 ;  /* 0x0000040000047882 */ /* 0x000fe40000000000 */
[----:B---3--:R-:W-:-:S09]  /*04f0*/  ULEA UR4, UR5, UR4, 0x18 ;  /* 0x0000000405047291 */ /* 0x008fd2000f8ec0ff */
[----:B------:R-:W-:Y:S01]  /*0500*/  @!P0 STS.U8 [UR4+0x8], RZ ;  /* 0x000008ffff008988 */ /* 0x000fe20008000004 */
[----:B------:R-:W-:Y:S06]  /*0510*/  BAR.SYNC.DEFER_BLOCKING 0x0 ;  /* 0x0000000000007b1d */ /* 0x000fec0000010000 */
[----:B-1----:R-:W1:Y:S02]  /*0520*/  LDS.U8 R11, [UR4+0x8] ;  /* 0x00000804ff0b7984 */ /* 0x002e640008000000 */
[----:B-1----:R-:W-:-:S04]  /*0530*/  ISETP.NE.AND P0, PT, R11, RZ, PT ;  /* 0x000000ff0b00720c */ /* 0x002fc80003f05270 */
[----:B------:R-:W-:-:S13]  /*0540*/  ISETP.EQ.OR P0, PT, R6, RZ, P0 ;  /* 0x000000ff0600720c */ /* 0x000fda0000702670 */
[----:B------:R-:W-:Y:S05]  /*0550*/  @P0 BRA `(.L_x_1477) ;  /* 0x0000002000680947 */ /* 0x000fea0003800000 */
[----:B------:R-:W-:Y:S01]  /*0560*/  VIADD R4, R2, 0x100 ;  /* 0x0000010002047836 */ /* 0x000fe20000000000 */
[----:B0-----:R-:W-:Y:S01]  /*0570*/  LOP3.LUT R9, RZ, R0, RZ, 0x33, !PT ;  /* 0x00000000ff097212 */ /* 0x001fe200078e33ff */
[----:B-----5:R-:W-:Y:S01]  /*0580*/  VIADD R8, R21, 0xfffffffe ;  /* 0xfffffffe15087836 */ /* 0x020fe20000000000 */
[----:B------:R-:W-:Y:S02]  /*0590*/  MOV R10, RZ ;  /* 0x000000ff000a7202 */ /* 0x000fe40000000f00 */
[----:B------:R-:W-:-:S04]  /*05a0*/  VIMNMX.U32 R6, PT, PT, R7, R4, !PT ;  /* 0x0000000407067248 */ /* 0x000fc80007fe0000 */
[----:B------:R-:W-:-:S05]  /*05b0*/  IADD3 R6, PT, PT, R9, R6, RZ ;  /* 0x0000000609067210 */ /* 0x000fca0007ffe0ff */
[----:B------:R-:W-:-:S05]  /*05c0*/  IMAD R6, R5, -0x10, R6 ;  /* 0xfffffff005067824 */ /* 0x000fca00078e0206 */
[----:B------:R-:W-:-:S04]  /*05d0*/  LEA.HI R9, R6, 0x1, RZ, 0x18 ;  /* 0x0000000106097811 */ /* 0x000fc800078fc0ff */
[----:B------:R-:W-:-:S07]  /*05e0*/  LOP3.LUT R9, R9, 0x3, RZ, 0xc0, !PT ;  /* 0x0000000309097812 */ /* 0x000fce00078ec0ff */
.L_x_1528:
[----:B------:R-:W-:Y:S01]  /*05f0*/  ISETP.NE.AND P0, PT, R2, RZ, PT ;  /* 0x000000ff0200720c */ /* 0x000fe20003f05270 */
[----:B------:R-:W-:Y:S01]  /*0600*/  UMOV UR4, URZ ;  /* 0x000000ff00047c82 */ /* 0x000fe20008000000 */
[----:B------:R-:W-:Y:S11]  /*0610*/  BSSY.RECONVERGENT B0, `(.L_x_1478) ;  /* 0x000007a000007945 */ /* 0x000ff60003800200 */
[----:B0--3--:R-:W-:Y:S05]  /*0620*/  @P0 BRA `(.L_x_1479) ;  /* 0x0000000400e00947 */ /* 0x009fea0003800000 */
[----:B------:R-:W-:Y:S01]  /*0630*/  IMAD.MOV.U32 R11, RZ, RZ, R10 ;  /* 0x000000ffff0b7224 */ /* 0x000fe200078e000a */
[----:B------:R-:W0:Y:S01]  /*0640*/  LDCU UR5, c[0x0][0x3a8] ;  /* 0x00007500ff0577ac */ /* 0x000e220008000800 */
[----:B------:R-:W-:-:S05]  /*0650*/  NOP ;  /* 0x0000000000007918 */ /* 0x000fca0000000000 */
.L_x_1481:
[----:B--2---:R-:W-:-:S04]  /*0660*/  IMAD R13, R7, R11, R10 ;  /* 0x0000000b070d7224 */ /* 0x004fc800078e020a */
[----:B------:R-:W-:-:S06]  /*0670*/  IMAD.WIDE.U32 R12, R13, 0x4, R16 ;  /* 0x000000040d0c7825 */ /* 0x000fcc00078e0010 */
[----:B------:R-:W2:Y:S02]  /*0680*/  LDG.E R12, desc[UR8][R12.64] ;  /* 0x000000080c0c7981 */ /* 0x000ea4000c1e1900 */
[----:B--2---:R-:W-:-:S13]  /*0690*/  ISETP.NE.AND P0, PT, R12, RZ, PT ;  /* 0x000000ff0c00720c */ /* 0x004fda0003f05270 */
[----:B------:R-:W-:Y:S05]  /*06a0*/  @P0 BRA `(.L_x_1480) ;  /* 0x0000000000100947 */ /* 0x000fea0003800000 */
[----:B------:R-:W-:-:S04]  /*06b0*/  IADD3 R11, PT, PT, R11, 0x1, RZ ;  /* 0x000000010b0b7810 */ /* 0x000fc80007ffe0ff */
[----:B0-----:R-:W-:-:S13]  /*06c0*/  ISETP.NE.AND P0, PT, R11, UR5, PT ;  /* 0x000000050b007c0c */ /* 0x001fda000bf05270 */
[----:B------:R-:W-:Y:S05]  /*06d0*/  @P0 BRA `(.L_x_1481) ;  /* 0xfffffffc00e00947 */ /* 0x000fea000383ffff */
[----:B------:R-:W-:-:S07]  /*06e0*/  IMAD.MOV.U32 R11, RZ, RZ, R10 ;  /* 0x000000ffff0b7224 */ /* 0x000fce00078e000a */
.L_x_1480:
[----:B------:R-:W-:-:S04]  /*06f0*/  IMAD R13, R7, R11, R10 ;  /* 0x0000000b070d7224 */ /* 0x000fc800078e020a */
[----:B------:R-:W-:-:S05]  /*0700*/  IMAD.WIDE.U32 R12, R13, 0x4, R16 ;  /* 0x000000040d0c7825 */ /* 0x000fca00078e0010 */
[----:B------:R-:W2:Y:S01]  /*0710*/  LDG.E R18, desc[UR8][R12.64] ;  /* 0x000000080c127981 */ /* 0x000ea2000c1e1900 */
[----:B------:R-:W1:Y:S01]  /*0720*/  S2UR UR6, SR_CgaCtaId ;  /* 0x00000000000679c3 */ /* 0x000e620000008800 */
[----:B------:R-:W-:Y:S01]  /*0730*/  HFMA2 R14, -RZ, RZ, 0, 5.9604644775390625e-08 ;  /* 0x00000001ff0e7431 */ /* 0x000fe200000001ff */
[----:B0-----:R-:W-:Y:S02]  /*0740*/  UMOV UR5, 0x400 ;  /* 0x0000040000057882 */ /* 0x001fe40000000000 */
[----:B-1----:R-:W-:-:S09]  /*0750*/  ULEA UR5, UR6, UR5, 0x18 ;  /* 0x0000000506057291 */ /* 0x002fd2000f8ec0ff */
[----:B------:R0:W-:Y:S01]  /*0760*/  STS [UR5], R11 ;  /* 0x0000000bff007988 */ /* 0x0001e20008000805 */
[----:B--2---:R-:W-:-:S13]  /*0770*/  ISETP.NE.AND P0, PT, R18, RZ, PT ;  /* 0x000000ff1200720c */ /* 0x004fda0003f05270 */
[----:B------:R-:W-:-:S05]  /*0780*/  @!P0 PRMT R13, R14, 0x7610, R13 ;  /* 0x000076100e0d8816 */ /* 0x000fca000000000d */
[----:B------:R0:W-:Y:S01]  /*0790*/  @!P0 STS.U8 [UR5+0x8], R13 ;  /* 0x0000080dff008988 */ /* 0x0001e20008000005 */
[----:B------:R-:W-:Y:S05]  /*07a0*/  @!P0 BRA `(.L_x_1479) ;  /* 0x0000000400808947 */ /* 0x000fea0003800000 */
[----:B------:R-:W-:Y:S01]  /*07b0*/  ISETP.NE.AND P0, PT, R8, RZ, PT ;  /* 0x000000ff0800720c */ /* 0x000fe20003f05270 */
[----:B------:R-:W-:-:S12]  /*07c0*/  IMAD.MOV.U32 R14, RZ, RZ, 0x1 ;  /* 0x00000001ff0e7424 */ /* 0x000fd800078e00ff */
[----:B------:R-:W-:Y:S05]  /*07d0*/  @!P0 BRA `(.L_x_1482) ;  /* 0x0000000400648947 */ /* 0x000fea0003800000 */
[----:B0-----:R-:W0:Y:S01]  /*07e0*/  I2F.U32.RP R11, R21 ;  /* 0x00000015000b7306 */ /* 0x001e220000209000 */
[----:B------:R-:W-:Y:S01]  /*07f0*/  IMAD.MOV R15, RZ, RZ, -R21 ;  /* 0x000000ffff0f7224 */ /* 0x000fe200078e0a15 */
[----:B------:R-:W-:Y:S01]  /*0800*/  ISETP.NE.U32.AND P1, PT, R21, RZ, PT ;  /* 0x000000ff1500720c */ /* 0x000fe20003f25070 */
[----:B------:R-:W-:Y:S02]  /*0810*/  IMAD.MOV.U32 R14, RZ, RZ, 0x1 ;  /* 0x00000001ff0e7424 */ /* 0x000fe400078e00ff */
[----:B------:R-:W-:-:S03]  /*0820*/  IMAD.MOV.U32 R29, RZ, RZ, RZ ;  /* 0x000000ffff1d7224 */ /* 0x000fc600078e00ff */
[----:B0-----:R-:W0:Y:S02]  /*0830*/  MUFU.RCP R11, R11 ;  /* 0x0000000b000b7308 */ /* 0x001e240000001000 */
[----:B0-----:R-:W-:Y:S02]  /*0840*/  IADD3 R12, PT, PT, R11, 0xffffffe, RZ ;  /* 0x0ffffffe0b0c7810 */ /* 0x001fe40007ffe0ff */
[----:B------:R-:W-:-:S04]  /*0850*/  MOV R11, R8 ;  /* 0x00000008000b7202 */ /* 0x000fc80000000f00 */
[----:B------:R0:W1:Y:S02]  /*0860*/  F2I.FTZ.U32.TRUNC.NTZ R13, R12 ;  /* 0x0000000c000d7305 */ /* 0x000064000021f000 */
[----:B0-----:R-:W-:Y:S01]  /*0870*/  MOV R12, RZ ;  /* 0x000000ff000c7202 */ /* 0x001fe20000000f00 */
[----:B-1----:R-:W-:-:S04]  /*0880*/  IMAD R15, R15, R13, RZ ;  /* 0x0000000d0f0f7224 */ /* 0x002fc800078e02ff */
[----:B------:R-:W-:-:S04]  /*0890*/  IMAD.HI.U32 R13, R13, R15, R12 ;  /* 0x0000000f0d0d7227 */ /* 0x000fc800078e000c */
[----:B------:R-:W-:Y:S02]  /*08a0*/  HFMA2 R15, -RZ, RZ, 0, 0 ;  /* 0x00000000ff0f7431 */ /* 0x000fe400000001ff */
[----:B------:R-:W-:-:S04]  /*08b0*/  IMAD.HI.U32 R13, R13, R18, RZ ;  /* 0x000000120d0d7227 */ /* 0x000fc800078e00ff */
[----:B------:R-:W-:-:S04]  /*08c0*/  IMAD.MOV R28, RZ, RZ, -R13 ;  /* 0x000000ffff1c7224 */ /* 0x000fc800078e0a0d */
[----:B------:R-:W-:-:S05]  /*08d0*/  IMAD R28, R21, R28, R18 ;  /* 0x0000001c151c7224 */ /* 0x000fca00078e0212 */
[----:B------:R-:W-:-:S13]  /*08e0*/  ISETP.GE.U32.AND P0, PT, R28, R21, PT ;  /* 0x000000151c00720c */ /* 0x000fda0003f06070 */
[----:B------:R-:W-:-:S04]  /*08f0*/  @P0 IADD3 R28, PT, PT, -R21, R28, RZ ;  /* 0x0000001c151c0210 */ /* 0x000fc80007ffe1ff */
[----:B------:R-:W-:-:S13]  /*0900*/  ISETP.GE.U32.AND P0, PT, R28, R21, PT ;  /* 0x000000151c00720c */ /* 0x000fda0003f06070 */
[----:B------:R-:W-:Y:S01]  /*0910*/  @P0 IMAD.IADD R28, R28, 0x1, -R21 ;  /* 0x000000011c1c0824 */ /* 0x000fe200078e0a15 */
[----:B------:R-:W-:-:S07]  /*0920*/  @!P1 LOP3.LUT R28, RZ, R21, RZ, 0x33, !PT ;  /* 0x00000015ff1c9212 */ /* 0x000fce00078e33ff */
.L_x_1489:
[----:B------:R-:W-:-:S04]  /*0930*/  LOP3.LUT R12, R11, 0x1, RZ, 0xc0, !PT ;  /* 0x000000010b0c7812 */ /* 0x000fc800078ec0ff */
[----:B------:R-:W-:-:S13]  /*0940*/  ISETP.NE.U32.AND P0, PT, R12, 0x1, PT ;  /* 0x000000010c00780c */ /* 0x000fda0003f05070 */
[----:B------:R-:W-:Y:S05]  /*0950*/  @P0 BRA `(.L_x_1483) ;  /* 0x00000000007c0947 */ /* 0x000fea0003800000 */
        /* <DEDUP_REMOVED lines=12> */
[----:B0-----:R-:W-:Y:S02]  /*0a20*/  VIADD R13, R15, 0xffffffe ;  /* 0x0ffffffe0f0d7836 */ /* 0x001fe40000000000 */
[----:B------:R-:W-:-:S04]  /*0a30*/  IMAD.MOV.U32 R15, RZ, RZ, RZ ;  /* 0x000000ffff0f7224 */ /* 0x000fc800078e00ff */
        /* <DEDUP_REMOVED lines=12> */
.L_x_1484:
[----:B------:R-:W-:-:S07]  /*0b00*/  MOV R12, 0xb20 ;  /* 0x00000b20000c7802 */ /* 0x000fce0000000f00 */
[----:B------:R-:W-:Y:S05]  /*0b10*/  CALL.REL.NOINC `($__internal_39_$__cuda_sm20_rem_u64) ;  /* 0x0000002800dc7944 */ /* 0x000fea0003c00000 */
[----:B------:R-:W-:Y:S01]  /*0b20*/  MOV R14, R19 ;  /* 0x00000013000e7202 */ /* 0x000fe20000000f00 */
[----:B------:R-:W-:-:S07]  /*0b30*/  IMAD.MOV.U32 R15, RZ, RZ, R22 ;  /* 0x000000ffff0f7224 */ /* 0x000fce00078e0016 */
.L_x_1485:
[----:B------:R-:W-:Y:S05]  /*0b40*/  BSYNC.RECONVERGENT B1 ;  /* 0x0000000000017941 */ /* 0x000fea0003800200 */
.L_x_1483:
        /* <DEDUP_REMOVED lines=26> */
.L_x_1487:
[----:B------:R-:W-:-:S07]  /*0cf0*/  MOV R12, 0xd10 ;  /* 0x00000d10000c7802 */ /* 0x000fce0000000f00 */
[----:B------:R-:W-:Y:S05]  /*0d00*/  CALL.REL.NOINC `($__internal_39_$__cuda_sm20_rem_u64) ;  /* 0x0000002800607944 */ /* 0x000fea0003c00000 */
[----:B------:R-:W-:Y:S01]  /*0d10*/  MOV R28, R19 ;  /* 0x00000013001c7202 */ /* 0x000fe20000000f00 */
[----:B------:R-:W-:-:S07]  /*0d20*/  IMAD.MOV.U32 R29, RZ, RZ, R22 ;  /* 0x000000ffff1d7224 */ /* 0x000fce00078e0016 */
.L_x_1488:
[----:B------:R-:W-:Y:S05]  /*0d30*/  BSYNC.RECONVERGENT B1 ;  /* 0x0000000000017941 */ /* 0x000fea0003800200 */
.L_x_1486:
[----:B------:R-:W-:Y:S02]  /*0d40*/  ISETP.GT.U32.AND P0, PT, R11, 0x1, PT ;  /* 0x000000010b00780c */ /* 0x000fe40003f04070 */
[----:B------:R-:W-:-:S11]  /*0d50*/  SHF.R.U32.HI R11, RZ, 0x1, R11 ;  /* 0x00000001ff0b7819 */ /* 0x000fd6000001160b */
[----:B------:R-:W-:Y:S05]  /*0d60*/  @P0 BRA `(.L_x_1489) ;  /* 0xfffffff800f00947 */ /* 0x000fea000383ffff */
.L_x_1482:
[----:B------:R-:W1:Y:S01]  /*0d70*/  S2UR UR6, SR_CgaCtaId ;  /* 0x00000000000679c3 */ /* 0x000e620000008800 */
[----:B------:R-:W-:Y:S02]  /*0d80*/  UMOV UR5, 0x400 ;  /* 0x0000040000057882 */ /* 0x000fe40000000000 */
[----:B-1----:R-:W-:-:S09]  /*0d90*/  ULEA UR5, UR6, UR5, 0x18 ;  /* 0x0000000506057291 */ /* 0x002fd2000f8ec0ff */
[----:B------:R1:W-:Y:S03]  /*0da0*/  STS [UR5+0x4], R14 ;  /* 0x0000040eff007988 */ /* 0x0003e60008000805 */
.L_x_1479:
[----:B------:R-:W-:Y:S05]  /*0db0*/  BSYNC.RECONVERGENT B0 ;  /* 0x0000000000007941 */ /* 0x000fea0003800200 */
.L_x_1478:
[----:B------:R-:W3:Y:S08]  /*0dc0*/  S2UR UR6, SR_CgaCtaId ;  /* 0x00000000000679c3 */ /* 0x000ef00000008800 */
[----:B------:R-:W-:Y:S06]  /*0dd0*/  BAR.SYNC.DEFER_BLOCKING 0x0 ;  /* 0x0000000000007b1d */ /* 0x000fec0000010000 */
[----:B------:R-:W-:-:S02]  /*0de0*/  UMOV UR5, 0x400 ;  /* 0x0000040000057882 */ /* 0x000fc40000000000 */
[----:B---3--:R-:W-:-:S09]  /*0df0*/  ULEA UR5, UR6, UR5, 0x18 ;  /* 0x0000000506057291 */ /* 0x008fd2000f8ec0ff */
[----:B0-----:R-:W0:Y:S02]  /*0e00*/  LDS.U8 R11, [UR5+0x8] ;  /* 0x00000805ff0b7984 */ /* 0x001e240008000000 */
[----:B0-----:R-:W-:-:S13]  /*0e10*/  ISETP.NE.AND P0, PT, R11, RZ, PT ;  /* 0x000000ff0b00720c */ /* 0x001fda0003f05270 */
[----:B------:R-:W-:Y:S05]  /*0e20*/  @P0 BRA `(.L_x_1477) ;  /* 0x0000001800340947 */ /* 0x000fea0003800000 */
[----:B------:R-:W0:Y:S01]  /*0e30*/  LDS R29, [UR5] ;  /* 0x00000005ff1d7984 */ /* 0x000e220008000800 */
[----:B------:R-:W-:Y:S01]  /*0e40*/  ISETP.GE.U32.AND P0, PT, R2, R7, PT ;  /* 0x000000070200720c */ /* 0x000fe20003f06070 */
[----:B------:R-:W-:Y:S03]  /*0e50*/  BSSY.RECONVERGENT B0, `(.L_x_1490) ;  /* 0x0000052000007945 */ /* 0x000fe60003800200 */
[----:B0-----:R-:W-:-:S13]  /*0e60*/  ISETP.EQ.OR P1, PT, R29, R10, P0 ;  /* 0x0000000a1d00720c */ /* 0x001fda0000722670 */
[----:B------:R-:W-:Y:S05]  /*0e70*/  @P1 BRA `(.L_x_1491) ;  /* 0x00000004003c1947 */ /* 0x000fea0003800000 */
[----:B------:R-:W-:Y:S01]  /*0e80*/  ISETP.NE.AND P1, PT, R9, RZ, PT ;  /* 0x000000ff0900720c */ /* 0x000fe20003f25270 */
[----:B------:R-:W-:Y:S01]  /*0e90*/  BSSY.RECONVERGENT B1, `(.L_x_1492) ;  /* 0x0000024000017945 */ /* 0x000fe20003800200 */
[C---:B------:R-:W-:Y:S01]  /*0ea0*/  IMAD R29, R7.reuse, R29, RZ ;  /* 0x0000001d071d7224 */ /* 0x040fe200078e02ff */
[----:B------:R-:W-:Y:S01]  /*0eb0*/  MOV R18, R2 ;  /* 0x0000000200127202 */ /* 0x000fe20000000f00 */
[----:B------:R-:W-:-:S09]  /*0ec0*/  IMAD R11, R7, R10, RZ ;  /* 0x0000000a070b7224 */ /* 0x000fd200078e02ff */
[----:B------:R-:W-:Y:S05]  /*0ed0*/  @!P1 BRA `(.L_x_1493) ;  /* 0x00000000007c9947 */ /* 0x000fea0003800000 */
[C---:B------:R-:W-:Y:S01]  /*0ee0*/  IMAD.IADD R23, R2.reuse, 0x1, R29 ;  /* 0x0000000102177824 */ /* 0x040fe200078e021d */
[----:B------:R-:W-:-:S03]  /*0ef0*/  IADD3 R19, PT, PT, R2, R11, RZ ;  /* 0x0000000b02137210 */ /* 0x000fc60007ffe0ff */
[----:B--2---:R-:W-:-:S04]  /*0f00*/  IMAD.WIDE.U32 R12, R23, 0x4, R16 ;  /* 0x00000004170c7825 */ /* 0x004fc800078e0010 */
[----:B-1----:R-:W-:Y:S01]  /*0f10*/  IMAD.WIDE.U32 R14, R19, 0x4, R16 ;  /* 0x00000004130e7825 */ /* 0x002fe200078e0010 */
[----:B------:R-:W2:Y:S04]  /*0f20*/  LDG.E R27, desc[UR8][R12.64] ;  /* 0x000000080c1b7981 */ /* 0x000ea8000c1e1900 */
[----:B------:R-:W3:Y:S01]  /*0f30*/  LDG.E R25, desc[UR8][R14.64] ;  /* 0x000000080e197981 */ /* 0x000ee2000c1e1900 */
[----:B------:R-:W-:Y:S01]  /*0f40*/  ISETP.NE.AND P1, PT, R9, 0x1, PT ;  /* 0x000000010900780c */ /* 0x000fe20003f25270 */
[----:B------:R-:W-:Y:S02]  /*0f50*/  IMAD.MOV.U32 R18, RZ, RZ, R4 ;  /* 0x000000ffff127224 */ /* 0x000fe400078e0004 */
[----:B--2---:R0:W-:Y:S04]  /*0f60*/  STG.E desc[UR8][R14.64], R27 ;  /* 0x0000001b0e007986 */ /* 0x0041e8000c101908 */
[----:B---3--:R0:W-:Y:S06]  /*0f70*/  STG.E desc[UR8][R12.64], R25 ;  /* 0x000000190c007986 */ /* 0x0081ec000c101908 */
[----:B------:R-:W-:Y:S05]  /*0f80*/  @!P1 BRA `(.L_x_1493) ;  /* 0x0000000000509947 */ /* 0x000fea0003800000 */
[----:B0-----:R-:W-:Y:S01]  /*0f90*/  IADD3 R13, PT, PT, R23, 0x100, RZ ;  /* 0x00000100170d7810 */ /* 0x001fe20007ffe0ff */
[----:B------:R-:W-:-:S04]  /*0fa0*/  VIADD R15, R19, 0x100 ;  /* 0x00000100130f7836 */ /* 0x000fc80000000000 */
[----:B------:R-:W-:-:S04]  /*0fb0*/  IMAD.WIDE.U32 R12, R13, 0x4, R16 ;  /* 0x000000040d0c7825 */ /* 0x000fc800078e0010 */
[----:B------:R-:W-:Y:S01]  /*0fc0*/  IMAD.WIDE.U32 R14, R15, 0x4, R16 ;  /* 0x000000040f0e7825 */ /* 0x000fe200078e0010 */
[----:B------:R-:W2:Y:S04]  /*0fd0*/  LDG.E R27, desc[UR8][R12.64] ;  /* 0x000000080c1b7981 */ /* 0x000ea8000c1e1900 */
[----:B------:R-:W3:Y:S01]  /*0fe0*/  LDG.E R25, desc[UR8][R14.64] ;  /* 0x000000080e197981 */ /* 0x000ee2000c1e1900 */
[----:B------:R-:W-:Y:S02]  /*0ff0*/  ISETP.NE.AND P1, PT, R9, 0x2, PT ;  /* 0x000000020900780c */ /* 0x000fe40003f25270 */
[----:B------:R-:W-:Y:S01]  /*1000*/  IADD3 R18, PT, PT, R2, 0x200, RZ ;  /* 0x0000020002127810 */ /* 0x000fe20007ffe0ff */
[----:B--2---:R4:W-:Y:S04]  /*1010*/  STG.E desc[UR8][R14.64], R27 ;  /* 0x0000001b0e007986 */ /* 0x0049e8000c101908 */
[----:B---3--:R4:W-:Y:S06]  /*1020*/  STG.E desc[UR8][R12.64], R25 ;  /* 0x000000190c007986 */ /* 0x0089ec000c101908 */
[----:B------:R-:W-:Y:S05]  /*1030*/  @!P1 BRA `(.L_x_1493) ;  /* 0x0000000000249947 */ /* 0x000fea0003800000 */
[----:B----4-:R-:W-:Y:S01]  /*1040*/  VIADD R13, R23, 0x200 ;  /* 0x00000200170d7836 */ /* 0x010fe20000000000 */
[----:B------:R-:W-:-:S03]  /*1050*/  IADD3 R15, PT, PT, R19, 0x200, RZ ;  /* 0x00000200130f7810 */ /* 0x000fc60007ffe0ff */
[----:B------:R-:W-:-:S04]  /*1060*/  IMAD.WIDE.U32 R12, R13, 0x4, R16 ;  /* 0x000000040d0c7825 */ /* 0x000fc800078e0010 */
[----:B------:R-:W-:Y:S01]  /*1070*/  IMAD.WIDE.U32 R14, R15, 0x4, R16 ;  /* 0x000000040f0e7825 */ /* 0x000fe200078e0010 */
[----:B------:R-:W2:Y:S04]  /*1080*/  LDG.E R23, desc[UR8][R12.64] ;  /* 0x000000080c177981 */ /* 0x000ea8000c1e1900 */
[----:B------:R-:W3:Y:S01]  /*1090*/  LDG.E R19, desc[UR8][R14.64] ;  /* 0x000000080e137981 */ /* 0x000ee2000c1e1900 */
[----:B------:R-:W-:-:S03]  /*10a0*/  VIADD R18, R2, 0x300 ;  /* 0x0000030002127836 */ /* 0x000fc60000000000 */
[----:B--2---:R0:W-:Y:S04]  /*10b0*/  STG.E desc[UR8][R14.64], R23 ;  /* 0x000000170e007986 */ /* 0x0041e8000c101908 */
[----:B---3--:R0:W-:Y:S02]  /*10c0*/  STG.E desc[UR8][R12.64], R19 ;  /* 0x000000130c007986 */ /* 0x0081e4000c101908 */
.L_x_1493:
[----:B------:R-:W-:Y:S05]  /*10d0*/  BSYNC.RECONVERGENT B1 ;  /* 0x0000000000017941 */ /* 0x000fea0003800200 */
.L_x_1492:
[----:B------:R-:W-:-:S13]  /*10e0*/  ISETP.GE.U32.AND P1, PT, R6, 0x300, PT ;  /* 0x000003000600780c */ /* 0x000fda0003f26070 */
[----:B------:R-:W-:Y:S05]  /*10f0*/  @!P1 BRA `(.L_x_1491) ;  /* 0x00000000009c9947 */ /* 0x000fea0003800000 */
[----:B------:R-:W-:Y:S01]  /*1100*/  IADD3 R29, PT, PT, R29, R18, RZ ;  /* 0x000000121d1d7210 */ /* 0x000fe20007ffe0ff */
[----:B------:R-:W-:Y:S01]  /*1110*/  IMAD.IADD R11, R11, 0x1, R18 ;  /* 0x000000010b0b7824 */ /* 0x000fe200078e0212 */
[----:B------:R-:W-:-:S07]  /*1120*/  IADD3 R20, PT, PT, R18, 0x200, RZ ;  /* 0x0000020012147810 */ /* 0x000fce0007ffe0ff */
.L_x_1494:
[----:B0-2-4-:R-:W-:-:S04]  /*1130*/  IMAD.WIDE.U32 R12, R29, 0x4, R16 ;  /* 0x000000041d0c7825 */ /* 0x015fc800078e0010 */
[----:B-1----:R-:W-:Y:S01]  /*1140*/  IMAD.WIDE.U32 R14, R11, 0x4, R16 ;  /* 0x000000040b0e7825 */ /* 0x002fe200078e0010 */
[----:B------:R-:W2:Y:S04]  /*1150*/  LDG.E R33, desc[UR8][R12.64] ;  /* 0x000000080c217981 */ /* 0x000ea8000c1e1900 */
[----:B------:R-:W3:Y:S01]  /*1160*/  LDG.E R31, desc[UR8][R14.64] ;  /* 0x000000080e1f7981 */ /* 0x000ee2000c1e1900 */
[----:B------:R-:W-:Y:S01]  /*1170*/  VIADD R25, R29, 0x100 ;  /* 0x000001001d197836 */ /* 0x000fe20000000000 */
[----:B------:R-:W-:-:S03]  /*1180*/  IADD3 R27, PT, PT, R11, 0x100, RZ ;  /* 0x000001000b1b7810 */ /* 0x000fc60007ffe0ff */
[----:B------:R-:W-:-:S04]  /*1190*/  IMAD.WIDE.U32 R24, R25, 0x4, R16 ;  /* 0x0000000419187825 */ /* 0x000fc800078e0010 */
[----:B------:R-:W-:Y:S01]  /*11a0*/  IMAD.WIDE.U32 R26, R27, 0x4, R16 ;  /* 0x000000041b1a7825 */ /* 0x000fe200078e0010 */
[----:B--2---:R0:W-:Y:S04]  /*11b0*/  STG.E desc[UR8][R14.64], R33 ;  /* 0x000000210e007986 */ /* 0x0041e8000c101908 */
[----:B---3--:R1:W-:Y:S04]  /*11c0*/  STG.E desc[UR8][R12.64], R31 ;  /* 0x0000001f0c007986 */ /* 0x0083e8000c101908 */
        /* <DEDUP_REMOVED lines=8> */
[----:B------:R-:W4:Y:S04]  /*1250*/  LDG.E R28, desc[UR8][R18.64] ;  /* 0x00000008121c7981 */ /* 0x000f28000c1e1900 */
[----:B0-----:R-:W5:Y:S01]  /*1260*/  LDG.E R33, desc[UR8][R22.64] ;  /* 0x0000000816217981 */ /* 0x001f62000c1e1900 */
[----:B-1----:R-:W-:Y:S01]  /*1270*/  VIADD R13, R29, 0x300 ;  /* 0x000003001d0d7836 */ /* 0x002fe20000000000 */
[----:B------:R-:W-:-:S03]  /*1280*/  IADD3 R15, PT, PT, R11, 0x300, RZ ;  /* 0x000003000b0f7810 */ /* 0x000fc60007ffe0ff */
[----:B------:R-:W-:-:S04]  /*1290*/  IMAD.WIDE.U32 R12, R13, 0x4, R16 ;  /* 0x000000040d0c7825 */ /* 0x000fc800078e0010 */
[----:B------:R-:W-:Y:S01]  /*12a0*/  IMAD.WIDE.U32 R14, R15, 0x4, R16 ;  /* 0x000000040f0e7825 */ /* 0x000fe200078e0010 */
[----:B----4-:R0:W-:Y:S04]  /*12b0*/  STG.E desc[UR8][R22.64], R28 ;  /* 0x0000001c16007986 */ /* 0x0101e8000c101908 */
[----:B-----5:R0:W-:Y:S04]  /*12c0*/  STG.E desc[UR8][R18.64], R33 ;  /* 0x0000002112007986 */ /* 0x0201e8000c101908 */
[----:B------:R-:W4:Y:S04]  /*12d0*/  LDG.E R31, desc[UR8][R12.64] ;  /* 0x000000080c1f7981 */ /* 0x000f28000c1e1900 */
[----:B--2---:R-:W2:Y:S01]  /*12e0*/  LDG.E R27, desc[UR8][R14.64] ;  /* 0x000000080e1b7981 */ /* 0x004ea2000c1e1900 */
[C---:B---3--:R-:W-:Y:S01]  /*12f0*/  VIADD R24, R20.reuse, 0x200 ;  /* 0x0000020014187836 */ /* 0x048fe20000000000 */
[----:B------:R-:W-:Y:S01]  /*1300*/  IADD3 R20, PT, PT, R20, 0x400, RZ ;  /* 0x0000040014147810 */ /* 0x000fe20007ffe0ff */
[----:B------:R-:W-:Y:S01]  /*1310*/  VIADD R29, R29, 0x400 ;  /* 0x000004001d1d7836 */ /* 0x000fe20000000000 */
[----:B------:R-:W-:-:S02]  /*1320*/  IADD3 R11, PT, PT, R11, 0x400, RZ ;  /* 0x000004000b0b7810 */ /* 0x000fc40007ffe0ff */
[----:B------:R-:W-:Y:S01]  /*1330*/  ISETP.GE.U32.AND P1, PT, R24, R7, PT ;  /* 0x000000071800720c */ /* 0x000fe20003f26070 */
[----:B----4-:R0:W-:Y:S04]  /*1340*/  STG.E desc[UR8][R14.64], R31 ;  /* 0x0000001f0e007986 */ /* 0x0101e8000c101908 */
[----:B--2---:R0:W-:Y:S08]  /*1350*/  STG.E desc[UR8][R12.64], R27 ;  /* 0x0000001b0c007986 */ /* 0x0041f0000c101908 */
[----:B------:R-:W-:Y:S05]  /*1360*/  @!P1 BRA `(.L_x_1494) ;  /* 0xfffffffc00709947 */ /* 0x000fea000383ffff */
.L_x_1491:
[----:B------:R-:W-:Y:S05]  /*1370*/  BSYNC.RECONVERGENT B0 ;  /* 0x0000000000007941 */ /* 0x000fea0003800200 */
.L_x_1490:
[----:B------:R-:W-:Y:S06]  /*1380*/  BAR.SYNC.DEFER_BLOCKING 0x0 ;  /* 0x0000000000007b1d */ /* 0x000fec0000010000 */
[----:B------:R-:W-:Y:S04]  /*1390*/  BSSY.RECONVERGENT B0, `(.L_x_1495) ;  /* 0x00000f1000007945 */ /* 0x000fe80003800200 */
[----:B------:R-:W-:Y:S05]  /*13a0*/  @P0 BRA `(.L_x_1496) ;  /* 0x0000000c00bc0947 */ /* 0x000fea0003800000 */
[----:B0-2-4-:R-:W0:Y:S01]  /*13b0*/  LDS R15, [UR5+0x4] ;  /* 0x00000405ff0f7984 */ /* 0x015e220008000800 */
[----:B------:R-:W-:Y:S01]  /*13c0*/  ISETP.NE.AND P0, PT, R9, RZ, PT ;  /* 0x000000ff0900720c */ /* 0x000fe20003f05270 */
[----:B------:R-:W-:Y:S01]  /*13d0*/  BSSY.RECONVERGENT B1, `(.L_x_1497) ;  /* 0x0000068000017945 */ /* 0x000fe20003800200 */
[----:B------:R-:W-:Y:S02]  /*13e0*/  IMAD R11, R7, R10, RZ ;  /* 0x0000000a070b7224 */ /* 0x000fe400078e02ff */
[----:B-1----:R-:W-:-:S09]  /*13f0*/  IMAD.MOV.U32 R14, RZ, RZ, R2 ;  /* 0x000000ffff0e7224 */ /* 0x002fd200078e0002 */
[----:B------:R-:W-:Y:S05]  /*1400*/  @!P0 BRA `(.L_x_1498) ;  /* 0x0000000400908947 */ /* 0x000fea0003800000 */
[----:B------:R-:W-:-:S05]  /*1410*/  IADD3 R13, PT, PT, R2, R11, RZ ;  /* 0x0000000b020d7210 */ /* 0x000fca0007ffe0ff */
[----:B------:R-:W-:-:S05]  /*1420*/  IMAD.WIDE.U32 R28, R13, 0x4, R16 ;  /* 0x000000040d1c7825 */ /* 0x000fca00078e0010 */
[----:B------:R-:W0:Y:S01]  /*1430*/  LDG.E R18, desc[UR8][R28.64] ;  /* 0x000000081c127981 */ /* 0x000e22000c1e1900 */
[----:B------:R-:W-:Y:S01]  /*1440*/  BSSY.RECONVERGENT B2, `(.L_x_1499) ;  /* 0x000001a000027945 */ /* 0x000fe20003800200 */
[----:B0-----:R-:W-:-:S05]  /*1450*/  IMAD.WIDE.U32 R18, R15, R18, RZ ;  /* 0x000000120f127225 */ /* 0x001fca00078e00ff */
        /* <DEDUP_REMOVED lines=21> */
.L_x_1500:
[----:B------:R-:W-:Y:S02]  /*15b0*/  MOV R22, R18 ;  /* 0x0000001200167202 */ /* 0x000fe40000000f00 */
[----:B------:R-:W-:-:S07]  /*15c0*/  MOV R12, 0x15e0 ;  /* 0x000015e0000c7802 */ /* 0x000fce0000000f00 */
[----:B------:R-:W-:Y:S05]  /*15d0*/  CALL.REL.NOINC `($__internal_39_$__cuda_sm20_rem_u64) ;  /* 0x00000020002c7944 */ /* 0x000fea0003c00000 */
.L_x_1501:
[----:B------:R-:W-:Y:S05]  /*15e0*/  BSYNC.RECONVERGENT B2 ;  /* 0x0000000000027941 */ /* 0x000fea0003800200 */
.L_x_1499:
[----:B------:R1:W-:Y:S01]  /*15f0*/  STG.E desc[UR8][R28.64], R19 ;  /* 0x000000131c007986 */ /* 0x0003e2000c101908 */
[----:B------:R-:W-:Y:S01]  /*1600*/  ISETP.NE.AND P0, PT, R9, 0x1, PT ;  /* 0x000000010900780c */ /* 0x000fe20003f05270 */
[----:B------:R-:W-:-:S12]  /*1610*/  IMAD.MOV.U32 R14, RZ, RZ, R4 ;  /* 0x000000ffff0e7224 */ /* 0x000fd800078e0004 */
[----:B-1----:R-:W-:Y:S05]  /*1620*/  @!P0 BRA `(.L_x_1498) ;  /* 0x0000000400088947 */ /* 0x002fea0003800000 */
[----:B------:R-:W-:-:S05]  /*1630*/  IADD3 R29, PT, PT, R13, 0x100, RZ ;  /* 0x000001000d1d7810 */ /* 0x000fca0007ffe0ff */
[----:B------:R-:W-:-:S05]  /*1640*/  IMAD.WIDE.U32 R28, R29, 0x4, R16 ;  /* 0x000000041d1c7825 */ /* 0x000fca00078e0010 */
[----:B------:R-:W2:Y:S01]  /*1650*/  LDG.E R18, desc[UR8][R28.64] ;  /* 0x000000081c127981 */ /* 0x000ea2000c1e1900 */
[----:B------:R-:W-:Y:S01]  /*1660*/  BSSY.RECONVERGENT B2, `(.L_x_1502) ;  /* 0x000001a000027945 */ /* 0x000fe20003800200 */
[----:B--2---:R-:W-:-:S05]  /*1670*/  IMAD.WIDE.U32 R18, R15, R18, RZ ;  /* 0x000000120f127225 */ /* 0x004fca00078e00ff */
        /* <DEDUP_REMOVED lines=21> */
.L_x_1503:
[----:B------:R-:W-:Y:S02]  /*17d0*/  MOV R22, R18 ;  /* 0x0000001200167202 */ /* 0x000fe40000000f00 */
[----:B------:R-:W-:-:S07]  /*17e0*/  MOV R12, 0x1800 ;  /* 0x00001800000c7802 */ /* 0x000fce0000000f00 */
[----:B------:R-:W-:Y:S05]  /*17f0*/  CALL.REL.NOINC `($__internal_39_$__cuda_sm20_rem_u64) ;  /* 0x0000001c00a47944 */ /* 0x000fea0003c00000 */
.L_x_1504:
[----:B------:R-:W-:Y:S05]  /*1800*/  BSYNC.RECONVERGENT B2 ;  /* 0x0000000000027941 */ /* 0x000fea0003800200 */
.L_x_1502:
[----:B------:R1:W-:Y:S01]  /*1810*/  STG.E desc[UR8][R28.64], R19 ;  /* 0x000000131c007986 */ /* 0x0003e2000c101908 */
[----:B------:R-:W-:Y:S01]  /*1820*/  ISETP.NE.AND P0, PT, R9, 0x2, PT ;  /* 0x000000020900780c */ /* 0x000fe20003f05270 */
[----:B------:R-:W-:-:S12]  /*1830*/  VIADD R14, R2, 0x200 ;  /* 0x00000200020e7836 */ /* 0x000fd80000000000 */
        /* <DEDUP_REMOVED lines=27> */
.L_x_1506:
[----:B------:R-:W-:Y:S02]  /*19f0*/  MOV R22, R18 ;  /* 0x0000001200167202 */ /* 0x000fe40000000f00 */
[----:B------:R-:W-:-:S07]  /*1a00*/  MOV R12, 0x1a20 ;  /* 0x00001a20000c7802 */ /* 0x000fce0000000f00 */
[----:B------:R-:W-:Y:S05]  /*1a10*/  CALL.REL.NOINC `($__internal_39_$__cuda_sm20_rem_u64) ;  /* 0x0000001c001c7944 */ /* 0x000fea0003c00000 */
.L_x_1507:
[----:B------:R-:W-:Y:S05]  /*1a20*/  BSYNC.RECONVERGENT B2 ;  /* 0x0000000000027941 */ /* 0x000fea0003800200 */
.L_x_1505:
[----:B------:R1:W-:Y:S01]  /*1a30*/  STG.E desc[UR8][R28.64], R19 ;  /* 0x000000131c007986 */ /* 0x0003e2000c101908 */
[----:B------:R-:W-:-:S07]  /*1a40*/  VIADD R14, R2, 0x300 ;  /* 0x00000300020e7836 */ /* 0x000fce0000000000 */
.L_x_1498:
[----:B------:R-:W-:Y:S05]  /*1a50*/  BSYNC.RECONVERGENT B1 ;  /* 0x0000000000017941 */ /* 0x000fea0003800200 */
.L_x_1497:
[----:B------:R-:W-:-:S13]  /*1a60*/  ISETP.GE.U32.AND P0, PT, R6, 0x300, PT ;  /* 0x000003000600780c */ /* 0x000fda0003f06070 */
[----:B------:R-:W-:Y:S05]  /*1a70*/  @!P0 BRA `(.L_x_1496) ;  /* 0x0000000800088947 */ /* 0x000fea0003800000 */
.L_x_1520:
[----:B------:R-:W-:-:S05]  /*1a80*/  IADD3 R13, PT, PT, R11, R14, RZ ;  /* 0x0000000e0b0d7210 */ /* 0x000fca0007ffe0ff */
[----:B-1----:R-:W-:-:S05]  /*1a90*/  IMAD.WIDE.U32 R28, R13, 0x4, R16 ;  /* 0x000000040d1c7825 */ /* 0x002fca00078e0010 */
[----:B------:R-:W0:Y:S01]  /*1aa0*/  LDG.E R18, desc[UR8][R28.64] ;  /* 0x000000081c127981 */ /* 0x000e22000c1e1900 */
[----:B------:R-:W-:Y:S01]  /*1ab0*/  VIADD R14, R14, 0x400 ;  /* 0x000004000e0e7836 */ /* 0x000fe20000000000 */
[----:B------:R-:W-:Y:S04]  /*1ac0*/  BSSY.RECONVERGENT B1, `(.L_x_1508) ;  /* 0x000001c000017945 */ /* 0x000fe80003800200 */
[----:B------:R-:W-:Y:S01]  /*1ad0*/  ISETP.GE.U32.AND P2, PT, R14, R7, PT ;  /* 0x000000070e00720c */ /* 0x000fe20003f46070 */
[----:B0--3--:R-:W-:-:S05]  /*1ae0*/  IMAD.WIDE.U32 R18, R15, R18, RZ ;  /* 0x000000120f127225 */ /* 0x009fca00078e00ff */
        /* <DEDUP_REMOVED lines=21> */
.L_x_1509:
[----:B------:R-:W-:Y:S01]  /*1c40*/  IMAD.MOV.U32 R22, RZ, RZ, R18 ;  /* 0x000000ffff167224 */ /* 0x000fe200078e0012 */
[----:B------:R-:W-:-:S07]  /*1c50*/  MOV R12, 0x1c70 ;  /* 0x00001c70000c7802 */ /* 0x000fce0000000f00 */
[----:B------:R-:W-:Y:S05]  /*1c60*/  CALL.REL.NOINC `($__internal_39_$__cuda_sm20_rem_u64) ;  /* 0x0000001800887944 */ /* 0x000fea0003c00000 */
[----:B------:R-:W-:-:S07]  /*1c70*/  MOV R23, R19 ;  /* 0x0000001300177202 */ /* 0x000fce0000000f00 */
.L_x_1510:
[----:B------:R-:W-:Y:S05]  /*1c80*/  BSYNC.RECONVERGENT B1 ;  /* 0x0000000000017941 */ /* 0x000fea0003800200 */
.L_x_1508:
[----:B------:R-:W-:Y:S01]  /*1c90*/  VIADD R31, R13, 0x100 ;  /* 0x000001000d1f7836 */ /* 0x000fe20000000000 */
[----:B------:R0:W-:Y:S03]  /*1ca0*/  STG.E desc[UR8][R28.64], R23 ;  /* 0x000000171c007986 */ /* 0x0001e6000c101908 */
[----:B------:R-:W-:-:S05]  /*1cb0*/  IMAD.WIDE.U32 R30, R31, 0x4, R16 ;  /* 0x000000041f1e7825 */ /* 0x000fca00078e0010 */
[----:B------:R-:W2:Y:S01]  /*1cc0*/  LDG.E R18, desc[UR8][R30.64] ;  /* 0x000000081e127981 */ /* 0x000ea2000c1e1900 */
[----:B------:R-:W-:Y:S01]  /*1cd0*/  BSSY.RECONVERGENT B1, `(.L_x_1511) ;  /* 0x000001b000017945 */ /* 0x000fe20003800200 */
[----:B--2---:R-:W-:-:S05]  /*1ce0*/  IMAD.WIDE.U32 R18, R15, R18, RZ ;  /* 0x000000120f127225 */ /* 0x004fca00078e00ff */
[----:B------:R-:W-:-:S13]  /*1cf0*/  ISETP.NE.U32.AND P0, PT, R19, RZ, PT ;  /* 0x000000ff1300720c */ /* 0x000fda0003f05070 */
[----:B0-----:R-:W-:Y:S05]  /*1d00*/  @P0 BRA `(.L_x_1512) ;  /* 0x00000000004c0947 */ /* 0x001fea0003800000 */
        /* <DEDUP_REMOVED lines=19> */
.L_x_1512:
[----:B------:R-:W-:Y:S01]  /*1e40*/  IMAD.MOV.U32 R22, RZ, RZ, R18 ;  /* 0x000000ffff167224 */ /* 0x000fe200078e0012 */
[----:B------:R-:W-:-:S07]  /*1e50*/  MOV R12, 0x1e70 ;  /* 0x00001e70000c7802 */ /* 0x000fce0000000f00 */
[----:B------:R-:W-:Y:S05]  /*1e60*/  CALL.REL.NOINC `($__internal_39_$__cuda_sm20_rem_u64) ;  /* 0x0000001800087944 */ /* 0x000fea0003c00000 */
[----:B------:R-:W-:-:S07]  /*1e70*/  MOV R23, R19 ;  /* 0x0000001300177202 */ /* 0x000fce0000000f00 */
.L_x_1513:
[----:B------:R-:W-:Y:S05]  /*1e80*/  BSYNC.RECONVERGENT B1 ;  /* 0x0000000000017941 */ /* 0x000fea0003800200 */
.L_x_1511:
        /* <DEDUP_REMOVED lines=27> */
.L_x_1515:
[----:B------:R-:W-:Y:S01]  /*2040*/  IMAD.MOV.U32 R22, RZ, RZ, R18 ;  /* 0x000000ffff167224 */ /* 0x000fe200078e0012 */
[----:B------:R-:W-:-:S07]  /*2050*/  MOV R12, 0x2070 ;  /* 0x00002070000c7802 */ /* 0x000fce0000000f00 */
[----:B------:R-:W-:Y:S05]  /*2060*/  CALL.REL.NOINC `($__internal_39_$__cuda_sm20_rem_u64) ;  /* 0x0000001400887944 */ /* 0x000fea0003c00000 */
[----:B------:R-:W-:-:S07]  /*2070*/  MOV R23, R19 ;  /* 0x0000001300177202 */ /* 0x000fce0000000f00 */
.L_x_1516:
[----:B------:R-:W-:Y:S05]  /*2080*/  BSYNC.RECONVERGENT B1 ;  /* 0x0000000000017941 */ /* 0x000fea0003800200 */
.L_x_1514:
        /* <DEDUP_REMOVED lines=27> */
.L_x_1518:
[----:B------:R-:W-:Y:S01]  /*2240*/  IMAD.MOV.U32 R22, RZ, RZ, R18 ;  /* 0x000000ffff167224 */ /* 0x000fe200078e0012 */
[----:B------:R-:W-:-:S07]  /*2250*/  MOV R12, 0x2270 ;  /* 0x00002270000c7802 */ /* 0x000fce0000000f00 */
[----:B------:R-:W-:Y:S05]  /*2260*/  CALL.REL.NOINC `($__internal_39_$__cuda_sm20_rem_u64) ;  /* 0x0000001400087944 */ /* 0x000fea0003c00000 */
.L_x_1519:
[----:B------:R-:W-:Y:S05]  /*2270*/  BSYNC.RECONVERGENT B1 ;  /* 0x0000000000017941 */ /* 0x000fea0003800200 */
.L_x_1517:
[----:B------:R3:W-:Y:S01]  /*2280*/  STG.E desc[UR8][R30.64], R19 ;  /* 0x000000131e007986 */ /* 0x0007e2000c101908 */
[----:B------:R-:W-:Y:S05]  /*2290*/  @!P2 BRA `(.L_x_1520) ;  /* 0xfffffff400f8a947 */ /* 0x000fea000383ffff */
.L_x_1496:
[----:B------:R-:W-:Y:S05]  /*22a0*/  BSYNC.RECONVERGENT B0 ;  /* 0x0000000000007941 */ /* 0x000fea0003800200 */
.L_x_1495:
[----:B------:R-:W-:Y:S01]  /*22b0*/  BAR.SYNC.DEFER_BLOCKING 0x0 ;  /* 0x0000000000007b1d */ /* 0x000fe20000010000 */
[-C--:B012-4-:R-:W-:Y:S01]  /*22c0*/  IADD3 R14, PT, PT, R2, R10.reuse, RZ ;  /* 0x0000000a020e7210 */ /* 0x097fe20007ffe0ff */
[----:B------:R-:W-:Y:S02]  /*22d0*/  IMAD R11, R7, R10, RZ ;  /* 0x0000000a070b7224 */ /* 0x000fe400078e02ff */
[----:B------:R-:W-:-:S07]  /*22e0*/  IMAD.MOV.U32 R13, RZ, RZ, RZ ;  /* 0x000000ffff0d7224 */ /* 0x000fce00078e00ff */
.L_x_1527:
[----:B------:R-:W-:-:S13]  /*22f0*/  ISETP.NE.AND P0, PT, R13, R10, PT ;  /* 0x0000000a0d00720c */ /* 0x000fda0003f05270 */
[----:B0-----:R-:W-:Y:S05]  /*2300*/  @!P0 BRA `(.L_x_1521) ;  /* 0x0000000000c88947 */ /* 0x001fea0003800000 */
[----:B------:R-:W-:-:S05]  /*2310*/  IMAD R15, R7, R13, RZ ;  /* 0x0000000d070f7224 */ /* 0x000fca00078e02ff */
[----:B---3--:R-:W-:-:S05]  /*2320*/  IADD3 R19, PT, PT, R15, R10, RZ ;  /* 0x0000000a0f137210 */ /* 0x008fca0007ffe0ff */
[----:B------:R-:W-:-:S06]  /*2330*/  IMAD.WIDE.U32 R18, R19, 0x4, R16 ;  /* 0x0000000413127825 */ /* 0x000fcc00078e0010 */
[----:B------:R-:W2:Y:S01]  /*2340*/  LDG.E R18, desc[UR8][R18.64] ;  /* 0x0000000812127981 */ /* 0x000ea2000c1e1900 */
[----:B------:R-:W-:Y:S01]  /*2350*/  ISETP.GE.U32.AND P0, PT, R14, R7, PT ;  /* 0x000000070e00720c */ /* 0x000fe20003f06070 */
[----:B------:R-:W-:Y:S03]  /*2360*/  BSSY.RECONVERGENT B0, `(.L_x_1521) ;  /* 0x000002c000007945 */ /* 0x000fe60003800200 */
[----:B--2---:R-:W-:-:S13]  /*2370*/  ISETP.EQ.OR P0, PT, R18, RZ, P0 ;  /* 0x000000ff1200720c */ /* 0x004fda0000702670 */
[----:B------:R-:W-:Y:S05]  /*2380*/  @P0 BRA `(.L_x_1522) ;  /* 0x0000000000a40947 */ /* 0x000fea0003800000 */
[----:B------:R-:W-:-:S07]  /*2390*/  IMAD.MOV.U32 R20, RZ, RZ, R14 ;  /* 0x000000ffff147224 */ /* 0x000fce00078e000e */
.L_x_1526:
[----:B------:R-:W-:-:S05]  /*23a0*/  IADD3 R25, PT, PT, R11, R20, RZ ;  /* 0x000000140b197210 */ /* 0x000fca0007ffe0ff */
[----:B------:R-:W-:-:S05]  /*23b0*/  IMAD.WIDE.U32 R24, R25, 0x4, R16 ;  /* 0x0000000419187825 */ /* 0x000fca00078e0010 */
[----:B0-----:R-:W2:Y:S01]  /*23c0*/  LDG.E R23, desc[UR8][R24.64] ;  /* 0x0000000818177981 */ /* 0x001ea2000c1e1900 */
        /* <DEDUP_REMOVED lines=23> */
.L_x_1524:
[----:B------:R-:W-:Y:S02]  /*2540*/  MOV R19, R23 ;  /* 0x0000001700137202 */ /* 0x000fe40000000f00 */
[----:B------:R-:W-:-:S07]  /*2550*/  MOV R12, 0x2570 ;  /* 0x00002570000c7802 */ /* 0x000fce0000000f00 */
[----:B------:R-:W-:Y:S05]  /*2560*/  CALL.REL.NOINC `($__internal_39_$__cuda_sm20_rem_u64) ;  /* 0x0000001000487944 */ /* 0x000fea0003c00000 */
.L_x_1525:
[----:B------:R-:W-:Y:S05]  /*2570*/  BSYNC.RECONVERGENT B1 ;  /* 0x0000000000017941 */ /* 0x000fea0003800200 */
.L_x_1523:
[----:B------:R-:W-:-:S04]  /*2580*/  IMAD.IADD R23, R15, 0x1, R20 ;  /* 0x000000010f177824 */ /* 0x000fc800078e0214 */
[----:B------:R-:W-:-:S05]  /*2590*/  IMAD.WIDE.U32 R22, R23, 0x4, R16 ;  /* 0x0000000417167825 */ /* 0x000fca00078e0010 */
[----:B------:R-:W2:Y:S01]  /*25a0*/  LDG.E R12, desc[UR8][R22.64] ;  /* 0x00000008160c7981 */ /* 0x000ea2000c1e1900 */
[----:B------:R-:W-:Y:S02]  /*25b0*/  IADD3 R20, PT, PT, R20, 0x100, RZ ;  /* 0x0000010014147810 */ /* 0x000fe40007ffe0ff */
[----:B--2---:R-:W-:-:S04]  /*25c0*/  ISETP.GE.U32.AND P0, PT, R12, R19, PT ;  /* 0x000000130c00720c */ /* 0x004fc80003f06070 */
[----:B------:R-:W-:Y:S02]  /*25d0*/  SEL R24, R21, RZ, !P0 ;  /* 0x000000ff15187207 */ /* 0x000fe40004000000 */
[----:B------:R-:W-:Y:S02]  /*25e0*/  ISETP.GE.U32.AND P0, PT, R20, R7, PT ;  /* 0x000000071400720c */ /* 0x000fe40003f06070 */
[----:B------:R-:W-:-:S05]  /*25f0*/  IADD3 R19, PT, PT, R24, R12, -R19 ;  /* 0x0000000c18137210 */ /* 0x000fca0007ffe813 */
[----:B------:R0:W-:Y:S06]  /*2600*/  STG.E desc[UR8][R22.64], R19 ;  /* 0x0000001316007986 */ /* 0x0001ec000c101908 */
[----:B------:R-:W-:Y:S05]  /*2610*/  @!P0 BRA `(.L_x_1526) ;  /* 0xfffffffc00608947 */ /* 0x000fea000383ffff */
.L_x_1522:
[----:B------:R-:W-:Y:S05]  /*2620*/  BSYNC.RECONVERGENT B0 ;  /* 0x0000000000007941 */ /* 0x000fea0003800200 */
.L_x_1521:
[----:B------:R-:W1:Y:S01]  /*2630*/  LDCU UR6, c[0x0][0x3a8] ;  /* 0x00007500ff0677ac */ /* 0x000e620008000800 */
[----:B------:R-:W-:Y:S01]  /*2640*/  VIADD R13, R13, 0x1 ;  /* 0x000000010d0d7836 */ /* 0x000fe20000000000 */
[----:B------:R-:W-:Y:S04]  /*2650*/  BAR.SYNC.DEFER_BLOCKING 0x0 ;  /* 0x0000000000007b1d */ /* 0x000fe80000010000 */
[----:B-1----:R-:W-:-:S13]  /*2660*/  ISETP.NE.AND P0, PT, R13, UR6, PT ;  /* 0x000000060d007c0c */ /* 0x002fda000bf05270 */
[----:B------:R-:W-:Y:S05]  /*2670*/  @P0 BRA `(.L_x_1527) ;  /* 0xfffffffc001c0947 */ /* 0x000fea000383ffff */
[----:B------:R-:W1:Y:S01]  /*2680*/  S2UR UR5, SR_CgaCtaId ;  /* 0x00000000000579c3 */ /* 0x000e620000008800 */
[----:B------:R-:W-:Y:S01]  /*2690*/  UMOV UR4, 0x400 ;  /* 0x0000040000047882 */ /* 0x000fe20000000000 */
[----:B------:R-:W-:-:S04]  /*26a0*/  IADD3 R10, PT, PT, R10, 0x1, RZ ;  /* 0x000000010a0a7810 */ /* 0x000fc80007ffe0ff */
[----:B------:R-:W-:Y:S01]  /*26b0*/  ISETP.GE.U32.AND P0, PT, R10, UR6, PT ;  /* 0x000000060a007c0c */ /* 0x000fe2000bf06070 */
[----:B-1----:R-:W-:-:S09]  /*26c0*/  ULEA UR4, UR5, UR4, 0x18 ;  /* 0x0000000405047291 */ /* 0x002fd2000f8ec0ff */
[----:B------:R-:W1:Y:S02]  /*26d0*/  LDS.U8 R11, [UR4+0x8] ;  /* 0x00000804ff0b7984 */ /* 0x000e640008000000 */
[----:B-1----:R-:W-:-:S13]  /*26e0*/  ISETP.EQ.AND P1, PT, R11, RZ, PT ;  /* 0x000000ff0b00720c */ /* 0x002fda0003f22270 */
[----:B------:R-:W-:Y:S05]  /*26f0*/  @!P0 BRA P1, `(.L_x_1528) ;  /* 0xffffffdc00bc8947 */ /* 0x000fea000083ffff */
.L_x_1477:
[----:B0-----:R-:W2:Y:S01]  /*2700*/  LDC.64 R8, c[0x0][0x3a8] ;  /* 0x0000ea00ff087b82 */ /* 0x001ea20000000a00 */
[----:B------:R-:W-:Y:S01]  /*2710*/  BSSY.RECONVERGENT B0, `(.L_x_1529) ;  /* 0x00000ee000007945 */ /* 0x000fe20003800200 */
[----:B--2---:R-:W-:-:S05]  /*2720*/  IMAD R15, R9, R8, RZ ;  /* 0x00000008090f7224 */ /* 0x004fca00078e02ff */
[----:B------:R-:W-:-:S13]  /*2730*/  ISETP.GE.U32.AND P0, PT, R2, R15, PT ;  /* 0x0000000f0200720c */ /* 0x000fda0003f06070 */
[----:B------:R-:W-:Y:S05]  /*2740*/  @P0 BRA `(.L_x_1530) ;  /* 0x0000000c00a80947 */ /* 0x000fea0003800000 */
[----:B------:R-:W-:-:S04]  /*2750*/  PRMT R4, R11, 0x9910, RZ ;  /* 0x000099100b047816 */ /* 0x000fc800000000ff */
[----:B------:R-:W-:Y:S01]  /*2760*/  ISETP.NE.AND P0, PT, R4, RZ, PT ;  /* 0x000000ff0400720c */ /* 0x000fe20003f05270 */
[----:B------:R-:W-:-:S12]  /*2770*/  IMAD R4, R3, R8, RZ ;  /* 0x0000000803047224 */ /* 0x000fd800078e02ff */
[----:B------:R-:W-:Y:S05]  /*2780*/  @P0 BRA `(.L_x_1531) ;  /* 0x0000000800480947 */ /* 0x000fea0003800000 */
[----:B------:R-:W-:Y:S01]  /*2790*/  VIADDMNMX.U32 R6, R2, 0x100, R15, !PT ;  /* 0x0000010002067846 */ /* 0x000fe2000780000f */
[----:B------:R-:W-:Y:S01]  /*27a0*/  BSSY.RECONVERGENT B1, `(.L_x_1532) ;  /* 0x0000030000017945 */ /* 0x000fe20003800200 */
[----:B------:R-:W-:Y:S02]  /*27b0*/  LOP3.LUT R13, RZ, R0, RZ, 0x33, !PT ;  /* 0x00000000ff0d7212 */ /* 0x000fe400078e33ff */
[----:B------:R-:W-:-:S03]  /*27c0*/  MOV R23, R2 ;  /* 0x0000000200177202 */ /* 0x000fc60000000f00 */
[----:B------:R-:W-:-:S04]  /*27d0*/  IMAD.IADD R6, R13, 0x1, R6 ;  /* 0x000000010d067824 */ /* 0x000fc800078e0206 */
[----:B------:R-:W-:-:S05]  /*27e0*/  IMAD R6, R5, -0x10, R6 ;  /* 0xfffffff005067824 */ /* 0x000fca00078e0206 */
[C---:B------:R-:W-:Y:S02]  /*27f0*/  LOP3.LUT R10, R6.reuse, 0x300, RZ, 0xc0, !PT ;  /* 0x00000300060a7812 */ /* 0x040fe400078ec0ff */
[----:B------:R-:W-:Y:S02]  /*2800*/  ISETP.GE.U32.AND P0, PT, R6, 0x300, PT ;  /* 0x000003000600780c */ /* 0x000fe40003f06070 */
[----:B------:R-:W-:-:S13]  /*2810*/  ISETP.NE.AND P1, PT, R10, 0x300, PT ;  /* 0x000003000a00780c */ /* 0x000fda0003f25270 */
[----:B------:R-:W-:Y:S05]  /*2820*/  @!P1 BRA `(.L_x_1533) ;  /* 0x00000000009c9947 */ /* 0x000fea0003800000 */
[----:B------:R-:W0:Y:S01]  /*2830*/  I2F.U32.RP R10, R8 ;  /* 0x00000008000a7306 */ /* 0x000e220000209000 */
[----:B------:R-:W2:Y:S01]  /*2840*/  LDC.64 R12, c[0x0][0x390] ;  /* 0x0000e400ff0c7b82 */ /* 0x000ea20000000a00 */
[----:B------:R-:W-:Y:S01]  /*2850*/  LEA.HI R6, R6, 0x1, RZ, 0x18 ;  /* 0x0000000106067811 */ /* 0x000fe200078fc0ff */
[----:B------:R-:W-:Y:S01]  /*2860*/  IMAD R0, R4, R9, R0 ;  /* 0x0000000904007224 */ /* 0x000fe200078e0200 */
[----:B------:R-:W-:Y:S01]  /*2870*/  ISETP.NE.U32.AND P1, PT, R8, RZ, PT ;  /* 0x000000ff0800720c */ /* 0x000fe20003f25070 */
[----:B------:R-:W-:Y:S02]  /*2880*/  IMAD.MOV.U32 R23, RZ, RZ, R2 ;  /* 0x000000ffff177224 */ /* 0x000fe400078e0002 */
[----:B------:R-:W-:Y:S01]  /*2890*/  IMAD R5, R5, 0x10, R0 ;  /* 0x0000001005057824 */ /* 0x000fe200078e0200 */
[----:B0-----:R-:W0:Y:S02]  /*28a0*/  MUFU.RCP R10, R10 ;  /* 0x0000000a000a7308 */ /* 0x001e240000001000 */
[----:B0-----:R-:W-:Y:S01]  /*28b0*/  VIADD R18, R10, 0xffffffe ;  /* 0x0ffffffe0a127836 */ /* 0x001fe20000000000 */
[----:B------:R-:W-:-:S02]  /*28c0*/  LOP3.LUT R10, R6, 0x3, RZ, 0xc0, !PT ;  /* 0x00000003060a7812 */ /* 0x000fc400078ec0ff */
[----:B------:R-:W-:-:S03]  /*28d0*/  LOP3.LUT R6, RZ, R8, RZ, 0x33, !PT ;  /* 0x00000008ff067212 */ /* 0x000fc600078e33ff */
[----:B---3--:R0:W3:Y:S01]  /*28e0*/  F2I.FTZ.U32.TRUNC.NTZ R19, R18 ;  /* 0x0000001200137305 */ /* 0x0080e2000021f000 */
[----:B------:R-:W-:Y:S01]  /*28f0*/  IADD3 R10, PT, PT, -R10, RZ, RZ ;  /* 0x000000ff0a0a7210 */ /* 0x000fe20007ffe1ff */
[----:B0-----:R-:W-:Y:S01]  /*2900*/  HFMA2 R18, -RZ, RZ, 0, 0 ;  /* 0x00000000ff127431 */ /* 0x001fe200000001ff */
[----:B---3-5:R-:W-:-:S05]  /*2910*/  IADD3 R21, PT, PT, RZ, -R19, RZ ;  /* 0x80000013ff157210 */ /* 0x028fca0007ffe0ff */
[----:B------:R-:W-:-:S04]  /*2920*/  IMAD R21, R21, R8, RZ ;  /* 0x0000000815157224 */ /* 0x000fc800078e02ff */
[----:B--2---:R-:W-:-:S07]  /*2930*/  IMAD.HI.U32 R0, R19, R21, R18 ;  /* 0x0000001513007227 */ /* 0x004fce00078e0012 */
.L_x_1534:
[----:B0-----:R-:W-:-:S04]  /*2940*/  IMAD.HI.U32 R19, R0, R23, RZ ;  /* 0x0000001700137227 */ /* 0x001fc800078e00ff */
[----:B------:R-:W-:-:S04]  /*2950*/  IMAD.MOV R21, RZ, RZ, -R19 ;  /* 0x000000ffff157224 */ /* 0x000fc800078e0a13 */
[----:B------:R-:W-:-:S05]  /*2960*/  IMAD R21, R8, R21, R23 ;  /* 0x0000001508157224 */ /* 0x000fca00078e0217 */
[----:B------:R-:W-:-:S13]  /*2970*/  ISETP.GE.U32.AND P2, PT, R21, R8, PT ;  /* 0x000000081500720c */ /* 0x000fda0003f46070 */
[----:B------:R-:W-:Y:S01]  /*2980*/  @P2 IADD3 R21, PT, PT, R21, -R8, RZ ;  /* 0x8000000815152210 */ /* 0x000fe20007ffe0ff */
[----:B------:R-:W-:-:S03]  /*2990*/  @P2 VIADD R19, R19, 0x1 ;  /* 0x0000000113132836 */ /* 0x000fc60000000000 */
[----:B------:R-:W-:-:S13]  /*29a0*/  ISETP.GE.U32.AND P3, PT, R21, R8, PT ;  /* 0x000000081500720c */ /* 0x000fda0003f66070 */
[----:B------:R-:W-:-:S04]  /*29b0*/  @P3 IADD3 R19, PT, PT, R19, 0x1, RZ ;  /* 0x0000000113133810 */ /* 0x000fc80007ffe0ff */
[----:B------:R-:W-:-:S05]  /*29c0*/  SEL R19, R6, R19, !P1 ;  /* 0x0000001306137207 */ /* 0x000fca0004800000 */
[----:B-1----:R-:W-:Y:S01]  /*29d0*/  IMAD.MOV R14, RZ, RZ, -R19 ;  /* 0x000000ffff0e7224 */ /* 0x002fe200078e0a13 */
[----:B------:R-:W-:-:S03]  /*29e0*/  IADD3 R19, PT, PT, R19, R8, RZ ;  /* 0x0000000813137210 */ /* 0x000fc60007ffe0ff */
[----:B------:R-:W-:-:S04]  /*29f0*/  IMAD R14, R8, R14, R23 ;  /* 0x0000000e080e7224 */ /* 0x000fc800078e0217 */
[----:B------:R-:W-:-:S04]  /*2a00*/  IMAD R19, R7, R14, R19 ;  /* 0x0000000e07137224 */ /* 0x000fc800078e0213 */
[----:B------:R-:W-:-:S06]  /*2a10*/  IMAD.WIDE.U32 R18, R19, 0x4, R16 ;  /* 0x0000000413127825 */ /* 0x000fcc00078e0010 */
[----:B------:R-:W2:Y:S01]  /*2a20*/  LDG.E R19, desc[UR8][R18.64] ;  /* 0x0000000812137981 */ /* 0x000ea2000c1e1900 */
[C---:B------:R-:W-:Y:S01]  /*2a30*/  IMAD.WIDE.U32 R20, R5.reuse, 0x4, R12 ;  /* 0x0000000405147825 */ /* 0x040fe200078e000c */
[----:B------:R-:W-:-:S03]  /*2a40*/  IADD3 R5, PT, PT, R5, 0x100, RZ ;  /* 0x0000010005057810 */ /* 0x000fc60007ffe0ff */
[----:B------:R-:W-:Y:S02]  /*2a50*/  VIADD R10, R10, 0x1 ;  /* 0x000000010a0a7836 */ /* 0x000fe40000000000 */
[----:B------:R-:W-:-:S03]  /*2a60*/  VIADD R23, R23, 0x100 ;  /* 0x0000010017177836 */ /* 0x000fc60000000000 */
[----:B------:R-:W-:Y:S01]  /*2a70*/  ISETP.NE.AND P2, PT, R10, RZ, PT ;  /* 0x000000ff0a00720c */ /* 0x000fe20003f45270 */
[----:B--2---:R0:W-:-:S12]  /*2a80*/  STG.E desc[UR8][R20.64], R19 ;  /* 0x0000001314007986 */ /* 0x0041d8000c101908 */
[----:B------:R-:W-:Y:S05]  /*2a90*/  @P2 BRA `(.L_x_1534) ;  /* 0xfffffffc00a82947 */ /* 0x000fea000383ffff */
.L_x_1533:
[----:B------:R-:W-:Y:S05]  /*2aa0*/  BSYNC.RECONVERGENT B1 ;  /* 0x0000000000017941 */ /* 0x000fea0003800200 */
.L_x_1532:
[----:B------:R-:W-:Y:S04]  /*2ab0*/  BSSY.RECONVERGENT B1, `(.L_x_1535) ;  /* 0x000005e000017945 */ /* 0x000fe80003800200 */
[----:B------:R-:W-:Y:S05]  /*2ac0*/  @!P0 BRA `(.L_x_1536) ;  /* 0x0000000400708947 */ /* 0x000fea0003800000 */
[----:B------:R-:W2:Y:S01]  /*2ad0*/  I2F.U32.RP R6, R8 ;  /* 0x0000000800067306 */ /* 0x000ea20000209000 */
[----:B------:R-:W4:Y:S01]  /*2ae0*/  LDC.64 R12, c[0x0][0x390] ;  /* 0x0000e400ff0c7b82 */ /* 0x000f220000000a00 */
[----:B------:R-:W-:Y:S01]  /*2af0*/  IMAD R9, R4, R9, R23 ;  /* 0x0000000904097224 */ /* 0x000fe200078e0217 */
[----:B------:R-:W-:Y:S02]  /*2b00*/  MOV R4, RZ ;  /* 0x000000ff00047202 */ /* 0x000fe40000000f00 */
[----:B------:R-:W-:-:S03]  /*2b10*/  ISETP.NE.U32.AND P0, PT, R8, RZ, PT ;  /* 0x000000ff0800720c */ /* 0x000fc60003f05070 */
[----:B--2---:R-:W2:Y:S02]  /*2b20*/  MUFU.RCP R6, R6 ;  /* 0x0000000600067308 */ /* 0x004ea40000001000 */
[----:B--2---:R-:W-:-:S06]  /*2b30*/  IADD3 R10, PT, PT, R6, 0xffffffe, RZ ;  /* 0x0ffffffe060a7810 */ /* 0x004fcc0007ffe0ff */
[----:B------:R-:W0:Y:S02]  /*2b40*/  F2I.FTZ.U32.TRUNC.NTZ R5, R10 ;  /* 0x0000000a00057305 */ /* 0x000e24000021f000 */
[----:B0--3--:R-:W-:-:S04]  /*2b50*/  IMAD.MOV R19, RZ, RZ, -R5 ;  /* 0x000000ffff137224 */ /* 0x009fc800078e0a05 */
[----:B------:R-:W-:-:S04]  /*2b60*/  IMAD R19, R19, R8, RZ ;  /* 0x0000000813137224 */ /* 0x000fc800078e02ff */
[----:B------:R-:W-:Y:S01]  /*2b70*/  IMAD.HI.U32 R0, R5, R19, R4 ;  /* 0x0000001305007227 */ /* 0x000fe200078e0004 */
[----:B------:R-:W-:-:S03]  /*2b80*/  LOP3.LUT R4, RZ, R8, RZ, 0x33, !PT ;  /* 0x00000008ff047212 */ /* 0x000fc600078e33ff */
[----:B----4-:R-:W-:-:S07]  /*2b90*/  VIADD R5, R23, 0x200 ;  /* 0x0000020017057836 */ /* 0x010fce0000000000 */
.L_x_1537:
[----:B--2---:R-:W-:-:S05]  /*2ba0*/  IADD3 R19, PT, PT, R5, -0x200, RZ ;  /* 0xfffffe0005137810 */ /* 0x004fca0007ffe0ff */
[----:B-----5:R-:W-:-:S04]  /*2bb0*/  IMAD.HI.U32 R21, R0, R19, RZ ;  /* 0x0000001300157227 */ /* 0x020fc800078e00ff */
        /* <DEDUP_REMOVED lines=12> */
[----:B------:R-:W-:-:S05]  /*2c80*/  IMAD.WIDE.U32 R18, R19, 0x4, R16 ;  /* 0x0000000413127825 */ /* 0x000fca00078e0010 */
[----:B------:R0:W2:Y:S01]  /*2c90*/  LDG.E R23, desc[UR8][R18.64] ;  /* 0x0000000812177981 */ /* 0x0000a2000c1e1900 */
[----:B------:R-:W-:-:S04]  /*2ca0*/  VIADD R21, R5, 0xffffff00 ;  /* 0xffffff0005157836 */ /* 0x000fc80000000000 */
[----:B------:R-:W-:-:S05]  /*2cb0*/  IMAD.HI.U32 R25, R0, R21, RZ ;  /* 0x0000001500197227 */ /* 0x000fca00078e00ff */
[----:B------:R-:W-:Y:S01]  /*2cc0*/  IADD3 R27, PT, PT, -R25, RZ, RZ ;  /* 0x000000ff191b7210 */ /* 0x000fe20007ffe1ff */
[----:B0-----:R-:W-:-:S04]  /*2cd0*/  IMAD.WIDE.U32 R18, R9, 0x4, R12 ;  /* 0x0000000409127825 */ /* 0x001fc800078e000c */
        /* <DEDUP_REMOVED lines=11> */
[----:B------:R-:W-:Y:S01]  /*2d90*/  IMAD.WIDE.U32 R20, R21, 0x4, R16 ;  /* 0x0000000415147825 */ /* 0x000fe200078e0010 */
[----:B--2---:R0:W-:Y:S04]  /*2da0*/  STG.E desc[UR8][R18.64], R23 ;  /* 0x0000001712007986 */ /* 0x0041e8000c101908 */
[----:B------:R2:W3:Y:S01]  /*2db0*/  LDG.E R25, desc[UR8][R20.64] ;  /* 0x0000000814197981 */ /* 0x0004e2000c1e1900 */
[----:B------:R-:W-:-:S05]  /*2dc0*/  IMAD.HI.U32 R27, R0, R5, RZ ;  /* 0x00000005001b7227 */ /* 0x000fca00078e00ff */
[----:B------:R-:W-:Y:S02]  /*2dd0*/  IADD3 R29, PT, PT, -R27, RZ, RZ ;  /* 0x000000ff1b1d7210 */ /* 0x000fe40007ffe1ff */
[----:B0-----:R-:W-:-:S03]  /*2de0*/  IADD3 R19, PT, PT, R9, 0x100, RZ ;  /* 0x0000010009137810 */ /* 0x001fc60007ffe0ff */
[----:B------:R-:W-:Y:S02]  /*2df0*/  IMAD R29, R8, R29, R5 ;  /* 0x0000001d081d7224 */ /* 0x000fe400078e0205 */
[----:B------:R-:W-:-:S03]  /*2e00*/  IMAD.WIDE.U32 R18, R19, 0x4, R12 ;  /* 0x0000000413127825 */ /* 0x000fc600078e000c */
        /* <DEDUP_REMOVED lines=9> */
[----:B--2---:R-:W-:-:S04]  /*2ea0*/  IMAD R21, R7, R6, R27 ;  /* 0x0000000607157224 */ /* 0x004fc800078e021b */
[----:B------:R-:W-:-:S04]  /*2eb0*/  IMAD.WIDE.U32 R20, R21, 0x4, R16 ;  /* 0x0000000415147825 */ /* 0x000fc800078e0010 */
[----:B------:R-:W-:Y:S01]  /*2ec0*/  VIADD R23, R5, 0x100 ;  /* 0x0000010005177836 */ /* 0x000fe20000000000 */
[----:B---3--:R0:W-:Y:S04]  /*2ed0*/  STG.E desc[UR8][R18.64], R25 ;  /* 0x0000001912007986 */ /* 0x0081e8000c101908 */
        /* <DEDUP_REMOVED lines=16> */
[----:B------:R-:W-:Y:S01]  /*2fe0*/  IMAD.WIDE.U32 R20, R21, 0x4, R16 ;  /* 0x0000000415147825 */ /* 0x000fe200078e0010 */
[----:B---3--:R2:W-:Y:S05]  /*2ff0*/  STG.E desc[UR8][R18.64], R27 ;  /* 0x0000001b12007986 */ /* 0x0085ea000c101908 */
[----:B------:R-:W3:Y:S01]  /*3000*/  LDG.E R21, desc[UR8][R20.64] ;  /* 0x0000000814157981 */ /* 0x000ee2000c1e1900 */
[----:B------:R-:W-:Y:S01]  /*3010*/  VIADD R23, R9, 0x300 ;  /* 0x0000030009177836 */ /* 0x000fe20000000000 */
[C---:B------:R-:W-:Y:S01]  /*3020*/  IADD3 R6, PT, PT, R5.reuse, 0x200, RZ ;  /* 0x0000020005067810 */ /* 0x040fe20007ffe0ff */
[----:B------:R-:W-:Y:S01]  /*3030*/  VIADD R5, R5, 0x400 ;  /* 0x0000040005057836 */ /* 0x000fe20000000000 */
[----:B------:R-:W-:Y:S01]  /*3040*/  IADD3 R9, PT, PT, R9, 0x400, RZ ;  /* 0x0000040009097810 */ /* 0x000fe20007ffe0ff */
[----:B------:R-:W-:Y:S01]  /*3050*/  IMAD.WIDE.U32 R22, R23, 0x4, R12 ;  /* 0x0000000417167825 */ /* 0x000fe200078e000c */
[----:B------:R-:W-:-:S04]  /*3060*/  ISETP.GE.U32.AND P1, PT, R6, R15, PT ;  /* 0x0000000f0600720c */ /* 0x000fc80003f26070 */
[----:B---3--:R2:W-:Y:S09]  /*3070*/  STG.E desc[UR8][R22.64], R21 ;  /* 0x0000001516007986 */ /* 0x0085f2000c101908 */
[----:B------:R-:W-:Y:S05]  /*3080*/  @!P1 BRA `(.L_x_1537) ;  /* 0xfffffff800c49947 */ /* 0x000fea000383ffff */
.L_x_1536:
[----:B------:R-:W-:Y:S05]  /*3090*/  BSYNC.RECONVERGENT B1 ;  /* 0x0000000000017941 */ /* 0x000fea0003800200 */
.L_x_1535:
[----:B------:R-:W-:Y:S05]  /*30a0*/  BRA `(.L_x_1530) ;  /* 0x0000000400507947 */ /* 0x000fea0003800000 */
.L_x_1531:
[----:B------:R-:W-:Y:S01]  /*30b0*/  VIADDMNMX.U32 R15, R2, 0x100, R15, !PT ;  /* 0x00000100020f7846 */ /* 0x000fe2000780000f */
[----:B------:R-:W-:Y:S01]  /*30c0*/  BSSY.RECONVERGENT B1, `(.L_x_1538) ;  /* 0x000002e000017945 */ /* 0x000fe20003800200 */
[----:B------:R-:W-:Y:S02]  /*30d0*/  LOP3.LUT R6, RZ, R0, RZ, 0x33, !PT ;  /* 0x00000000ff067212 */ /* 0x000fe400078e33ff */
[----:B-1----:R-:W-:-:S03]  /*30e0*/  MOV R14, R2 ;  /* 0x00000002000e7202 */ /* 0x002fc60000000f00 */
[----:B------:R-:W-:-:S04]  /*30f0*/  IMAD.IADD R6, R6, 0x1, R15 ;  /* 0x0000000106067824 */ /* 0x000fc800078e020f */
        /* <DEDUP_REMOVED lines=8> */
[----:B------:R-:W-:Y:S02]  /*3180*/  BSSY.RECONVERGENT B2, `(.L_x_1540) ;  /* 0x0000020000027945 */ /* 0x000fe40003800200 */
[----:B------:R-:W-:Y:S01]  /*3190*/  IMAD R5, R5, 0x10, R0 ;  /* 0x0000001005057824 */ /* 0x000fe200078e0200 */
[----:B------:R-:W-:Y:S01]  /*31a0*/  IADD3 R0, PT, PT, R2, 0x400, RZ ;  /* 0x0000040002007810 */ /* 0x000fe20007ffe0ff */
[----:B------:R-:W-:-:S07]  /*31b0*/  IMAD.MOV R27, RZ, RZ, -R27 ;  /* 0x000000ffff1b7224 */ /* 0x000fce00078e0a1b */
.L_x_1541:
[C---:B------:R-:W-:Y:S01]  /*31c0*/  IADD3 R23, PT, PT, R5.reuse, 0x100, RZ ;  /* 0x0000010005177810 */ /* 0x040fe20007ffe0ff */
[C---:B------:R-:W-:Y:S01]  /*31d0*/  VIADD R25, R5.reuse, 0x200 ;  /* 0x0000020005197836 */ /* 0x040fe20000000000 */
[C---:B------:R-:W-:Y:S01]  /*31e0*/  IADD3 R13, PT, PT, R5.reuse, 0x300, RZ ;  /* 0x00000300050d7810 */ /* 0x040fe20007ffe0ff */
[C-C-:B0--3--:R-:W-:Y:S01]  /*31f0*/  IMAD.WIDE.U32 R18, R5.reuse, 0x4, R6.reuse ;  /* 0x0000000405127825 */ /* 0x149fe200078e0006 */
[C---:B------:R-:W-:Y:S02]  /*3200*/  IADD3 R17, PT, PT, R5.reuse, 0x500, RZ ;  /* 0x0000050005117810 */ /* 0x040fe40007ffe0ff */
[C---:B------:R-:W-:Y:S01]  /*3210*/  IADD3 R29, PT, PT, R5.reuse, 0x700, RZ ;  /* 0x00000700051d7810 */ /* 0x040fe20007ffe0ff */
[----:B------:R-:W-:Y:S01]  /*3220*/  VIADD R15, R5, 0x400 ;  /* 0x00000400050f7836 */ /* 0x000fe20000000000 */
[----:B------:R0:W-:Y:S01]  /*3230*/  STG.E desc[UR8][R18.64], RZ ;  /* 0x000000ff12007986 */ /* 0x0001e2000c101908 */
[----:B------:R-:W-:Y:S01]  /*3240*/  IMAD.WIDE.U32 R22, R23, 0x4, R6 ;  /* 0x0000000417167825 */ /* 0x000fe200078e0006 */
[----:B------:R-:W-:-:S03]  /*3250*/  IADD3 R0, PT, PT, R0, 0x800, RZ ;  /* 0x0000080000007810 */ /* 0x000fc60007ffe0ff */
[--C-:B------:R-:W-:Y:S01]  /*3260*/  IMAD.WIDE.U32 R24, R25, 0x4, R6.reuse ;  /* 0x0000000419187825 */ /* 0x100fe200078e0006 */
[----:B------:R1:W-:Y:S03]  /*3270*/  STG.E desc[UR8][R22.64], RZ ;  /* 0x000000ff16007986 */ /* 0x0003e6000c101908 */
[----:B-----5:R-:W-:Y:S01]  /*3280*/  VIADD R21, R5, 0x600 ;  /* 0x0000060005157836 */ /* 0x020fe20000000000 */
[----:B------:R1:W-:Y:S01]  /*3290*/  STG.E desc[UR8][R24.64], RZ ;  /* 0x000000ff18007986 */ /* 0x0003e2000c101908 */
[----:B------:R-:W-:-:S04]  /*32a0*/  IMAD.WIDE.U32 R12, R13, 0x4, R6 ;  /* 0x000000040d0c7825 */ /* 0x000fc800078e0006 */
[--C-:B------:R-:W-:Y:S01]  /*32b0*/  IMAD.WIDE.U32 R14, R15, 0x4, R6.reuse ;  /* 0x000000040f0e7825 */ /* 0x100fe200078e0006 */
[----:B------:R1:W-:Y:S03]  /*32c0*/  STG.E desc[UR8][R12.64], RZ ;  /* 0x000000ff0c007986 */ /* 0x0003e6000c101908 */
[--C-:B------:R-:W-:Y:S01]  /*32d0*/  IMAD.WIDE.U32 R16, R17, 0x4, R6.reuse ;  /* 0x0000000411107825 */ /* 0x100fe200078e0006 */
[----:B------:R1:W-:Y:S03]  /*32e0*/  STG.E desc[UR8][R14.64], RZ ;  /* 0x000000ff0e007986 */ /* 0x0003e6000c101908 */
[--C-:B0-----:R-:W-:Y:S01]  /*32f0*/  IMAD.WIDE.U32 R18, R21, 0x4, R6.reuse ;  /* 0x0000000415127825 */ /* 0x101fe200078e0006 */
[----:B------:R1:W-:Y:S03]  /*3300*/  STG.E desc[UR8][R16.64], RZ ;  /* 0x000000ff10007986 */ /* 0x0003e6000c101908 */
[----:B------:R-:W-:Y:S01]  /*3310*/  IMAD.WIDE.U32 R20, R29, 0x4, R6 ;  /* 0x000000041d147825 */ /* 0x000fe200078e0006 */
[----:B------:R1:W-:Y:S03]  /*3320*/  STG.E desc[UR8][R18.64], RZ ;  /* 0x000000ff12007986 */ /* 0x0003e6000c101908 */
[----:B------:R-:W-:Y:S01]  /*3330*/  VIADD R27, R27, 0x8 ;  /* 0x000000081b1b7836 */ /* 0x000fe20000000000 */
[----:B------:R1:W-:Y:S01]  /*3340*/  STG.E desc[UR8][R20.64], RZ ;  /* 0x000000ff14007986 */ /* 0x0003e2000c101908 */
[----:B------:R-:W-:-:S03]  /*3350*/  VIADD R5, R5, 0x800 ;  /* 0x0000080005057836 */ /* 0x000fc60000000000 */
[----:B------:R-:W-:-:S13]  /*3360*/  ISETP.NE.AND P0, PT, R27, RZ, PT ;  /* 0x000000ff1b00720c */ /* 0x000fda0003f05270 */
[----:B-1----:R-:W-:Y:S05]  /*3370*/  @P0 BRA `(.L_x_1541) ;  /* 0xfffffffc00900947 */ /* 0x002fea000383ffff */
[----:B------:R-:W-:Y:S05]  /*3380*/  BSYNC.RECONVERGENT B2 ;  /* 0x0000000000027941 */ /* 0x000fea0003800200 */
.L_x_1540:
[----:B------:R-:W-:-:S07]  /*3390*/  IADD3 R14, PT, PT, R0, -0x400, RZ ;  /* 0xfffffc00000e7810 */ /* 0x000fce0007ffe0ff */
.L_x_1539:
[----:B------:R-:W-:Y:S05]  /*33a0*/  BSYNC.RECONVERGENT B1 ;  /* 0x0000000000017941 */ /* 0x000fea0003800200 */
.L_x_1538:
[----:B------:R-:W-:-:S13]  /*33b0*/  ISETP.NE.AND P0, PT, R26, RZ, PT ;  /* 0x000000ff1a00720c */ /* 0x000fda0003f05270 */
[----:B------:R-:W-:Y:S05]  /*33c0*/  @!P0 BRA `(.L_x_1530) ;  /* 0x0000000000888947 */ /* 0x000fea0003800000 */
[----:B------:R-:W-:Y:S01]  /*33d0*/  ISETP.GE.U32.AND P0, PT, R26, 0x4, PT ;  /* 0x000000041a00780c */ /* 0x000fe20003f06070 */
[----:B------:R-:W-:Y:S01]  /*33e0*/  BSSY.RECONVERGENT B1, `(.L_x_1542) ;  /* 0x0000011000017945 */ /* 0x000fe20003800200 */
[----:B------:R-:W-:-:S11]  /*33f0*/  LOP3.LUT P1, R8, R8, 0x3, RZ, 0xc0, !PT ;  /* 0x0000000308087812 */ /* 0x000fd6000782c0ff */
[----:B------:R-:W-:Y:S05]  /*3400*/  @!P0 BRA `(.L_x_1543) ;  /* 0x0000000000388947 */ /* 0x000fea0003800000 */
[----:B------:R-:W0:Y:S01]  /*3410*/  LDC.64 R6, c[0x0][0x390] ;  /* 0x0000e400ff067b82 */ /* 0x000e220000000a00 */
[----:B------:R-:W-:Y:S01]  /*3420*/  IMAD R13, R4, R9, R14 ;  /* 0x00000009040d7224 */ /* 0x000fe200078e020e */
[----:B------:R-:W-:-:S03]  /*3430*/  IADD3 R14, PT, PT, R14, 0x400, RZ ;  /* 0x000004000e0e7810 */ /* 0x000fc60007ffe0ff */
[C---:B------:R-:W-:Y:S01]  /*3440*/  VIADD R17, R13.reuse, 0x100 ;  /* 0x000001000d117836 */ /* 0x040fe20000000000 */
[C---:B---3--:R-:W-:Y:S01]  /*3450*/  IADD3 R19, PT, PT, R13.reuse, 0x200, RZ ;  /* 0x000002000d137810 */ /* 0x048fe20007ffe0ff */
[C---:B------:R-:W-:Y:S02]  /*3460*/  VIADD R5, R13.reuse, 0x300 ;  /* 0x000003000d057836 */ /* 0x040fe40000000000 */
[----:B0-----:R-:W-:-:S04]  /*3470*/  IMAD.WIDE.U32 R12, R13, 0x4, R6 ;  /* 0x000000040d0c7825 */ /* 0x001fc800078e0006 */
[--C-:B------:R-:W-:Y:S01]  /*3480*/  IMAD.WIDE.U32 R16, R17, 0x4, R6.reuse ;  /* 0x0000000411107825 */ /* 0x100fe200078e0006 */
[----:B------:R0:W-:Y:S03]  /*3490*/  STG.E desc[UR8][R12.64], RZ ;  /* 0x000000ff0c007986 */ /* 0x0001e6000c101908 */
[--C-:B------:R-:W-:Y:S01]  /*34a0*/  IMAD.WIDE.U32 R18, R19, 0x4, R6.reuse ;  /* 0x0000000413127825 */ /* 0x100fe200078e0006 */
[----:B------:R0:W-:Y:S03]  /*34b0*/  STG.E desc[UR8][R16.64], RZ ;  /* 0x000000ff10007986 */ /* 0x0001e6000c101908 */
[----:B------:R-:W-:Y:S01]  /*34c0*/  IMAD.WIDE.U32 R6, R5, 0x4, R6 ;  /* 0x0000000405067825 */ /* 0x000fe200078e0006 */
[----:B------:R0:W-:Y:S04]  /*34d0*/  STG.E desc[UR8][R18.64], RZ ;  /* 0x000000ff12007986 */ /* 0x0001e8000c101908 */
[----:B------:R0:W-:Y:S02]  /*34e0*/  STG.E desc[UR8][R6.64], RZ ;  /* 0x000000ff06007986 */ /* 0x0001e4000c101908 */
.L_x_1543:
[----:B------:R-:W-:Y:S05]  /*34f0*/  BSYNC.RECONVERGENT B1 ;  /* 0x0000000000017941 */ /* 0x000fea0003800200 */
.L_x_1542:
[----:B------:R-:W-:Y:S05]  /*3500*/  @!P1 BRA `(.L_x_1530) ;  /* 0x0000000000389947 */ /* 0x000fea0003800000 */
[----:B------:R-:W-:Y:S02]  /*3510*/  ISETP.NE.AND P1, PT, R8, 0x1, PT ;  /* 0x000000010800780c */ /* 0x000fe40003f25270 */
[----:B------:R-:W-:-:S11]  /*3520*/  LOP3.LUT P0, RZ, R10, 0x100, RZ, 0xc0, !PT ;  /* 0x000001000aff7812 */ /* 0x000fd6000780c0ff */
[----:B0-----:R-:W0:Y:S01]  /*3530*/  @P1 LDC.64 R6, c[0x0][0x390] ;  /* 0x0000e400ff061b82 */ /* 0x001e220000000a00 */
[----:B------:R-:W-:Y:S02]  /*3540*/  @P1 IMAD R15, R4, R9, R14 ;  /* 0x00000009040f1224 */ /* 0x000fe400078e020e */
[----:B------:R-:W-:-:S03]  /*3550*/  @P1 VIADD R14, R14, 0x200 ;  /* 0x000002000e0e1836 */ /* 0x000fc60000000000 */
[C---:B------:R-:W-:Y:S01]  /*3560*/  @P1 IADD3 R17, PT, PT, R15.reuse, 0x100, RZ ;  /* 0x000001000f111810 */ /* 0x040fe20007ffe0ff */
[----:B------:R-:W-:Y:S01]  /*3570*/  @!P0 IMAD R5, R4, R9, R14 ;  /* 0x0000000904058224 */ /* 0x000fe200078e020e */
[----:B------:R-:W1:Y:S01]  /*3580*/  @!P0 LDC.64 R12, c[0x0][0x390] ;  /* 0x0000e400ff0c8b82 */ /* 0x000e620000000a00 */
[----:B0-----:R-:W-:-:S04]  /*3590*/  @P1 IMAD.WIDE.U32 R8, R15, 0x4, R6 ;  /* 0x000000040f081825 */ /* 0x001fc800078e0006 */
[----:B------:R-:W-:Y:S01]  /*35a0*/  @P1 IMAD.WIDE.U32 R6, R17, 0x4, R6 ;  /* 0x0000000411061825 */ /* 0x000fe200078e0006 */
[----:B------:R4:W-:Y:S03]  /*35b0*/  @P1 STG.E desc[UR8][R8.64], RZ ;  /* 0x000000ff08001986 */ /* 0x0009e6000c101908 */
[----:B-1----:R-:W-:Y:S01]  /*35c0*/  @!P0 IMAD.WIDE.U32 R4, R5, 0x4, R12 ;  /* 0x0000000405048825 */ /* 0x002fe200078e000c */
[----:B------:R4:W-:Y:S04]  /*35d0*/  @P1 STG.E desc[UR8][R6.64], RZ ;  /* 0x000000ff06001986 */ /* 0x0009e8000c101908 */
[----:B------:R4:W-:Y:S02]  /*35e0*/  @!P0 STG.E desc[UR8][R4.64], RZ ;  /* 0x000000ff04008986 */ /* 0x0009e4000c101908 */
.L_x_1530:
[----:B------:R-:W-:Y:S05]  /*35f0*/  BSYNC.RECONVERGENT B0 ;  /* 0x0000000000007941 */ /* 0x000fea0003800200 */
.L_x_1529:
[----:B------:R-:W-:-:S13]  /*3600*/  ISETP.NE.AND P0, PT, R2, RZ, PT ;  /* 0x000000ff0200720c */ /* 0x000fda0003f05270 */
[----:B------:R-:W-:Y:S05]  /*3610*/  @P0 EXIT ;  /* 0x000000000000094d */ /* 0x000fea0003800000 */
[----:B----4-:R-:W4:Y:S01]  /*3620*/  LDC.64 R4, c[0x0][0x398] ;  /* 0x0000e600ff047b82 */ /* 0x010f220000000a00 */
[----:B------:R-:W-:-:S04]  /*3630*/  PRMT R0, R11, 0x9910, RZ ;  /* 0x000099100b007816 */ /* 0x000fc800000000ff */
[----:B------:R-:W-:Y:S01]  /*3640*/  ISETP.NE.AND P0, PT, R0, RZ, PT ;  /* 0x000000ff0000720c */ /* 0x000fe20003f05270 */
[----:B----4-:R-:W-:-:S03]  /*3650*/  IMAD.WIDE.U32 R2, R3, 0x4, R4 ;  /* 0x0000000403027825 */ /* 0x010fc600078e0004 */
[----:B------:R-:W-:-:S05]  /*3660*/  SEL R5, RZ, 0x1, !P0 ;  /* 0x00000001ff057807 */ /* 0x000fca0004000000 */
[----:B------:R-:W-:Y:S01]  /*3670*/  STG.E desc[UR8][R2.64], R5 ;  /* 0x0000000502007986 */ /* 0x000fe2000c101908 */
[----:B------:R-:W-:Y:S05]  /*3680*/  EXIT ;  /* 0x000000000000794d */ /* 0x000fea0003800000 */
        .weak           $__internal_39_$__cuda_sm20_rem_u64
        .type           $__internal_39_$__cuda_sm20_rem_u64,@function
        .size           $__internal_39_$__cuda_sm20_rem_u64,(.L_x_2102 - $__internal_39_$__cuda_sm20_rem_u64)
$__internal_39_$__cuda_sm20_rem_u64:
        /* <DEDUP_REMOVED lines=8> */
[----:B------:R-:W-:Y:S02]  /*3710*/  IADD3 R23, P0, PT, RZ, -R34, RZ ;  /* 0x80000022ff177210 */ /* 0x000fe40007f1e0ff */
[----:B------:R-:W-:Y:S01]  /*3720*/  MOV R35, R32 ;  /* 0x0000002000237202 */ /* 0x000fe20000000f00 */
[----:B------:R-:W-:Y:S02]  /*3730*/  IMAD R26, R33, R21, R26 ;  /* 0x00000015211a7224 */ /* 0x000fe400078e021a */
[----:B------:R-:W-:-:S03]  /*3740*/  IMAD.HI.U32 R34, R32, R23, RZ ;  /* 0x0000001720227227 */ /* 0x000fc600078e00ff */
[----:B------:R-:W-:-:S05]  /*3750*/  IADD3.X R26, PT, PT, RZ, ~R26, RZ, P0, !PT ;  /* 0x8000001aff1a7210 */ /* 0x000fca00007fe4ff */
[----:B------:R-:W-:-:S04]  /*3760*/  IMAD.WIDE.U32 R34, P0, R32, R26, R34 ;  /* 0x0000001a20227225 */ /* 0x000fc80007800022 */
[----:B------:R-:W-:-:S04]  /*3770*/  IMAD.HI.U32 R24, R33, R26, RZ ;  /* 0x0000001a21187227 */ /* 0x000fc800078e00ff */
[----:B------:R-:W-:-:S04]  /*3780*/  IMAD.HI.U32 R23, P1, R33, R23, R34 ;  /* 0x0000001721177227 */ /* 0x000fc80007820022 */
[----:B------:R-:W-:Y:S02]  /*3790*/  IMAD R26, R33, R26, RZ ;  /* 0x0000001a211a7224 */ /* 0x000fe400078e02ff */
[----:B------:R-:W-:-:S03]  /*37a0*/  IMAD.X R24, R24, 0x1, R33, P0 ;  /* 0x0000000118187824 */ /* 0x000fc600000e0621 */
[----:B------:R-:W-:-:S04]  /*37b0*/  IADD3 R33, P0, PT, R26, R23, RZ ;  /* 0x000000171a217210 */ /* 0x000fc80007f1e0ff */
[----:B------:R-:W-:Y:S01]  /*37c0*/  IADD3.X R23, PT, PT, RZ, RZ, R24, P0, P1 ;  /* 0x000000ffff177210 */ /* 0x000fe200007e2418 */
[----:B------:R-:W-:-:S04]  /*37d0*/  IMAD.WIDE.U32 R26, R33, R21, RZ ;  /* 0x00000015211a7225 */ /* 0x000fc800078e00ff */
[----:B------:R-:W-:Y:S01]  /*37e0*/  IMAD R24, R33, UR4, R27 ;  /* 0x0000000421187c24 */ /* 0x000fe2000f8e021b */
[----:B------:R-:W-:-:S03]  /*37f0*/  IADD3 R26, P0, PT, RZ, -R26, RZ ;  /* 0x8000001aff1a7210 */ /* 0x000fc60007f1e0ff */
[----:B------:R-:W-:Y:S02]  /*3800*/  IMAD R24, R23, R21, R24 ;  /* 0x0000001517187224 */ /* 0x000fe400078e0218 */
[----:B------:R-:W-:-:S03]  /*3810*/  IMAD.HI.U32 R32, R33, R26, RZ ;  /* 0x0000001a21207227 */ /* 0x000fc600078e00ff */
[----:B------:R-:W-:-:S05]  /*3820*/  IADD3.X R24, PT, PT, RZ, ~R24, RZ, P0, !PT ;  /* 0x80000018ff187210 */ /* 0x000fca00007fe4ff */
[----:B------:R-:W-:-:S04]  /*3830*/  IMAD.WIDE.U32 R32, P0, R33, R24, R32 ;  /* 0x0000001821207225 */ /* 0x000fc80007800020 */
        /* <DEDUP_REMOVED lines=16> */
[----:B------:R-:W-:Y:S01]  /*3940*/  IADD3.X R26, PT, PT, RZ, R26, RZ, P1, !PT ;  /* 0x0000001aff1a7210 */ /* 0x000fe20000ffe4ff */
        /* <DEDUP_REMOVED lines=12> */
[C---:B------:R-:W-:Y:S02]  /*3a10*/  ISETP.GE.U32.AND.EX P0, PT, R24.reuse, UR4, PT, P0 ;  /* 0x0000000418007c0c */ /* 0x040fe4000bf06100 */
[----:B------:R-:W-:Y:S02]  /*3a20*/  IADD3.X R23, PT, PT, R24, ~UR4, RZ, P3, !PT ;  /* 0x8000000418177c10 */ /* 0x000fe40009ffe4ff */
[----:B------:R-:W-:Y:S02]  /*3a30*/  ISETP.NE.U32.AND P1, PT, R21, RZ, PT ;  /* 0x000000ff1500720c */ /* 0x000fe40003f25070 */
[----:B------:R-:W-:Y:S02]  /*3a40*/  SEL R23, R23, R24, P0 ;  /* 0x0000001817177207 */ /* 0x000fe40000000000 */
[----:B------:R-:W-:Y:S02]  /*3a50*/  MOV R24, R12 ;  /* 0x0000000c00187202 */ /* 0x000fe40000000f00 */
[----:B------:R-:W-:-:S02]  /*3a60*/  ISETP.NE.AND.EX P1, PT, RZ, UR4, PT, P1 ;  /* 0x00000004ff007c0c */ /* 0x000fc4000bf25310 */
[----:B------:R-:W-:Y:S02]  /*3a70*/  SEL R19, R19, R22, P0 ;  /* 0x0000001613137207 */ /* 0x000fe40000000000 */
[----:B------:R-:W-:Y:S02]  /*3a80*/  SEL R22, R23, 0xffffffff, P1 ;  /* 0xffffffff17167807 */ /* 0x000fe40000800000 */
[----:B------:R-:W-:Y:S01]  /*3a90*/  SEL R19, R19, 0xffffffff, P1 ;  /* 0xffffffff13137807 */ /* 0x000fe20000800000 */
[----:B------:R-:W-:Y:S06]  /*3aa0*/  RET.REL.NODEC R24 `(modular_solve_multi_rhs_tiled) ;  /* 0xffffffc418547950 */ /* 0x000fec0003c3ffff */
.L_x_1544:
        /* <DEDUP_REMOVED lines=13> */
.L_x_2102:


//--------------------- .text.modular_solve_multi_rhs --------------------------
	.section	.text.modular_solve_multi_rhs,"ax",@progbits
	.align	128
        .global         modular_solve_multi_rhs
        .type           modular_solve_multi_rhs,@function
        .size           modular_solve_multi_rhs,(.L_x_2103 - modular_solve_multi_rhs)
        .other          modular_solve_multi_rhs,@"STO_CUDA_ENTRY STV_DEFAULT"
modular_solve_multi_rhs:
.text.modular_solve_multi_rhs:
        /* <DEDUP_REMOVED lines=10> */
[----:B------:R-:W2:Y:S06]  /*00a0*/  LDCU.64 UR8, c[0x0][0x3a8] ;  /* 0x00007500ff0877ac */ /* 0x000eac0008000a00 */
[----:B------:R-:W3:Y:S01]  /*00b0*/  LDC.64 R14, c[0x0][0x3a0] ;  /* 0x0000e800ff0e7b82 */ /* 0x000ee20000000a00 */
[----:B0-----:R-:W-:-:S05]  /*00c0*/  IMAD.WIDE.U32 R2, R10, 0x4, R2 ;  /* 0x000000040a027825 */ /* 0x001fca00078e0002 */
[----:B-1----:R0:W5:Y:S01]  /*00d0*/  LDG.E.CONSTANT R13, desc[UR18][R2.64] ;  /* 0x00000012020d7981 */ /* 0x002162000c1e9900 */
[----:B--2---:R-:W-:-:S04]  /*00e0*/  UIADD3 UR6, UPT, UPT, UR9, UR8, URZ ;  /* 0x0000000809067290 */ /* 0x004fc8000fffe0ff */
[----:B------:R-:W-:-:S04]  /*00f0*/  UIMAD UR4, UR6, UR8, URZ ;  /* 0x00000008060472a4 */ /* 0x000fc8000f8e02ff */
[----:B------:R-:W-:Y:S02]  /*0100*/  UISETP.NE.AND UP0, UPT, UR4, URZ, UPT ;  /* 0x000000ff0400728c */ /* 0x000fe4000bf05270 */
[----:B------:R-:W-:-:S04]  /*0110*/  IMAD R0, R10, UR4, RZ ;  /* 0x000000040a007c24 */ /* 0x000fc8000f8e02ff */
[----:B---3--:R-:W-:-:S03]  /*0120*/  IMAD.WIDE.U32 R14, R0, 0x4, R14 ;  /* 0x00000004000e7825 */ /* 0x008fc600078e000e */
[----:B0-----:R-:W-:Y:S05]  /*0130*/  BRA.U !UP0, `(.L_x_1545) ;  /* 0x0000000508bc7547 */ /* 0x001fea000b800000 */
[----:B------:R-:W-:Y:S01]  /*0140*/  UISETP.GE.U32.AND UP0, UPT, UR4, 0x10, UPT ;  /* 0x000000100400788c */ /* 0x000fe2000bf06070 */
[----:B------:R-:W-:Y:S01]  /*0150*/  HFMA2 R3, -RZ, RZ, 0, 0 ;  /* 0x00000000ff037431 */ /* 0x000fe200000001ff */
[----:B------:R-:W-:-:S04]  /*0160*/  ULOP3.LUT UR5, UR4, 0xf, URZ, 0xc0, !UPT ;  /* 0x0000000f04057892 */ /* 0x000fc8000f8ec0ff */
[----:B------:R-:W-:-:S03]  /*0170*/  UISETP.NE.AND UP1, UPT, UR5, URZ, UPT ;  /* 0x000000ff0500728c */ /* 0x000fc6000bf25270 */
[----:B------:R-:W-:Y:S08]  /*0180*/  BRA.U !UP0, `(.L_x_1546) ;  /* 0x0000000108b07547 */ /* 0x000ff0000b800000 */
[----:B------:R-:W-:Y:S01]  /*0190*/  ULOP3.LUT UR7, UR4, 0xfffffff0, URZ, 0xc0, !UPT ;  /* 0xfffffff004077892 */ /* 0x000fe2000f8ec0ff */
[----:B------:R-:W-:Y:S01]  /*01a0*/  IMAD.MOV.U32 R9, RZ, RZ, RZ ;  /* 0x000000ffff097224 */ /* 0x000fe200078e00ff */
[----:B------:R-:W0:Y:S04]  /*01b0*/  LDCU.64 UR10, c[0x0][0x380] ;  /* 0x00007000ff0a77ac */ /* 0x000e280008000a00 */
[----:B------:R-:W-:-:S07]  /*01c0*/  MOV R3, UR7 ;  /* 0x0000000700037c02 */ /* 0x000fce0008000f00 */
.L_x_1547:
[----:B-1----:R-:W-:-:S05]  /*01d0*/  IADD3 R2, P0, PT, R0, R9, RZ ;  /* 0x0000000900027210 */ /* 0x002fca0007f1e0ff */
[----:B------:R-:W-:Y:S01]  /*01e0*/  IMAD.X R5, RZ, RZ, RZ, P0 ;  /* 0x000000ffff057224 */ /* 0x000fe200000e06ff */
        /* <DEDUP_REMOVED lines=18> */
[C---:B------:R-:W-:Y:S01]  /*0310*/  IMAD.WIDE.U32 R6, R9.reuse, 0x4, R14 ;  /* 0x0000000409067825 */ /* 0x040fe200078e000e */
[----:B------:R-:W-:-:S04]  /*0320*/  IADD3 R9, PT, PT, R9, 0x10, RZ ;  /* 0x0000001009097810 */ /* 0x000fc80007ffe0ff */
        /* <DEDUP_REMOVED lines=18> */
.L_x_1546:
[----:B------:R-:W-:Y:S05]  /*0450*/  BRA.U !UP1, `(.L_x_1545) ;  /* 0x0000000109f47547 */ /* 0x000fea000b800000 */
[----:B------:R-:W-:Y:S02]  /*0460*/  UISETP.GE.U32.AND UP0, UPT, UR5, 0x8, UPT ;  /* 0x000000080500788c */ /* 0x000fe4000bf06070 */
[----:B------:R-:W-:-:S04]  /*0470*/  ULOP3.LUT UR7, UR4, 0x7, URZ, 0xc0, !UPT ;  /* 0x0000000704077892 */ /* 0x000fc8000f8ec0ff */
[----:B------:R-:W-:-:S03]  /*0480*/  UISETP.NE.AND UP1, UPT, UR7, URZ, UPT ;  /* 0x000000ff0700728c */ /* 0x000fc6000bf25270 */
[----:B------:R-:W-:Y:S08]  /*0490*/  BRA.U !UP0, `(.L_x_1548) ;  /* 0x00000001085c7547 */ /* 0x000ff0000b800000 */
[----:B------:R-:W0:Y:S01]  /*04a0*/  LDCU.64 UR10, c[0x0][0x380] ;  /* 0x00007000ff0a77ac */ /* 0x000e220008000a00 */
        /* <DEDUP_REMOVED lines=22> */
.L_x_1548:
[----:B------:R-:W-:Y:S05]  /*0610*/  BRA.U !UP1, `(.L_x_1545) ;  /* 0x0000000109847547 */ /* 0x000fea000b800000 */
[----:B------:R-:W-:Y:S02]  /*0620*/  UISETP.GE.U32.AND UP0, UPT, UR7, 0x4, UPT ;  /* 0x000000040700788c */ /* 0x000fe4000bf06070 */
[----:B------:R-:W-:-:S04]  /*0630*/  ULOP3.LUT UR5, UR4, 0x3, URZ, 0xc0, !UPT ;  /* 0x0000000304057892 */ /* 0x000fc8000f8ec0ff */
[----:B------:R-:W-:-:S03]  /*0640*/  UISETP.NE.AND UP1, UPT, UR5, URZ, UPT ;  /* 0x000000ff0500728c */ /* 0x000fc6000bf25270 */
[----:B------:R-:W-:Y:S08]  /*0650*/  BRA.U !UP0, `(.L_x_1549) ;  /* 0x00000001083c7547 */ /* 0x000ff0000b800000 */
[----:B------:R-:W2:Y:S01]  /*0660*/  LDCU.64 UR10, c[0x0][0x380] ;  /* 0x00007000ff0a77ac */ /* 0x000ea20008000a00 */
[----:B-1----:R-:W-:-:S05]  /*0670*/  IADD3 R2, P0, PT, R0, R3, RZ ;  /* 0x0000000300027210 */ /* 0x002fca0007f1e0ff */
[----:B------:R-:W-:Y:S01]  /*0680*/  IMAD.X R5, RZ, RZ, RZ, P0 ;  /* 0x000000ffff057224 */ /* 0x000fe200000e06ff */
[----:B--2---:R-:W-:-:S04]  /*0690*/  LEA R4, P0, R2, UR10, 0x2 ;  /* 0x0000000a02047c11 */ /* 0x004fc8000f8010ff */
[----:B------:R-:W-:-:S05]  /*06a0*/  LEA.HI.X R5, R2, UR11, R5, 0x2, P0 ;  /* 0x0000000b02057c11 */ /* 0x000fca00080f1405 */
[----:B0-----:R-:W2:Y:S04]  /*06b0*/  LDG.E.CONSTANT R9, desc[UR18][R4.64] ;  /* 0x0000001204097981 */ /* 0x001ea8000c1e9900 */
[----:B------:R-:W3:Y:S04]  /*06c0*/  LDG.E.CONSTANT R11, desc[UR18][R4.64+0x4] ;  /* 0x00000412040b7981 */ /* 0x000ee8000c1e9900 */
        /* <DEDUP_REMOVED lines=8> */
.L_x_1549:
[----:B------:R-:W-:Y:S05]  /*0750*/  BRA.U !UP1, `(.L_x_1545) ;  /* 0x0000000109347547 */ /* 0x000fea000b800000 */
[----:B------:R-:W3:Y:S01]  /*0760*/  LDCU.64 UR10, c[0x0][0x380] ;  /* 0x00007000ff0a77ac */ /* 0x000ee20008000a00 */
[----:B------:R-:W-:-:S05]  /*0770*/  UMOV UR4, URZ ;  /* 0x000000ff00047c82 */ /* 0x000fca0008000000 */
.L_x_1550:
[----:B-1----:R-:W-:-:S05]  /*0780*/  IADD3 R2, P0, PT, R0, R3, RZ ;  /* 0x0000000300027210 */ /* 0x002fca0007f1e0ff */
[----:B----4-:R-:W-:Y:S01]  /*0790*/  IMAD.X R5, RZ, RZ, RZ, P0 ;  /* 0x000000ffff057224 */ /* 0x010fe200000e06ff */
[----:B0-23--:R-:W-:-:S04]  /*07a0*/  LEA R6, P0, R2, UR10, 0x2 ;  /* 0x0000000a02067c11 */ /* 0x00dfc8000f8010ff */
[----:B------:R-:W-:-:S06]  /*07b0*/  LEA.HI.X R7, R2, UR11, R5, 0x2, P0 ;  /* 0x0000000b02077c11 */ /* 0x000fcc00080f1405 */
[----:B------:R-:W2:Y:S01]  /*07c0*/  LDG.E.CONSTANT R7, desc[UR18][R6.64] ;  /* 0x0000001206077981 */ /* 0x000ea2000c1e9900 */
[C---:B------:R-:W-:Y:S01]  /*07d0*/  IMAD.WIDE.U32 R4, R3.reuse, 0x4, R14 ;  /* 0x0000000403047825 */ /* 0x040fe200078e000e */
[----:B------:R-:W-:Y:S01]  /*07e0*/  UIADD3 UR4, UPT, UPT, UR4, 0x1, URZ ;  /* 0x0000000104047890 */ /* 0x000fe2000fffe0ff */
[----:B------:R-:W-:-:S03]  /*07f0*/  IADD3 R3, PT, PT, R3, 0x1, RZ ;  /* 0x0000000103037810 */ /* 0x000fc60007ffe0ff */
[----:B------:R-:W-:Y:S01]  /*0800*/  UISETP.NE.AND UP0, UPT, UR4, UR5, UPT ;  /* 0x000000050400728c */ /* 0x000fe2000bf05270 */
[----:B--2---:R4:W-:Y:S08]  /*0810*/  STG.E desc[UR18][R4.64], R7 ;  /* 0x0000000704007986 */ /* 0x0049f0000c101912 */
[----:B------:R-:W-:Y:S05]  /*0820*/  BRA.U UP0, `(.L_x_1550) ;  /* 0xfffffffd00d47547 */ /* 0x000fea000b83ffff */
.L_x_1545:
[----:B------:R-:W-:Y:S01]  /*0830*/  UISETP.NE.AND UP0, UPT, UR8, URZ, UPT ;  /* 0x000000ff0800728c */ /* 0x000fe2000bf05270 */
[----:B------:R-:W-:-:S08]  /*0840*/  PLOP3.LUT P0, PT, PT, PT, PT, 0x8, 0x80 ;  /* 0x000000000080781c */ /* 0x000fd00003f0e170 */
[----:B------:R-:W-:Y:S05]  /*0850*/  BRA.U !UP0, `(.L_x_1551) ;  /* 0x0000005d08c87547 */ /* 0x000fea000b800000 */
[----:B------:R-:W-:Y:S01]  /*0860*/  UISETP.NE.AND UP0, UPT, UR6, URZ, UPT ;  /* 0x000000ff0600728c */ /* 0x000fe2000bf05270 */
[----:B------:R-:W-:Y:S01]  /*0870*/  BSSY.RECONVERGENT B0, `(.L_x_1551) ;  /* 0x00005f0000007945 */ /* 0x000fe20003800200 */
[----:B-1---5:R-:W-:-:S07]  /*0880*/  VIADD R8, R13, 0xfffffffe ;  /* 0xfffffffe0d087836 */ /* 0x022fce0000000000 */
[----:B------:R-:W-:Y:S05]  /*0890*/  BRA.U UP0, `(.L_x_1552) ;  /* 0x0000000100447547 */ /* 0x000fea000b800000 */
[----:B------:R-:W3:Y:S01]  /*08a0*/  LDG.E R2, desc[UR18][R14.64] ;  /* 0x000000120e027981 */ /* 0x000ee2000c1e1900 */
[----:B------:R-:W-:Y:S02]  /*08b0*/  MOV R0, UR8 ;  /* 0x0000000800007c02 */ /* 0x000fe40008000f00 */
[----:B---3--:R-:W-:-:S04]  /*08c0*/  ISETP.NE.AND P0, PT, R2, RZ, PT ;  /* 0x000000ff0200720c */ /* 0x008fc80003f05270 */
[----:B------:R-:W-:Y:S02]  /*08d0*/  ISETP.EQ.OR P1, PT, R0, 0x1, !P0 ;  /* 0x000000010000780c */ /* 0x000fe40004722670 */
[----:B------:R-:W-:-:S11]  /*08e0*/  PLOP3.LUT P0, PT, P0, PT, PT, 0x8, 0x80 ;  /* 0x000000000080781c */ /* 0x000fd6000070e170 */
[----:B------:R-:W-:Y:S05]  /*08f0*/  @P1 BRA `(.L_x_1553) ;  /* 0x0000005c009c1947 */ /* 0x000fea0003800000 */
[----:B------:R-:W-:Y:S01]  /*0900*/  BSSY.RECONVERGENT B1, `(.L_x_1554) ;  /* 0x0000008000017945 */ /* 0x000fe20003800200 */
[----:B----4-:R-:W-:-:S07]  /*0910*/  IMAD.MOV.U32 R5, RZ, RZ, 0x1 ;  /* 0x00000001ff057424 */ /* 0x010fce00078e00ff */
.L_x_1555:
[----:B------:R-:W-:-:S06]  /*0920*/  IMAD.WIDE.U32 R2, R5, 0x4, R14 ;  /* 0x0000000405027825 */ /* 0x000fcc00078e000e */
[----:B------:R-:W3:Y:S01]  /*0930*/  LDG.E R2, desc[UR18][R2.64] ;  /* 0x0000001202027981 */ /* 0x000ee2000c1e1900 */
[----:B------:R-:W-:Y:S02]  /*0940*/  IADD3 R5, PT, PT, R5, 0x1, RZ ;  /* 0x0000000105057810 */ /* 0x000fe40007ffe0ff */
[----:B---3--:R-:W-:-:S04]  /*0950*/  ISETP.NE.AND P0, PT, R2, RZ, PT ;  /* 0x000000ff0200720c */ /* 0x008fc80003f05270 */
[----:B------:R-:W-:-:S13]  /*0960*/  ISETP.EQ.OR P1, PT, R5, UR8, !P0 ;  /* 0x0000000805007c0c */ /* 0x000fda000c722670 */
[----:B------:R-:W-:Y:S05]  /*0970*/  @!P1 BRA `(.L_x_1555) ;  /* 0xfffffffc00e89947 */ /* 0x000fea000383ffff */
[----:B------:R-:W-:Y:S05]  /*0980*/  BSYNC.RECONVERGENT B1 ;  /* 0x0000000000017941 */ /* 0x000fea0003800200 */
.L_x_1554:
[----:B------:R-:W-:Y:S01]  /*0990*/  PLOP3.LUT P0, PT, P0, PT, PT, 0x8, 0x80 ;  /* 0x000000000080781c */ /* 0x000fe2000070e170 */
[----:B------:R-:W-:-:S12]  /*09a0*/  BRA `(.L_x_1553) ;  /* 0x0000005c00707947 */ /* 0x000fd80003800000 */
.L_x_1552:
[----:B------:R-:W-:Y:S01]  /*09b0*/  BSSY.RELIABLE B1, `(.L_x_1556) ;  /* 0x00005da000017945 */ /* 0x000fe20003800100 */
[----:B------:R-:W-:Y:S01]  /*09c0*/  ULOP3.LUT UR8, UR6, 0xf, URZ, 0xc0, !UPT ;  /* 0x0000000f06087892 */ /* 0x000fe2000f8ec0ff */
[----:B0-2---:R-:W-:Y:S01]  /*09d0*/  IMAD.MOV.U32 R9, RZ, RZ, RZ ;  /* 0x000000ffff097224 */ /* 0x005fe200078e00ff */
[----:B------:R-:W-:Y:S02]  /*09e0*/  ULOP3.LUT UR10, UR6, 0x7, URZ, 0xc0, !UPT ;  /* 0x00000007060a7892 */ /* 0x000fe4000f8ec0ff */
[----:B------:R-:W-:Y:S02]  /*09f0*/  ULOP3.LUT UR12, UR6, 0x3, URZ, 0xc0, !UPT ;  /* 0x00000003060c7892 */ /* 0x000fe4000f8ec0ff */
[----:B------:R-:W-:Y:S02]  /*0a00*/  UIADD3 UR7, UPT, UPT, UR6, -0x1, URZ ;  /* 0xffffffff06077890 */ /* 0x000fe4000fffe0ff */
[----:B------:R-:W-:Y:S01]  /*0a10*/  ULOP3.LUT UR5, UR6, 0xfffffff0, URZ, 0xc0, !UPT ;  /* 0xfffffff006057892 */ /* 0x000fe2000f8ec0ff */
[----:B------:R-:W0:Y:S01]  /*0a20*/  LDCU UR16, c[0x0][0x3a8] ;  /* 0x00007500ff1077ac */ /* 0x000e220008000800 */
[----:B------:R-:W-:-:S02]  /*0a30*/  ULOP3.LUT UR14, UR6, 0xfffffff8, URZ, 0xc0, !UPT ;  /* 0xfffffff8060e7892 */ /* 0x000fc4000f8ec0ff */
[----:B------:R-:W-:Y:S02]  /*0a40*/  ULOP3.LUT UR15, UR6, 0x1, URZ, 0xc0, !UPT ;  /* 0x00000001060f7892 */ /* 0x000fe4000f8ec0ff */
[----:B------:R-:W-:Y:S02]  /*0a50*/  UIADD3 UR9, UPT, UPT, UR8, -0x1, URZ ;  /* 0xffffffff08097890 */ /* 0x000fe4000fffe0ff */
[----:B------:R-:W-:Y:S02]  /*0a60*/  UIADD3 UR11, UPT, UPT, UR10, -0x1, URZ ;  /* 0xffffffff0a0b7890 */ /* 0x000fe4000fffe0ff */
[----:B------:R-:W-:-:S12]  /*0a70*/  UIADD3 UR13, UPT, UPT, UR12, -0x1, URZ ;  /* 0xffffffff0c0d7890 */ /* 0x000fd8000fffe0ff */
.L_x_1678:
[----:B------:R-:W-:Y:S01]  /*0a80*/  BSSY.RECONVERGENT B2, `(.L_x_1557) ;  /* 0x000000c000027945 */ /* 0x000fe20003800200 */
[----:B01234-:R-:W-:-:S07]  /*0a90*/  MOV R0, R9 ;  /* 0x0000000900007202 */ /* 0x01ffce0000000f00 */
.L_x_1559:
[----:B------:R-:W-:-:S04]  /*0aa0*/  IMAD R3, R0, UR6, R9 ;  /* 0x0000000600037c24 */ /* 0x000fc8000f8e0209 */
[----:B------:R-:W-:-:S06]  /*0ab0*/  IMAD.WIDE.U32 R2, R3, 0x4, R14 ;  /* 0x0000000403027825 */ /* 0x000fcc00078e000e */
[----:B------:R-:W2:Y:S01]  /*0ac0*/  LDG.E R2, desc[UR18][R2.64] ;  /* 0x0000001202027981 */ /* 0x000ea2000c1e1900 */
[----:B----4-:R-:W-:Y:S01]  /*0ad0*/  IMAD.MOV.U32 R4, RZ, RZ, R0 ;  /* 0x000000ffff047224 */ /* 0x010fe200078e0000 */
[----:B--2---:R-:W-:-:S13]  /*0ae0*/  ISETP.NE.AND P0, PT, R2, RZ, PT ;  /* 0x000000ff0200720c */ /* 0x004fda0003f05270 */
[----:B------:R-:W-:Y:S05]  /*0af0*/  @P0 BRA `(.L_x_1558) ;  /* 0x0000000000100947 */ /* 0x000fea0003800000 */
[----:B------:R-:W-:-:S04]  /*0b00*/  IADD3 R0, PT, PT, R0, 0x1, RZ ;  /* 0x0000000100007810 */ /* 0x000fc80007ffe0ff */
[----:B0-----:R-:W-:-:S13]  /*0b10*/  ISETP.NE.AND P0, PT, R0, UR16, PT ;  /* 0x0000001000007c0c */ /* 0x001fda000bf05270 */
[----:B------:R-:W-:Y:S05]  /*0b20*/  @P0 BRA `(.L_x_1559) ;  /* 0xfffffffc00dc0947 */ /* 0x000fea000383ffff */
[----:B------:R-:W-:-:S07]  /*0b30*/  IMAD.MOV.U32 R4, RZ, RZ, R9 ;  /* 0x000000ffff047224 */ /* 0x000fce00078e0009 */
.L_x_1558:
[----:B0-----:R-:W-:Y:S05]  /*0b40*/  BSYNC.RECONVERGENT B2 ;  /* 0x0000000000027941 */ /* 0x001fea0003800200 */
.L_x_1557:
[----:B------:R-:W-:-:S05]  /*0b50*/  IMAD R0, R4, UR6, RZ ;  /* 0x0000000604007c24 */ /* 0x000fca000f8e02ff */
[----:B------:R-:W-:-:S05]  /*0b60*/  IADD3 R3, PT, PT, R0, R9, RZ ;  /* 0x0000000900037210 */ /* 0x000fca0007ffe0ff */
[----:B------:R-:W-:-:S06]  /*0b70*/  IMAD.WIDE.U32 R2, R3, 0x4, R14 ;  /* 0x0000000403027825 */ /* 0x000fcc00078e000e */
[----:B------:R-:W2:Y:S01]  /*0b80*/  LDG.E R2, desc[UR18][R2.64] ;  /* 0x0000001202027981 */ /* 0x000ea2000c1e1900 */
[----:B------:R-:W-:Y:S02]  /*0b90*/  PLOP3.LUT P0, PT, PT, PT, PT, 0x80, 0x8 ;  /* 0x000000000008781c */ /* 0x000fe40003f0f070 */
[----:B--2---:R-:W-:-:S13]  /*0ba0*/  ISETP.NE.AND P1, PT, R2, RZ, PT ;  /* 0x000000ff0200720c */ /* 0x004fda0003f25270 */
[----:B------:R-:W-:Y:S05]  /*0bb0*/  @!P1 BREAK.RELIABLE B1 ;  /* 0x0000000000019942 */ /* 0x000fea0003800100 */
[----:B------:R-:W-:Y:S05]  /*0bc0*/  @!P1 BRA `(.L_x_1553) ;  /* 0x0000005800e89947 */ /* 0x000fea0003800000 */
[----:B------:R-:W-:Y:S01]  /*0bd0*/  ISETP.NE.AND P0, PT, R4, R9, PT ;  /* 0x000000090400720c */ /* 0x000fe20003f05270 */
[----:B------:R-:W-:-:S12]  /*0be0*/  BSSY.RECONVERGENT B2, `(.L_x_1560) ;  /* 0x0000113000027945 */ /* 0x000fd80003800200 */
[----:B------:R-:W-:Y:S05]  /*0bf0*/  @!P0 BRA `(.L_x_1561) ;  /* 0x0000001000448947 */ /* 0x000fea0003800000 */
[----:B------:R-:W-:Y:S01]  /*0c00*/  UISETP.GE.U32.AND UP0, UPT, UR7, 0xf, UPT ;  /* 0x0000000f0700788c */ /* 0x000fe2000bf06070 */
[----:B------:R-:W-:Y:S01]  /*0c10*/  IMAD R11, R9, UR6, RZ ;  /* 0x00000006090b7c24 */ /* 0x000fe2000f8e02ff */
[----:B------:R-:W-:-:S07]  /*0c20*/  UMOV UR4, URZ ;  /* 0x000000ff00047c82 */ /* 0x000fce0008000000 */
[----:B------:R-:W-:Y:S05]  /*0c30*/  BRA.U !UP0, `(.L_x_1562) ;  /* 0x0000000908147547 */ /* 0x000fea000b800000 */
[----:B------:R-:W-:-:S05]  /*0c40*/  UMOV UR4, URZ ;  /* 0x000000ff00047c82 */ /* 0x000fca0008000000 */
.L_x_1563:
[----:B---3--:R-:W-:Y:S01]  /*0c50*/  VIADD R21, R0, UR4 ;  /* 0x0000000400157c36 */ /* 0x008fe20008000000 */
[----:B------:R-:W-:-:S03]  /*0c60*/  IADD3 R19, PT, PT, R11, UR4, RZ ;  /* 0x000000040b137c10 */ /* 0x000fc6000fffe0ff */
[----:B------:R-:W-:-:S04]  /*0c70*/  IMAD.WIDE.U32 R24, R21, 0x4, R14 ;  /* 0x0000000415187825 */ /* 0x000fc800078e000e */
[----:B------:R-:W-:Y:S01]  /*0c80*/  IMAD.WIDE.U32 R22, R19, 0x4, R14 ;  /* 0x0000000413167825 */ /* 0x000fe200078e000e */
        /* <DEDUP_REMOVED lines=14> */
[----:B--2---:R-:W-:Y:S04]  /*0d70*/  STG.E desc[UR18][R4.64], R18 ;  /* 0x0000001204007986 */ /* 0x004fe8000c101912 */
[----:B---3--:R2:W-:Y:S04]  /*0d80*/  STG.E desc[UR18][R2.64], R12 ;  /* 0x0000000c02007986 */ /* 0x0085e8000c101912 */
[----:B------:R-:W3:Y:S04]  /*0d90*/  LDG.E R20, desc[UR18][R6.64] ;  /* 0x0000001206147981 */ /* 0x000ee8000c1e1900 */
[----:B0-----:R-:W4:Y:S01]  /*0da0*/  LDG.E R29, desc[UR18][R16.64] ;  /* 0x00000012101d7981 */ /* 0x001f22000c1e1900 */
[----:B------:R-:W-:Y:S01]  /*0db0*/  VIADD R23, R21, 0x3 ;  /* 0x0000000315177836 */ /* 0x000fe20000000000 */
[----:B-1----:R-:W-:-:S03]  /*0dc0*/  IADD3 R25, PT, PT, R19, 0x3, RZ ;  /* 0x0000000313197810 */ /* 0x002fc60007ffe0ff */
[----:B------:R-:W-:-:S04]  /*0dd0*/  IMAD.WIDE.U32 R22, R23, 0x4, R14 ;  /* 0x0000000417167825 */ /* 0x000fc800078e000e */
[----:B------:R-:W-:Y:S01]  /*0de0*/  IMAD.WIDE.U32 R24, R25, 0x4, R14 ;  /* 0x0000000419187825 */ /* 0x000fe200078e000e */
[----:B---3--:R-:W-:Y:S04]  /*0df0*/  STG.E desc[UR18][R16.64], R20 ;  /* 0x0000001410007986 */ /* 0x008fe8000c101912 */
[----:B----4-:R0:W-:Y:S04]  /*0e00*/  STG.E desc[UR18][R6.64], R29 ;  /* 0x0000001d06007986 */ /* 0x0101e8000c101912 */
[----:B------:R-:W3:Y:S04]  /*0e10*/  LDG.E R26, desc[UR18][R22.64] ;  /* 0x00000012161a7981 */ /* 0x000ee8000c1e1900 */
[----:B------:R-:W4:Y:S01]  /*0e20*/  LDG.E R27, desc[UR18][R24.64] ;  /* 0x00000012181b7981 */ /* 0x000f22000c1e1900 */
[----:B--2---:R-:W-:Y:S01]  /*0e30*/  VIADD R3, R21, 0x4 ;  /* 0x0000000415037836 */ /* 0x004fe20000000000 */
[----:B------:R-:W-:-:S03]  /*0e40*/  IADD3 R5, PT, PT, R19, 0x4, RZ ;  /* 0x0000000413057810 */ /* 0x000fc60007ffe0ff */
[----:B------:R-:W-:-:S04]  /*0e50*/  IMAD.WIDE.U32 R2, R3, 0x4, R14 ;  /* 0x0000000403027825 */ /* 0x000fc800078e000e */
[----:B------:R-:W-:Y:S01]  /*0e60*/  IMAD.WIDE.U32 R4, R5, 0x4, R14 ;  /* 0x0000000405047825 */ /* 0x000fe200078e000e */
[----:B---3--:R-:W-:Y:S04]  /*0e70*/  STG.E desc[UR18][R24.64], R26 ;  /* 0x0000001a18007986 */ /* 0x008fe8000c101912 */
[----:B----4-:R1:W-:Y:S04]  /*0e80*/  STG.E desc[UR18][R22.64], R27 ;  /* 0x0000001b16007986 */ /* 0x0103e8000c101912 */
[----:B------:R-:W2:Y:S04]  /*0e90*/  LDG.E R18, desc[UR18][R2.64] ;  /* 0x0000001202127981 */ /* 0x000ea8000c1e1900 */
[----:B------:R-:W3:Y:S01]  /*0ea0*/  LDG.E R12, desc[UR18][R4.64] ;  /* 0x00000012040c7981 */ /* 0x000ee2000c1e1900 */
[----:B0-----:R-:W-:Y:S01]  /*0eb0*/  VIADD R7, R21, 0x5 ;  /* 0x0000000515077836 */ /* 0x001fe20000000000 */
[----:B------:R-:W-:-:S03]  /*0ec0*/  IADD3 R17, PT, PT, R19, 0x5, RZ ;  /* 0x0000000513117810 */ /* 0x000fc60007ffe0ff */
[----:B------:R-:W-:-:S04]  /*0ed0*/  IMAD.WIDE.U32 R6, R7, 0x4, R14 ;  /* 0x0000000407067825 */ /* 0x000fc800078e000e */
[----:B------:R-:W-:Y:S01]  /*0ee0*/  IMAD.WIDE.U32 R16, R17, 0x4, R14 ;  /* 0x0000000411107825 */ /* 0x000fe200078e000e */
[----:B--2---:R-:W-:Y:S04]  /*0ef0*/  STG.E desc[UR18][R4.64], R18 ;  /* 0x0000001204007986 */ /* 0x004fe8000c101912 */
[----:B---3--:R0:W-:Y:S04]  /*0f00*/  STG.E desc[UR18][R2.64], R12 ;  /* 0x0000000c02007986 */ /* 0x0081e8000c101912 */
[----:B------:R-:W2:Y:S04]  /*0f10*/  LDG.E R20, desc[UR18][R6.64] ;  /* 0x0000001206147981 */ /* 0x000ea8000c1e1900 */
[----:B------:R-:W3:Y:S01]  /*0f20*/  LDG.E R29, desc[UR18][R16.64] ;  /* 0x00000012101d7981 */ /* 0x000ee2000c1e1900 */
[----:B-1----:R-:W-:Y:S01]  /*0f30*/  VIADD R23, R21, 0x6 ;  /* 0x0000000615177836 */ /* 0x002fe20000000000 */
[----:B------:R-:W-:-:S03]  /*0f40*/  IADD3 R25, PT, PT, R19, 0x6, RZ ;  /* 0x0000000613197810 */ /* 0x000fc60007ffe0ff */
[----:B------:R-:W-:-:S04]  /*0f50*/  IMAD.WIDE.U32 R22, R23, 0x4, R14 ;  /* 0x0000000417167825 */ /* 0x000fc800078e000e */
[----:B------:R-:W-:Y:S01]  /*0f60*/  IMAD.WIDE.U32 R24, R25, 0x4, R14 ;  /* 0x0000000419187825 */ /* 0x000fe200078e000e */
[----:B--2---:R-:W-:Y:S04]  /*0f70*/  STG.E desc[UR18][R16.64], R20 ;  /* 0x0000001410007986 */ /* 0x004fe8000c101912 */
[----:B---3--:R1:W-:Y:S04]  /*0f80*/  STG.E desc[UR18][R6.64], R29 ;  /* 0x0000001d06007986 */ /* 0x0083e8000c101912 */
        /* <DEDUP_REMOVED lines=54> */
[----:B--2---:R0:W-:Y:S04]  /*12f0*/  STG.E desc[UR18][R24.64], R26 ;  /* 0x0000001a18007986 */ /* 0x0041e8000c101912 */
[----:B---3--:R2:W-:Y:S04]  /*1300*/  STG.E desc[UR18][R22.64], R27 ;  /* 0x0000001b16007986 */ /* 0x0085e8000c101912 */
[----:B------:R-:W3:Y:S04]  /*1310*/  LDG.E R28, desc[UR18][R2.64] ;  /* 0x00000012021c7981 */ /* 0x000ee8000c1e1900 */
[----:B------:R-:W4:Y:S01]  /*1320*/  LDG.E R12, desc[UR18][R4.64] ;  /* 0x00000012040c7981 */ /* 0x000f22000c1e1900 */
[----:B-1----:R-:W-:Y:S01]  /*1330*/  VIADD R7, R21, 0xe ;  /* 0x0000000e15077836 */ /* 0x002fe20000000000 */
[----:B------:R-:W-:-:S03]  /*1340*/  IADD3 R17, PT, PT, R19, 0xe, RZ ;  /* 0x0000000e13117810 */ /* 0x000fc60007ffe0ff */
[----:B------:R-:W-:-:S04]  /*1350*/  IMAD.WIDE.U32 R6, R7, 0x4, R14 ;  /* 0x0000000407067825 */ /* 0x000fc800078e000e */
[----:B------:R-:W-:Y:S01]  /*1360*/  IMAD.WIDE.U32 R16, R17, 0x4, R14 ;  /* 0x0000000411107825 */ /* 0x000fe200078e000e */
[----:B---3--:R1:W-:Y:S04]  /*1370*/  STG.E desc[UR18][R4.64], R28 ;  /* 0x0000001c04007986 */ /* 0x0083e8000c101912 */
[----:B----4-:R3:W-:Y:S04]  /*1380*/  STG.E desc[UR18][R2.64], R12 ;  /* 0x0000000c02007986 */ /* 0x0107e8000c101912 */
[----:B------:R-:W4:Y:S04]  /*1390*/  LDG.E R29, desc[UR18][R6.64] ;  /* 0x00000012061d7981 */ /* 0x000f28000c1e1900 */
[----:B0-----:R-:W5:Y:S01]  /*13a0*/  LDG.E R25, desc[UR18][R16.64] ;  /* 0x0000001210197981 */ /* 0x001f62000c1e1900 */
[----:B--2---:R-:W-:Y:S01]  /*13b0*/  VIADD R23, R21, 0xf ;  /* 0x0000000f15177836 */ /* 0x004fe20000000000 */
[----:B------:R-:W-:-:S03]  /*13c0*/  IADD3 R21, PT, PT, R19, 0xf, RZ ;  /* 0x0000000f13157810 */ /* 0x000fc60007ffe0ff */
[----:B------:R-:W-:-:S04]  /*13d0*/  IMAD.WIDE.U32 R18, R23, 0x4, R14 ;  /* 0x0000000417127825 */ /* 0x000fc800078e000e */
[----:B------:R-:W-:Y:S01]  /*13e0*/  IMAD.WIDE.U32 R20, R21, 0x4, R14 ;  /* 0x0000000415147825 */ /* 0x000fe200078e000e */
[----:B----4-:R3:W-:Y:S04]  /*13f0*/  STG.E desc[UR18][R16.64], R29 ;  /* 0x0000001d10007986 */ /* 0x0107e8000c101912 */
[----:B-----5:R3:W-:Y:S04]  /*1400*/  STG.E desc[UR18][R6.64], R25 ;  /* 0x0000001906007986 */ /* 0x0207e8000c101912 */
[----:B------:R-:W2:Y:S04]  /*1410*/  LDG.E R23, desc[UR18][R18.64] ;  /* 0x0000001212177981 */ /* 0x000ea8000c1e1900 */
[----:B-1----:R-:W4:Y:S01]  /*1420*/  LDG.E R5, desc[UR18][R20.64] ;  /* 0x0000001214057981 */ /* 0x002f22000c1e1900 */
[----:B------:R-:W-:-:S04]  /*1430*/  UIADD3 UR4, UPT, UPT, UR4, 0x10, URZ ;  /* 0x0000001004047890 */ /* 0x000fc8000fffe0ff */
[----:B------:R-:W-:Y:S01]  /*1440*/  UISETP.NE.AND UP0, UPT, UR4, UR5, UPT ;  /* 0x000000050400728c */ /* 0x000fe2000bf05270 */
[----:B--2---:R3:W-:Y:S04]  /*1450*/  STG.E desc[UR18][R20.64], R23 ;  /* 0x0000001714007986 */ /* 0x0047e8000c101912 */
[----:B----4-:R3:W-:Y:S04]  /*1460*/  STG.E desc[UR18][R18.64], R5 ;  /* 0x0000000512007986 */ /* 0x0107e8000c101912 */
[----:B------:R-:W-:Y:S05]  /*1470*/  BRA.U UP0, `(.L_x_1563) ;  /* 0xfffffff500f47547 */ /* 0x000fea000b83ffff */
[----:B------:R-:W-:-:S05]  /*1480*/  UMOV UR4, UR5 ;  /* 0x0000000500047c82 */ /* 0x000fca0008000000 */
.L_x_1562:
[----:B------:R-:W-:-:S09]  /*1490*/  UISETP.NE.AND UP0, UPT, UR8, URZ, UPT ;  /* 0x000000ff0800728c */ /* 0x000fd2000bf05270 */
[----:B------:R-:W-:Y:S05]  /*14a0*/  BRA.U !UP0, `(.L_x_1561) ;  /* 0x0000000908187547 */ /* 0x000fea000b800000 */
[----:B------:R-:W-:Y:S02]  /*14b0*/  UISETP.GE.U32.AND UP0, UPT, UR9, 0x7, UPT ;  /* 0x000000070900788c */ /* 0x000fe4000bf06070 */
[----:B------:R-:W-:-:S07]  /*14c0*/  UISETP.NE.AND UP1, UPT, UR10, URZ, UPT ;  /* 0x000000ff0a00728c */ /* 0x000fce000bf25270 */
[----:B------:R-:W-:Y:S05]  /*14d0*/  BRA.U !UP0, `(.L_x_1564) ;  /* 0x0000000508047547 */ /* 0x000fea000b800000 */
        /* <DEDUP_REMOVED lines=50> */
[----:B--2---:R1:W-:Y:S04]  /*1800*/  STG.E desc[UR18][R24.64], R20 ;  /* 0x0000001418007986 */ /* 0x0043e8000c101912 */
        /* <DEDUP_REMOVED lines=9> */
[----:B------:R-:W2:Y:S04]  /*18a0*/  LDG.E R21, desc[UR18][R6.64] ;  /* 0x0000001206157981 */ /* 0x000ea8000c1e1900 */
[----:B------:R-:W3:Y:S01]  /*18b0*/  LDG.E R19, desc[UR18][R16.64] ;  /* 0x0000001210137981 */ /* 0x000ee2000c1e1900 */
[----:B------:R-:W-:-:S03]  /*18c0*/  UIADD3 UR4, UPT, UPT, UR4, 0x8, URZ ;  /* 0x0000000804047890 */ /* 0x000fc6000fffe0ff */
[----:B--2---:R1:W-:Y:S04]  /*18d0*/  STG.E desc[UR18][R16.64], R21 ;  /* 0x0000001510007986 */ /* 0x0043e8000c101912 */
[----:B---3--:R1:W-:Y:S05]  /*18e0*/  STG.E desc[UR18][R6.64], R19 ;  /* 0x0000001306007986 */ /* 0x0083ea000c101912 */
.L_x_1564:
[----:B------:R-:W-:Y:S05]  /*18f0*/  BRA.U !UP1, `(.L_x_1561) ;  /* 0x0000000509047547 */ /* 0x000fea000b800000 */
[----:B------:R-:W-:Y:S02]  /*1900*/  UISETP.GE.U32.AND UP0, UPT, UR11, 0x3, UPT ;  /* 0x000000030b00788c */ /* 0x000fe4000bf06070 */
[----:B------:R-:W-:-:S07]  /*1910*/  UISETP.NE.AND UP1, UPT, UR12, URZ, UPT ;  /* 0x000000ff0c00728c */ /* 0x000fce000bf25270 */
[----:B------:R-:W-:Y:S05]  /*1920*/  BRA.U !UP0, `(.L_x_1565) ;  /* 0x0000000108847547 */ /* 0x000fea000b800000 */
[----:B-1-3--:R-:W-:Y:S01]  /*1930*/  VIADD R25, R0, UR4 ;  /* 0x0000000400197c36 */ /* 0x00afe20008000000 */
        /* <DEDUP_REMOVED lines=19> */
[----:B------:R-:W3:Y:S04]  /*1a70*/  LDG.E R24, desc[UR18][R6.64] ;  /* 0x0000001206187981 */ /* 0x000ee8000c1e1900 */
[----:B0-----:R-:W5:Y:S01]  /*1a80*/  LDG.E R29, desc[UR18][R16.64] ;  /* 0x00000012101d7981 */ /* 0x001f62000c1e1900 */
[----:B-1----:R-:W-:Y:S01]  /*1a90*/  VIADD R21, R25, 0x3 ;  /* 0x0000000319157836 */ /* 0x002fe20000000000 */
[----:B------:R-:W-:-:S03]  /*1aa0*/  IADD3 R19, PT, PT, R23, 0x3, RZ ;  /* 0x0000000317137810 */ /* 0x000fc60007ffe0ff */
[----:B------:R-:W-:-:S04]  /*1ab0*/  IMAD.WIDE.U32 R20, R21, 0x4, R14 ;  /* 0x0000000415147825 */ /* 0x000fc800078e000e */
[----:B------:R-:W-:Y:S01]  /*1ac0*/  IMAD.WIDE.U32 R18, R19, 0x4, R14 ;  /* 0x0000000413127825 */ /* 0x000fe200078e000e */
[----:B---3--:R4:W-:Y:S04]  /*1ad0*/  STG.E desc[UR18][R16.64], R24 ;  /* 0x0000001810007986 */ /* 0x0089e8000c101912 */
[----:B-----5:R4:W-:Y:S04]  /*1ae0*/  STG.E desc[UR18][R6.64], R29 ;  /* 0x0000001d06007986 */ /* 0x0209e8000c101912 */
[----:B------:R-:W3:Y:S04]  /*1af0*/  LDG.E R23, desc[UR18][R20.64] ;  /* 0x0000001214177981 */ /* 0x000ee8000c1e1900 */
[----:B--2---:R-:W2:Y:S01]  /*1b00*/  LDG.E R5, desc[UR18][R18.64] ;  /* 0x0000001212057981 */ /* 0x004ea2000c1e1900 */
[----:B------:R-:W-:-:S03]  /*1b10*/  UIADD3 UR4, UPT, UPT, UR4, 0x4, URZ ;  /* 0x0000000404047890 */ /* 0x000fc6000fffe0ff */
[----:B---3--:R4:W-:Y:S04]  /*1b20*/  STG.E desc[UR18][R18.64], R23 ;  /* 0x0000001712007986 */ /* 0x0089e8000c101912 */
[----:B--2---:R4:W-:Y:S05]  /*1b30*/  STG.E desc[UR18][R20.64], R5 ;  /* 0x0000000514007986 */ /* 0x0049ea000c101912 */
.L_x_1565:
[----:B------:R-:W-:Y:S05]  /*1b40*/  BRA.U !UP1, `(.L_x_1561) ;  /* 0x0000000109707547 */ /* 0x000fea000b800000 */
[----:B-1-34-:R-:W-:Y:S01]  /*1b50*/  VIADD R17, R0, UR4 ;  /* 0x0000000400117c36 */ /* 0x01afe20008000000 */
[----:B------:R-:W-:-:S03]  /*1b60*/  IADD3 R21, PT, PT, R11, UR4, RZ ;  /* 0x000000040b157c10 */ /* 0x000fc6000fffe0ff */
[----:B------:R-:W-:-:S04]  /*1b70*/  IMAD.WIDE.U32 R4, R17, 0x4, R14 ;  /* 0x0000000411047825 */ /* 0x000fc800078e000e */
[----:B------:R-:W-:Y:S01]  /*1b80*/  IMAD.WIDE.U32 R2, R21, 0x4, R14 ;  /* 0x0000000415027825 */ /* 0x000fe200078e000e */
[----:B------:R-:W2:Y:S04]  /*1b90*/  LDG.E R11, desc[UR18][R4.64] ;  /* 0x00000012040b7981 */ /* 0x000ea8000c1e1900 */
[----:B------:R-:W3:Y:S01]  /*1ba0*/  LDG.E R7, desc[UR18][R2.64] ;  /* 0x0000001202077981 */ /* 0x000ee2000c1e1900 */
[----:B------:R-:W-:-:S03]  /*1bb0*/  UISETP.NE.AND UP0, UPT, UR12, 0x1, UPT ;  /* 0x000000010c00788c */ /* 0x000fc6000bf05270 */
[----:B--2---:R0:W-:Y:S04]  /*1bc0*/  STG.E desc[UR18][R2.64], R11 ;  /* 0x0000000b02007986 */ /* 0x0041e8000c101912 */
[----:B---3--:R0:W-:Y:S02]  /*1bd0*/  STG.E desc[UR18][R4.64], R7 ;  /* 0x0000000704007986 */ /* 0x0081e4000c101912 */
[----:B------:R-:W-:Y:S05]  /*1be0*/  BRA.U !UP0, `(.L_x_1561) ;  /* 0x0000000108487547 */ /* 0x000fea000b800000 */
[----:B0-----:R-:W-:Y:S01]  /*1bf0*/  VIADD R3, R17, 0x1 ;  /* 0x0000000111037836 */ /* 0x001fe20000000000 */
[----:B------:R-:W-:-:S03]  /*1c00*/  IADD3 R5, PT, PT, R21, 0x1, RZ ;  /* 0x0000000115057810 */ /* 0x000fc60007ffe0ff */
[----:B------:R-:W-:-:S04]  /*1c10*/  IMAD.WIDE.U32 R2, R3, 0x4, R14 ;  /* 0x0000000403027825 */ /* 0x000fc800078e000e */
[----:B------:R-:W-:Y:S01]  /*1c20*/  IMAD.WIDE.U32 R4, R5, 0x4, R14 ;  /* 0x0000000405047825 */ /* 0x000fe200078e000e */
[----:B------:R-:W2:Y:S04]  /*1c30*/  LDG.E R19, desc[UR18][R2.64] ;  /* 0x0000001202137981 */ /* 0x000ea8000c1e1900 */
[----:B------:R-:W3:Y:S01]  /*1c40*/  LDG.E R11, desc[UR18][R4.64] ;  /* 0x00000012040b7981 */ /* 0x000ee2000c1e1900 */
[----:B------:R-:W-:-:S06]  /*1c50*/  UISETP.NE.AND UP0, UPT, UR12, 0x2, UPT ;  /* 0x000000020c00788c */ /* 0x000fcc000bf05270 */
[----:B------:R-:W-:-:S13]  /*1c60*/  PLOP3.LUT P0, PT, PT, PT, UP0, 0x80, 0x8 ;  /* 0x000000000008781c */ /* 0x000fda0003f0f008 */
[----:B------:R-:W-:Y:S01]  /*1c70*/  @P0 VIADD R17, R17, 0x2 ;  /* 0x0000000211110836 */ /* 0x000fe20000000000 */
[----:B------:R-:W-:-:S03]  /*1c80*/  @P0 IADD3 R7, PT, PT, R21, 0x2, RZ ;  /* 0x0000000215070810 */ /* 0x000fc60007ffe0ff */
[----:B------:R-:W-:-:S04]  /*1c90*/  @P0 IMAD.WIDE.U32 R16, R17, 0x4, R14 ;  /* 0x0000000411100825 */ /* 0x000fc800078e000e */
[----:B------:R-:W-:Y:S01]  /*1ca0*/  @P0 IMAD.WIDE.U32 R6, R7, 0x4, R14 ;  /* 0x0000000407060825 */ /* 0x000fe200078e000e */
[----:B--2---:R2:W-:Y:S04]  /*1cb0*/  STG.E desc[UR18][R4.64], R19 ;  /* 0x0000001304007986 */ /* 0x0045e8000c101912 */
[----:B---3--:R2:W-:Y:S04]  /*1cc0*/  STG.E desc[UR18][R2.64], R11 ;  /* 0x0000000b02007986 */ /* 0x0085e8000c101912 */
[----:B------:R-:W3:Y:S04]  /*1cd0*/  @P0 LDG.E R23, desc[UR18][R16.64] ;  /* 0x0000001210170981 */ /* 0x000ee8000c1e1900 */
[----:B------:R-:W4:Y:S04]  /*1ce0*/  @P0 LDG.E R21, desc[UR18][R6.64] ;  /* 0x0000001206150981 */ /* 0x000f28000c1e1900 */
[----:B---3--:R2:W-:Y:S04]  /*1cf0*/  @P0 STG.E desc[UR18][R6.64], R23 ;  /* 0x0000001706000986 */ /* 0x0085e8000c101912 */
[----:B----4-:R2:W-:Y:S02]  /*1d00*/  @P0 STG.E desc[UR18][R16.64], R21 ;  /* 0x0000001510000986 */ /* 0x0105e4000c101912 */
.L_x_1561:
[----:B------:R-:W-:Y:S05]  /*1d10*/  BSYNC.RECONVERGENT B2 ;  /* 0x0000000000027941 */ /* 0x000fea0003800200 */
.L_x_1560:
[----:B-1234-:R-:W-:-:S04]  /*1d20*/  IMAD R6, R9, UR6, RZ ;  /* 0x0000000609067c24 */ /* 0x01efc8000f8e02ff */
[----:B0-----:R-:W-:-:S04]  /*1d30*/  IMAD.IADD R5, R6, 0x1, R9 ;  /* 0x0000000106057824 */ /* 0x001fc800078e0209 */
[----:B------:R-:W-:-:S05]  /*1d40*/  IMAD.WIDE.U32 R4, R5, 0x4, R14 ;  /* 0x0000000405047825 */ /* 0x000fca00078e000e */
[----:B------:R-:W2:Y:S01]  /*1d50*/  LDG.E R12, desc[UR18][R4.64] ;  /* 0x00000012040c7981 */ /* 0x000ea2000c1e1900 */
[----:B------:R-:W-:Y:S01]  /*1d60*/  BSSY.RECONVERGENT B2, `(.L_x_1566) ;  /* 0x0000066000027945 */ /* 0x000fe20003800200 */
[----:B------:R-:W-:Y:S02]  /*1d70*/  HFMA2 R2, -RZ, RZ, 0, 0 ;  /* 0x00000000ff027431 */ /* 0x000fe400000001ff */
[----:B------:R-:W-:Y:S01]  /*1d80*/  IMAD.MOV.U32 R0, RZ, RZ, RZ ;  /* 0x000000ffff007224 */ /* 0x000fe200078e00ff */
[----:B------:R-:W-:Y:S02]  /*1d90*/  MOV R7, RZ ;  /* 0x000000ff00077202 */ /* 0x000fe40000000f00 */
[----:B--2---:R-:W-:-:S13]  /*1da0*/  ISETP.NE.AND P0, PT, R12, RZ, PT ;  /* 0x000000ff0c00720c */ /* 0x004fda0003f05270 */
[----:B------:R-:W-:Y:S05]  /*1db0*/  @!P0 BRA `(.L_x_1567) ;  /* 0x0000000400808947 */ /* 0x000fea0003800000 */
[----:B------:R-:W-:Y:S01]  /*1dc0*/  ISETP.NE.AND P0, PT, R8, RZ, PT ;  /* 0x000000ff0800720c */ /* 0x000fe20003f05270 */
[----:B------:R-:W-:-:S12]  /*1dd0*/  IMAD.MOV.U32 R2, RZ, RZ, 0x1 ;  /* 0x00000001ff027424 */ /* 0x000fd800078e00ff */
[----:B------:R-:W-:Y:S05]  /*1de0*/  @!P0 BRA `(.L_x_1567) ;  /* 0x0000000400748947 */ /* 0x000fea0003800000 */
[----:B------:R-:W0:Y:S01]  /*1df0*/  I2F.U32.RP R4, R13 ;  /* 0x0000000d00047306 */ /* 0x000e220000209000 */
[----:B------:R-:W-:Y:S01]  /*1e00*/  IMAD.MOV R5, RZ, RZ, -R13 ;  /* 0x000000ffff057224 */ /* 0x000fe200078e0a0d */
[----:B------:R-:W-:Y:S01]  /*1e10*/  ISETP.NE.U32.AND P1, PT, R13, RZ, PT ;  /* 0x000000ff0d00720c */ /* 0x000fe20003f25070 */
[----:B------:R-:W-:Y:S01]  /*1e20*/  HFMA2 R25, -RZ, RZ, 0, 0 ;  /* 0x00000000ff197431 */ /* 0x000fe200000001ff */
[----:B------:R-:W-:Y:S01]  /*1e30*/  BSSY.RECONVERGENT B3, `(.L_x_1568) ;  /* 0x0000057000037945 */ /* 0x000fe20003800200 */
[----:B------:R-:W-:-:S03]  /*1e40*/  IMAD.MOV.U32 R17, RZ, RZ, R8 ;  /* 0x000000ffff117224 */ /* 0x000fc600078e0008 */
[----:B0-----:R-:W0:Y:S02]  /*1e50*/  MUFU.RCP R4, R4 ;  /* 0x0000000400047308 */ /* 0x001e240000001000 */
[----:B0-----:R-:W-:-:S06]  /*1e60*/  IADD3 R2, PT, PT, R4, 0xffffffe, RZ ;  /* 0x0ffffffe04027810 */ /* 0x001fcc0007ffe0ff */
[----:B------:R0:W1:Y:S02]  /*1e70*/  F2I.FTZ.U32.TRUNC.NTZ R3, R2 ;  /* 0x0000000200037305 */ /* 0x000064000021f000 */
[----:B0-----:R-:W-:Y:S02]  /*1e80*/  HFMA2 R2, -RZ, RZ, 0, 0 ;  /* 0x00000000ff027431 */ /* 0x001fe400000001ff */
[----:B-1----:R-:W-:-:S04]  /*1e90*/  IMAD R5, R5, R3, RZ ;  /* 0x0000000305057224 */ /* 0x002fc800078e02ff */
[----:B------:R-:W-:-:S06]  /*1ea0*/  IMAD.HI.U32 R3, R3, R5, R2 ;  /* 0x0000000503037227 */ /* 0x000fcc00078e0002 */
[----:B------:R-:W-:-:S04]  /*1eb0*/  IMAD.HI.U32 R3, R3, R12, RZ ;  /* 0x0000000c03037227 */ /* 0x000fc800078e00ff */
[----:B------:R-:W-:Y:S01]  /*1ec0*/  IMAD.MOV R24, RZ, RZ, -R3 ;  /* 0x000000ffff187224 */ /* 0x000fe200078e0a03 */
[----:B------:R-:W-:-:S03]  /*1ed0*/  MOV R3, 0x1 ;  /* 0x0000000100037802 */ /* 0x000fc60000000f00 */
[----:B------:R-:W-:-:S05]  /*1ee0*/  IMAD R24, R13, R24, R12 ;  /* 0x000000180d187224 */ /* 0x000fca00078e020c */
[----:B------:R-:W-:-:S13]  /*1ef0*/  ISETP.GE.U32.AND P0, PT, R24, R13, PT ;  /* 0x0000000d1800720c */ /* 0x000fda0003f06070 */
[----:B------:R-:W-:-:S04]  /*1f00*/  @P0 IADD3 R24, PT, PT, -R13, R24, RZ ;  /* 0x000000180d180210 */ /* 0x000fc80007ffe1ff */
[----:B------:R-:W-:-:S13]  /*1f10*/  ISETP.GE.U32.AND P0, PT, R24, R13, PT ;  /* 0x0000000d1800720c */ /* 0x000fda0003f06070 */
[----:B------:R-:W-:Y:S01]  /*1f20*/  @P0 IMAD.IADD R24, R24, 0x1, -R13 ;  /* 0x0000000118180824 */ /* 0x000fe200078e0a0d */
[----:B------:R-:W-:-:S07]  /*1f30*/  @!P1 LOP3.LUT R24, RZ, R13, RZ, 0x33, !PT ;  /* 0x0000000dff189212 */ /* 0x000fce00078e33ff */
.L_x_1575:
        /* <DEDUP_REMOVED lines=27> */
[----:B------:R-:W-:Y:S01]  /*20f0*/  @!P1 LOP3.LUT R3, RZ, R13, RZ, 0x33, !PT ;  /* 0x0000000dff039212 */ /* 0x000fe200078e33ff */
[----:B------:R-:W-:Y:S06]  /*2100*/  BRA `(.L_x_1570) ;  /* 0x0000000000147947 */ /* 0x000fec0003800000 */
.L_x_1571:
[----:B------:R-:W-:Y:S01]  /*2110*/  IMAD.MOV.U32 R5, RZ, RZ, R11 ;  /* 0x000000ffff057224 */ /* 0x000fe200078e000b */
[----:B------:R-:W-:-:S07]  /*2120*/  MOV R12, 0x2140 ;  /* 0x00002140000c7802 */ /* 0x000fce0000000f00 */
[----:B------:R-:W-:Y:S05]  /*2130*/  CALL.REL.NOINC `($__internal_40_$__cuda_sm20_rem_u64) ;  /* 0x0000005000dc7944 */ /* 0x000fea0003c00000 */
[----:B------:R-:W-:Y:S01]  /*2140*/  MOV R3, R4 ;  /* 0x0000000400037202 */ /* 0x000fe20000000f00 */
[----:B------:R-:W-:-:S07]  /*2150*/  IMAD.MOV.U32 R2, RZ, RZ, R5 ;  /* 0x000000ffff027224 */ /* 0x000fce00078e0005 */
.L_x_1570:
[----:B------:R-:W-:Y:S05]  /*2160*/  BSYNC.RECONVERGENT B4 ;  /* 0x0000000000047941 */ /* 0x000fea0003800200 */
.L_x_1569:
        /* <DEDUP_REMOVED lines=26> */
.L_x_1573:
[----:B------:R-:W-:Y:S02]  /*2310*/  MOV R5, R11 ;  /* 0x0000000b00057202 */ /* 0x000fe40000000f00 */
[----:B------:R-:W-:-:S07]  /*2320*/  MOV R12, 0x2340 ;  /* 0x00002340000c7802 */ /* 0x000fce0000000f00 */
[----:B------:R-:W-:Y:S05]  /*2330*/  CALL.REL.NOINC `($__internal_40_$__cuda_sm20_rem_u64) ;  /* 0x00000050005c7944 */ /* 0x000fea0003c00000 */
[----:B------:R-:W-:Y:S01]  /*2340*/  IMAD.MOV.U32 R24, RZ, RZ, R4 ;  /* 0x000000ffff187224 */ /* 0x000fe200078e0004 */
[----:B------:R-:W-:-:S07]  /*2350*/  MOV R25, R5 ;  /* 0x0000000500197202 */ /* 0x000fce0000000f00 */
.L_x_1574:
[----:B------:R-:W-:Y:S05]  /*2360*/  BSYNC.RECONVERGENT B4 ;  /* 0x0000000000047941 */ /* 0x000fea0003800200 */
.L_x_1572:
[----:B------:R-:W-:Y:S02]  /*2370*/  ISETP.GT.U32.AND P0, PT, R17, 0x1, PT ;  /* 0x000000011100780c */ /* 0x000fe40003f04070 */
[----:B------:R-:W-:-:S11]  /*2380*/  SHF.R.U32.HI R17, RZ, 0x1, R17 ;  /* 0x00000001ff117819 */ /* 0x000fd60000011611 */
[----:B------:R-:W-:Y:S05]  /*2390*/  @P0 BRA `(.L_x_1575) ;  /* 0xfffffff800e80947 */ /* 0x000fea000383ffff */
[----:B------:R-:W-:Y:S05]  /*23a0*/  BSYNC.RECONVERGENT B3 ;  /* 0x0000000000037941 */ /* 0x000fea0003800200 */
.L_x_1568:
[----:B------:R-:W-:-:S07]  /*23b0*/  IMAD.MOV.U32 R2, RZ, RZ, R3 ;  /* 0x000000ffff027224 */ /* 0x000fce00078e0003 */
.L_x_1567:
[----:B------:R-:W-:Y:S05]  /*23c0*/  BSYNC.RECONVERGENT B2 ;  /* 0x0000000000027941 */ /* 0x000fea0003800200 */
.L_x_1566:
[----:B------:R-:W-:Y:S01]  /*23d0*/  UISETP.GT.U32.AND UP0, UPT, UR7, 0x6, UPT ;  /* 0x000000060700788c */ /* 0x000fe2000bf04070 */
[----:B------:R-:W-:-:S08]  /*23e0*/  HFMA2 R17, -RZ, RZ, 0, 0 ;  /* 0x00000000ff117431 */ /* 0x000fd000000001ff */
[----:B------:R-:W-:Y:S05]  /*23f0*/  BRA.U !UP0, `(.L_x_1576) ;  /* 0x0000001108147547 */ /* 0x000fea000b800000 */
[----:B------:R-:W-:-:S07]  /*2400*/  IMAD.MOV.U32 R17, RZ, RZ, RZ ;  /* 0x000000ffff117224 */ /* 0x000fce00078e00ff */
.L_x_1601:
[----:B------:R-:W-:-:S05]  /*2410*/  IADD3 R3, PT, PT, R6, R17, RZ ;  /* 0x0000001106037210 */ /* 0x000fca0007ffe0ff */
[----:B------:R-:W-:-:S05]  /*2420*/  IMAD.WIDE.U32 R24, R3, 0x4, R14 ;  /* 0x0000000403187825 */ /* 0x000fca00078e000e */
[----:B------:R-:W2:Y:S01]  /*2430*/  LDG.E R5, desc[UR18][R24.64] ;  /* 0x0000001218057981 */ /* 0x000ea2000c1e1900 */
[----:B------:R-:W-:Y:S01]  /*2440*/  VIADD R17, R17, 0x8 ;  /* 0x0000000811117836 */ /* 0x000fe20000000000 */
[----:B------:R-:W-:Y:S04]  /*2450*/  BSSY.RECONVERGENT B2, `(.L_x_1577) ;  /* 0x000001c000027945 */ /* 0x000fe80003800200 */
[----:B------:R-:W-:Y:S01]  /*2460*/  ISETP.NE.AND P2, PT, R17, UR14, PT ;  /* 0x0000000e11007c0c */ /* 0x000fe2000bf45270 */
[-C--:B--2---:R-:W-:Y:S02]  /*2470*/  IMAD R11, R0, R5.reuse, RZ ;  /* 0x00000005000b7224 */ /* 0x084fe400078e02ff */
[----:B0-----:R-:W-:-:S05]  /*2480*/  IMAD.WIDE.U32 R4, R2, R5, RZ ;  /* 0x0000000502047225 */ /* 0x001fca00078e00ff */
        /* <DEDUP_REMOVED lines=21> */
.L_x_1578:
[----:B------:R-:W-:Y:S01]  /*25e0*/  IMAD.MOV.U32 R5, RZ, RZ, R11 ;  /* 0x000000ffff057224 */ /* 0x000fe200078e000b */
[----:B------:R-:W-:-:S07]  /*25f0*/  MOV R12, 0x2610 ;  /* 0x00002610000c7802 */ /* 0x000fce0000000f00 */
[----:B------:R-:W-:Y:S05]  /*2600*/  CALL.REL.NOINC `($__internal_40_$__cuda_sm20_rem_u64) ;  /* 0x0000004c00a87944 */ /* 0x000fea0003c00000 */
.L_x_1579:
[----:B------:R-:W-:Y:S05]  /*2610*/  BSYNC.RECONVERGENT B2 ;  /* 0x0000000000027941 */ /* 0x000fea0003800200 */
.L_x_1577:
[----:B------:R-:W-:Y:S01]  /*2620*/  IADD3 R27, PT, PT, R3, 0x1, RZ ;  /* 0x00000001031b7810 */ /* 0x000fe20007ffe0ff */
[----:B------:R0:W-:Y:S04]  /*2630*/  STG.E desc[UR18][R24.64], R4 ;  /* 0x0000000418007986 */ /* 0x0001e8000c101912 */
[----:B------:R-:W-:-:S05]  /*2640*/  IMAD.WIDE.U32 R26, R27, 0x4, R14 ;  /* 0x000000041b1a7825 */ /* 0x000fca00078e000e */
[----:B------:R-:W2:Y:S01]  /*2650*/  LDG.E R5, desc[UR18][R26.64] ;  /* 0x000000121a057981 */ /* 0x000ea2000c1e1900 */
[----:B------:R-:W-:Y:S01]  /*2660*/  BSSY.RECONVERGENT B2, `(.L_x_1580) ;  /* 0x000001b000027945 */ /* 0x000fe20003800200 */
[-C--:B--2---:R-:W-:Y:S02]  /*2670*/  IMAD R11, R0, R5.reuse, RZ ;  /* 0x00000005000b7224 */ /* 0x084fe400078e02ff */
[----:B0-----:R-:W-:-:S04]  /*2680*/  IMAD.WIDE.U32 R4, R2, R5, RZ ;  /* 0x0000000502047225 */ /* 0x001fc800078e00ff */
        /* <DEDUP_REMOVED lines=21> */
.L_x_1581:
[----:B------:R-:W-:Y:S02]  /*27e0*/  MOV R5, R11 ;  /* 0x0000000b00057202 */ /* 0x000fe40000000f00 */
[----:B------:R-:W-:-:S07]  /*27f0*/  MOV R12, 0x2810 ;  /* 0x00002810000c7802 */ /* 0x000fce0000000f00 */
[----:B------:R-:W-:Y:S05]  /*2800*/  CALL.REL.NOINC `($__internal_40_$__cuda_sm20_rem_u64) ;  /* 0x0000004c00287944 */ /* 0x000fea0003c00000 */
.L_x_1582:
[----:B------:R-:W-:Y:S05]  /*2810*/  BSYNC.RECONVERGENT B2 ;  /* 0x0000000000027941 */ /* 0x000fea0003800200 */
.L_x_1580:
[----:B------:R-:W-:Y:S01]  /*2820*/  VIADD R25, R3, 0x2 ;  /* 0x0000000203197836 */ /* 0x000fe20000000000 */
[----:B------:R0:W-:Y:S03]  /*2830*/  STG.E desc[UR18][R26.64], R4 ;  /* 0x000000041a007986 */ /* 0x0001e6000c101912 */
[----:B------:R-:W-:-:S05]  /*2840*/  IMAD.WIDE.U32 R24, R25, 0x4, R14 ;  /* 0x0000000419187825 */ /* 0x000fca00078e000e */
[----:B------:R-:W2:Y:S01]  /*2850*/  LDG.E R5, desc[UR18][R24.64] ;  /* 0x0000001218057981 */ /* 0x000ea2000c1e1900 */
[----:B------:R-:W-:Y:S01]  /*2860*/  BSSY.RECONVERGENT B2, `(.L_x_1583) ;  /* 0x000001b000027945 */ /* 0x000fe20003800200 */
        /* <DEDUP_REMOVED lines=23> */
.L_x_1584:
[----:B------:R-:W-:Y:S01]  /*29e0*/  IMAD.MOV.U32 R5, RZ, RZ, R11 ;  /* 0x000000ffff057224 */ /* 0x000fe200078e000b */
[----:B------:R-:W-:-:S07]  /*29f0*/  MOV R12, 0x2a10 ;  /* 0x00002a10000c7802 */ /* 0x000fce0000000f00 */
[----:B------:R-:W-:Y:S05]  /*2a00*/  CALL.REL.NOINC `($__internal_40_$__cuda_sm20_rem_u64) ;  /* 0x0000004800a87944 */ /* 0x000fea0003c00000 */
.L_x_1585:
[----:B------:R-:W-:Y:S05]  /*2a10*/  BSYNC.RECONVERGENT B2 ;  /* 0x0000000000027941 */ /* 0x000fea0003800200 */
.L_x_1583:
        /* <DEDUP_REMOVED lines=28> */
.L_x_1587:
[----:B------:R-:W-:Y:S02]  /*2be0*/  MOV R5, R11 ;  /* 0x0000000b00057202 */ /* 0x000fe40000000f00 */
[----:B------:R-:W-:-:S07]  /*2bf0*/  MOV R12, 0x2c10 ;  /* 0x00002c10000c7802 */ /* 0x000fce0000000f00 */
[----:B------:R-:W-:Y:S05]  /*2c00*/  CALL.REL.NOINC `($__internal_40_$__cuda_sm20_rem_u64) ;  /* 0x0000004800287944 */ /* 0x000fea0003c00000 */
.L_x_1588:
[----:B------:R-:W-:Y:S05]  /*2c10*/  BSYNC.RECONVERGENT B2 ;  /* 0x0000000000027941 */ /* 0x000fea0003800200 */
.L_x_1586:
        /* <DEDUP_REMOVED lines=28> */
.L_x_1590:
[----:B------:R-:W-:Y:S01]  /*2de0*/  IMAD.MOV.U32 R5, RZ, RZ, R11 ;  /* 0x000000ffff057224 */ /* 0x000fe200078e000b */
[----:B------:R-:W-:-:S07]  /*2df0*/  MOV R12, 0x2e10 ;  /* 0x00002e10000c7802 */ /* 0x000fce0000000f00 */
[----:B------:R-:W-:Y:S05]  /*2e00*/  CALL.REL.NOINC `($__internal_40_$__cuda_sm20_rem_u64) ;  /* 0x0000004400a87944 */ /* 0x000fea0003c00000 */
.L_x_1591:
[----:B------:R-:W-:Y:S05]  /*2e10*/  BSYNC.RECONVERGENT B2 ;  /* 0x0000000000027941 */ /* 0x000fea0003800200 */
.L_x_1589:
        /* <DEDUP_REMOVED lines=28> */
.L_x_1593:
[----:B------:R-:W-:Y:S02]  /*2fe0*/  MOV R5, R11 ;  /* 0x0000000b00057202 */ /* 0x000fe40000000f00 */
[----:B------:R-:W-:-:S07]  /*2ff0*/  MOV R12, 0x3010 ;  /* 0x00003010000c7802 */ /* 0x000fce0000000f00 */
[----:B------:R-:W-:Y:S05]  /*3000*/  CALL.REL.NOINC `($__internal_40_$__cuda_sm20_rem_u64) ;  /* 0x0000004400287944 */ /* 0x000fea0003c00000 */
.L_x_1594:
[----:B------:R-:W-:Y:S05]  /*3010*/  BSYNC.RECONVERGENT B2 ;  /* 0x0000000000027941 */ /* 0x000fea0003800200 */
.L_x_1592:
        /* <DEDUP_REMOVED lines=28> */
.L_x_1596:
[----:B------:R-:W-:Y:S01]  /*31e0*/  IMAD.MOV.U32 R5, RZ, RZ, R11 ;  /* 0x000000ffff057224 */ /* 0x000fe200078e000b */
[----:B------:R-:W-:-:S07]  /*31f0*/  MOV R12, 0x3210 ;  /* 0x00003210000c7802 */ /* 0x000fce0000000f00 */
[----:B------:R-:W-:Y:S05]  /*3200*/  CALL.REL.NOINC `($__internal_40_$__cuda_sm20_rem_u64) ;  /* 0x0000004000a87944 */ /* 0x000fea0003c00000 */
.L_x_1597:
[----:B------:R-:W-:Y:S05]  /*3210*/  BSYNC.RECONVERGENT B2 ;  /* 0x0000000000027941 */ /* 0x000fea0003800200 */
.L_x_1595:
        /* <DEDUP_REMOVED lines=28> */
.L_x_1599:
[----:B------:R-:W-:Y:S02]  /*33e0*/  MOV R5, R3 ;  /* 0x0000000300057202 */ /* 0x000fe40000000f00 */
[----:B------:R-:W-:-:S07]  /*33f0*/  MOV R12, 0x3410 ;  /* 0x00003410000c7802 */ /* 0x000fce0000000f00 */
[----:B------:R-:W-:Y:S05]  /*3400*/  CALL.REL.NOINC `($__internal_40_$__cuda_sm20_rem_u64) ;  /* 0x0000004000287944 */ /* 0x000fea0003c00000 */
.L_x_1600:
[----:B------:R-:W-:Y:S05]  /*3410*/  BSYNC.RECONVERGENT B2 ;  /* 0x0000000000027941 */ /* 0x000fea0003800200 */
.L_x_1598:
[----:B------:R0:W-:Y:S01]  /*3420*/  STG.E desc[UR18][R26.64], R4 ;  /* 0x000000041a007986 */ /* 0x0001e2000c101912 */
[----:B------:R-:W-:Y:S05]  /*3430*/  @P2 BRA `(.L_x_1601) ;  /* 0xffffffec00f42947 */ /* 0x000fea000383ffff */
[----:B------:R-:W-:-:S07]  /*3440*/  IMAD.U32 R17, RZ, RZ, UR14 ;  /* 0x0000000eff117e24 */ /* 0x000fce000f8e00ff */
.L_x_1576:
[----:B------:R-:W-:-:S09]  /*3450*/  UISETP.NE.AND UP0, UPT, UR10, URZ, UPT ;  /* 0x000000ff0a00728c */ /* 0x000fd2000bf05270 */
[----:B------:R-:W-:Y:S05]  /*3460*/  BRA.U !UP0, `(.L_x_1602) ;  /* 0x0000000d08a87547 */ /* 0x000fea000b800000 */
[----:B------:R-:W-:-:S09]  /*3470*/  UISETP.GE.U32.AND UP0, UPT, UR11, 0x3, UPT ;  /* 0x000000030b00788c */ /* 0x000fd2000bf06070 */
[----:B------:R-:W-:Y:S05]  /*3480*/  BRA.U !UP0, `(.L_x_1603) ;  /* 0x0000000908047547 */ /* 0x000fea000b800000 */
[----:B------:R-:W-:-:S05]  /*3490*/  IADD3 R3, PT, PT, R6, R17, RZ ;  /* 0x0000001106037210 */ /* 0x000fca0007ffe0ff */
        /* <DEDUP_REMOVED lines=26> */
.L_x_1605:
[----:B------:R-:W-:Y:S02]  /*3640*/  MOV R5, R11 ;  /* 0x0000000b00057202 */ /* 0x000fe40000000f00 */
[----:B------:R-:W-:-:S07]  /*3650*/  MOV R12, 0x3670 ;  /* 0x00003670000c7802 */ /* 0x000fce0000000f00 */
[----:B------:R-:W-:Y:S05]  /*3660*/  CALL.REL.NOINC `($__internal_40_$__cuda_sm20_rem_u64) ;  /* 0x0000003c00907944 */ /* 0x000fea0003c00000 */
.L_x_1606:
[----:B------:R-:W-:Y:S05]  /*3670*/  BSYNC.RECONVERGENT B2 ;  /* 0x0000000000027941 */ /* 0x000fea0003800200 */
.L_x_1604:
        /* <DEDUP_REMOVED lines=28> */
.L_x_1608:
[----:B------:R-:W-:Y:S01]  /*3840*/  IMAD.MOV.U32 R5, RZ, RZ, R11 ;  /* 0x000000ffff057224 */ /* 0x000fe200078e000b */
[----:B------:R-:W-:-:S07]  /*3850*/  MOV R12, 0x3870 ;  /* 0x00003870000c7802 */ /* 0x000fce0000000f00 */
[----:B------:R-:W-:Y:S05]  /*3860*/  CALL.REL.NOINC `($__internal_40_$__cuda_sm20_rem_u64) ;  /* 0x0000003c00107944 */ /* 0x000fea0003c00000 */
.L_x_1609:
[----:B------:R-:W-:Y:S05]  /*3870*/  BSYNC.RECONVERGENT B2 ;  /* 0x0000000000027941 */ /* 0x000fea0003800200 */
.L_x_1607:
        /* <DEDUP_REMOVED lines=28> */
.L_x_1611:
[----:B------:R-:W-:Y:S02]  /*3a40*/  MOV R5, R11 ;  /* 0x0000000b00057202 */ /* 0x000fe40000000f00 */
[----:B------:R-:W-:-:S07]  /*3a50*/  MOV R12, 0x3a70 ;  /* 0x00003a70000c7802 */ /* 0x000fce0000000f00 */
[----:B------:R-:W-:Y:S05]  /*3a60*/  CALL.REL.NOINC `($__internal_40_$__cuda_sm20_rem_u64) ;  /* 0x0000003800907944 */ /* 0x000fea0003c00000 */
.L_x_1612:
[----:B------:R-:W-:Y:S05]  /*3a70*/  BSYNC.RECONVERGENT B2 ;  /* 0x0000000000027941 */ /* 0x000fea0003800200 */
.L_x_1610:
        /* <DEDUP_REMOVED lines=28> */
.L_x_1614:
[----:B------:R-:W-:Y:S01]  /*3c40*/  IMAD.MOV.U32 R5, RZ, RZ, R3 ;  /* 0x000000ffff057224 */ /* 0x000fe200078e0003 */
[----:B------:R-:W-:-:S07]  /*3c50*/  MOV R12, 0x3c70 ;  /* 0x00003c70000c7802 */ /* 0x000fce0000000f00 */
[----:B------:R-:W-:Y:S05]  /*3c60*/  CALL.REL.NOINC `($__internal_40_$__cuda_sm20_rem_u64) ;  /* 0x0000003800107944 */ /* 0x000fea0003c00000 */
.L_x_1615:
[----:B------:R-:W-:Y:S05]  /*3c70*/  BSYNC.RECONVERGENT B2 ;  /* 0x0000000000027941 */ /* 0x000fea0003800200 */
.L_x_1613:
[----:B------:R1:W-:Y:S01]  /*3c80*/  STG.E desc[UR18][R26.64], R4 ;  /* 0x000000041a007986 */ /* 0x0003e2000c101912 */
[----:B------:R-:W-:-:S07]  /*3c90*/  IADD3 R17, PT, PT, R17, 0x4, RZ ;  /* 0x0000000411117810 */ /* 0x000fce0007ffe0ff */
.L_x_1603:
[----:B------:R-:W-:-:S09]  /*3ca0*/  UISETP.NE.AND UP0, UPT, UR12, URZ, UPT ;  /* 0x000000ff0c00728c */ /* 0x000fd2000bf05270 */
[----:B------:R-:W-:Y:S05]  /*3cb0*/  BRA.U !UP0, `(.L_x_1602) ;  /* 0x0000000508947547 */ /* 0x000fea000b800000 */
[----:B------:R-:W-:-:S09]  /*3cc0*/  UISETP.NE.AND UP0, UPT, UR13, URZ, UPT ;  /* 0x000000ff0d00728c */ /* 0x000fd2000bf05270 */
[----:B------:R-:W-:Y:S05]  /*3cd0*/  BRA.U !UP0, `(.L_x_1616) ;  /* 0x0000000508047547 */ /* 0x000fea000b800000 */
[----:B------:R-:W-:-:S04]  /*3ce0*/  IMAD.IADD R3, R6, 0x1, R17 ;  /* 0x0000000106037824 */ /* 0x000fc800078e0211 */
[----:B------:R-:W-:-:S05]  /*3cf0*/  IMAD.WIDE.U32 R24, R3, 0x4, R14 ;  /* 0x0000000403187825 */ /* 0x000fca00078e000e */
[----:B------:R-:W2:Y:S01]  /*3d00*/  LDG.E R5, desc[UR18][R24.64] ;  /* 0x0000001218057981 */ /* 0x000ea2000c1e1900 */
[----:B------:R-:W-:Y:S01]  /*3d10*/  BSSY.RECONVERGENT B2, `(.L_x_1617) ;  /* 0x000001b000027945 */ /* 0x000fe20003800200 */
[-C--:B--2---:R-:W-:Y:S02]  /*3d20*/  IMAD R11, R0, R5.reuse, RZ ;  /* 0x00000005000b7224 */ /* 0x084fe400078e02ff */
[----:B01----:R-:W-:-:S05]  /*3d30*/  IMAD.WIDE.U32 R4, R2, R5, RZ ;  /* 0x0000000502047225 */ /* 0x003fca00078e00ff */
        /* <DEDUP_REMOVED lines=21> */
.L_x_1618:
[----:B------:R-:W-:Y:S01]  /*3e90*/  IMAD.MOV.U32 R5, RZ, RZ, R11 ;  /* 0x000000ffff057224 */ /* 0x000fe200078e000b */
[----:B------:R-:W-:-:S07]  /*3ea0*/  MOV R12, 0x3ec0 ;  /* 0x00003ec0000c7802 */ /* 0x000fce0000000f00 */
[----:B------:R-:W-:Y:S05]  /*3eb0*/  CALL.REL.NOINC `($__internal_40_$__cuda_sm20_rem_u64) ;  /* 0x00000034007c7944 */ /* 0x000fea0003c00000 */
.L_x_1619:
[----:B------:R-:W-:Y:S05]  /*3ec0*/  BSYNC.RECONVERGENT B2 ;  /* 0x0000000000027941 */ /* 0x000fea0003800200 */
.L_x_1617:
        /* <DEDUP_REMOVED lines=28> */
.L_x_1621:
[----:B------:R-:W-:Y:S02]  /*4090*/  MOV R5, R3 ;  /* 0x0000000300057202 */ /* 0x000fe40000000f00 */
[----:B------:R-:W-:-:S07]  /*40a0*/  MOV R12, 0x40c0 ;  /* 0x000040c0000c7802 */ /* 0x000fce0000000f00 */
[----:B------:R-:W-:Y:S05]  /*40b0*/  CALL.REL.NOINC `($__internal_40_$__cuda_sm20_rem_u64) ;  /* 0x0000003000fc7944 */ /* 0x000fea0003c00000 */
.L_x_1622:
[----:B------:R-:W-:Y:S05]  /*40c0*/  BSYNC.RECONVERGENT B2 ;  /* 0x0000000000027941 */ /* 0x000fea0003800200 */
.L_x_1620:
[----:B------:R2:W-:Y:S01]  /*40d0*/  STG.E desc[UR18][R26.64], R4 ;  /* 0x000000041a007986 */ /* 0x0005e2000c101912 */
[----:B------:R-:W-:-:S07]  /*40e0*/  VIADD R17, R17, 0x2 ;  /* 0x0000000211117836 */ /* 0x000fce0000000000 */
.L_x_1616:
[----:B------:R-:W-:-:S09]  /*40f0*/  UISETP.NE.AND UP0, UPT, UR15, URZ, UPT ;  /* 0x000000ff0f00728c */ /* 0x000fd2000bf05270 */
[----:B------:R-:W-:Y:S05]  /*4100*/  BRA.U !UP0, `(.L_x_1602) ;  /* 0x0000000108807547 */ /* 0x000fea000b800000 */
[----:B------:R-:W-:-:S05]  /*4110*/  IADD3 R25, PT, PT, R6, R17, RZ ;  /* 0x0000001106197210 */ /* 0x000fca0007ffe0ff */
[----:B------:R-:W-:-:S05]  /*4120*/  IMAD.WIDE.U32 R24, R25, 0x4, R14 ;  /* 0x0000000419187825 */ /* 0x000fca00078e000e */
[----:B------:R-:W3:Y:S01]  /*4130*/  LDG.E R5, desc[UR18][R24.64] ;  /* 0x0000001218057981 */ /* 0x000ee2000c1e1900 */
[----:B------:R-:W-:Y:S01]  /*4140*/  BSSY.RECONVERGENT B2, `(.L_x_1623) ;  /* 0x000001b000027945 */ /* 0x000fe20003800200 */
[-C--:B---3--:R-:W-:Y:S02]  /*4150*/  IMAD R3, R0, R5.reuse, RZ ;  /* 0x0000000500037224 */ /* 0x088fe400078e02ff */
[----:B012---:R-:W-:-:S04]  /*4160*/  IMAD.WIDE.U32 R4, R2, R5, RZ ;  /* 0x0000000502047225 */ /* 0x007fc800078e00ff */
        /* <DEDUP_REMOVED lines=21> */
.L_x_1624:
[----:B------:R-:W-:Y:S02]  /*42c0*/  MOV R5, R3 ;  /* 0x0000000300057202 */ /* 0x000fe40000000f00 */
[----:B------:R-:W-:-:S07]  /*42d0*/  MOV R12, 0x42f0 ;  /* 0x000042f0000c7802 */ /* 0x000fce0000000f00 */
[----:B------:R-:W-:Y:S05]  /*42e0*/  CALL.REL.NOINC `($__internal_40_$__cuda_sm20_rem_u64) ;  /* 0x0000003000707944 */ /* 0x000fea0003c00000 */
.L_x_1625:
[----:B------:R-:W-:Y:S05]  /*42f0*/  BSYNC.RECONVERGENT B2 ;  /* 0x0000000000027941 */ /* 0x000fea0003800200 */
.L_x_1623:
[----:B------:R3:W-:Y:S02]  /*4300*/  STG.E desc[UR18][R24.64], R4 ;  /* 0x0000000418007986 */ /* 0x0007e4000c101912 */
.L_x_1602:
[----:B------:R-:W-:-:S07]  /*4310*/  IMAD.MOV.U32 R3, RZ, RZ, RZ ;  /* 0x000000ffff037224 */ /* 0x000fce00078e00ff */
.L_x_1677:
[----:B------:R-:W-:Y:S01]  /*4320*/  ISETP.NE.AND P0, PT, R3, R9, PT ;  /* 0x000000090300720c */ /* 0x000fe20003f05270 */
[----:B------:R-:W-:-:S12]  /*4330*/  BSSY.RECONVERGENT B2, `(.L_x_1626) ;  /* 0x000023a000027945 */ /* 0x000fd80003800200 */
[----:B012-4-:R-:W-:Y:S05]  /*4340*/  @!P0 BRA `(.L_x_1627) ;  /* 0x0000002000e08947 */ /* 0x017fea0003800000 */
[----:B------:R-:W-:-:S05]  /*4350*/  IMAD R2, R3, UR6, RZ ;  /* 0x0000000603027c24 */ /* 0x000fca000f8e02ff */
[----:B------:R-:W-:-:S05]  /*4360*/  IADD3 R5, PT, PT, R2, R9, RZ ;  /* 0x0000000902057210 */ /* 0x000fca0007ffe0ff */
[----:B0123--:R-:W-:-:S05]  /*4370*/  IMAD.WIDE.U32 R4, R5, 0x4, R14 ;  /* 0x0000000405047825 */ /* 0x00ffca00078e000e */
[----:B------:R-:W2:Y:S02]  /*4380*/  LDG.E R0, desc[UR18][R4.64] ;  /* 0x0000001204007981 */ /* 0x000ea4000c1e1900 */
[----:B--2---:R-:W-:-:S13]  /*4390*/  ISETP.NE.AND P0, PT, R0, RZ, PT ;  /* 0x000000ff0000720c */ /* 0x004fda0003f05270 */
[----:B------:R-:W-:Y:S05]  /*43a0*/  @!P0 BRA `(.L_x_1627) ;  /* 0x0000002000c88947 */ /* 0x000fea0003800000 */
[----:B------:R-:W-:Y:S01]  /*43b0*/  UISETP.GE.U32.AND UP0, UPT, UR7, 0x7, UPT ;  /* 0x000000070700788c */ /* 0x000fe2000bf06070 */
[----:B------:R-:W-:-:S08]  /*43c0*/  IMAD.MOV.U32 R17, RZ, RZ, RZ ;  /* 0x000000ffff117224 */ /* 0x000fd000078e00ff */
[----:B------:R-:W-:Y:S05]  /*43d0*/  BRA.U !UP0, `(.L_x_1628) ;  /* 0x0000001108887547 */ /* 0x000fea000b800000 */
[----:B------:R-:W-:-:S07]  /*43e0*/  HFMA2 R17, -RZ, RZ, 0, 0 ;  /* 0x00000000ff117431 */ /* 0x000fce00000001ff */
.L_x_1653:
[----:B------:R-:W-:-:S04]  /*43f0*/  IMAD.IADD R19, R6, 0x1, R17 ;  /* 0x0000000106137824 */ /* 0x000fc800078e0211 */
[----:B------:R-:W-:-:S05]  /*4400*/  IMAD.WIDE.U32 R20, R19, 0x4, R14 ;  /* 0x0000000413147825 */ /* 0x000fca00078e000e */
[----:B0-----:R-:W2:Y:S01]  /*4410*/  LDG.E R5, desc[UR18][R20.64] ;  /* 0x0000001214057981 */ /* 0x001ea2000c1e1900 */
[----:B------:R-:W-:Y:S01]  /*4420*/  BSSY.RECONVERGENT B3, `(.L_x_1629) ;  /* 0x0000018000037945 */ /* 0x000fe20003800200 */
[----:B--2---:R-:W-:-:S05]  /*4430*/  IMAD.WIDE.U32 R4, R5, R0, RZ ;  /* 0x0000000005047225 */ /* 0x004fca00078e00ff */
        /* <DEDUP_REMOVED lines=20> */
.L_x_1630:
[----:B------:R-:W-:-:S07]  /*4580*/  MOV R12, 0x45a0 ;  /* 0x000045a0000c7802 */ /* 0x000fce0000000f00 */
[----:B------:R-:W-:Y:S05]  /*4590*/  CALL.REL.NOINC `($__internal_40_$__cuda_sm20_rem_u64) ;  /* 0x0000002c00c47944 */ /* 0x000fea0003c00000 */
.L_x_1631:
[----:B------:R-:W-:Y:S05]  /*45a0*/  BSYNC.RECONVERGENT B3 ;  /* 0x0000000000037941 */ /* 0x000fea0003800200 */
.L_x_1629:
[----:B------:R-:W-:-:S05]  /*45b0*/  IADD3 R21, PT, PT, R2, R17, RZ ;  /* 0x0000001102157210 */ /* 0x000fca0007ffe0ff */
[----:B------:R-:W-:-:S05]  /*45c0*/  IMAD.WIDE.U32 R24, R21, 0x4, R14 ;  /* 0x0000000415187825 */ /* 0x000fca00078e000e */
[----:B------:R-:W2:Y:S01]  /*45d0*/  LDG.E R5, desc[UR18][R24.64] ;  /* 0x0000001218057981 */ /* 0x000ea2000c1e1900 */
[----:B------:R-:W-:-:S04]  /*45e0*/  VIADD R23, R19, 0x1 ;  /* 0x0000000113177836 */ /* 0x000fc80000000000 */
[----:B------:R-:W-:Y:S01]  /*45f0*/  IMAD.WIDE.U32 R22, R23, 0x4, R14 ;  /* 0x0000000417167825 */ /* 0x000fe200078e000e */
[----:B--2---:R-:W-:-:S04]  /*4600*/  ISETP.GE.U32.AND P0, PT, R5, R4, PT ;  /* 0x000000040500720c */ /* 0x004fc80003f06070 */
[----:B------:R-:W-:-:S04]  /*4610*/  SEL R11, R13, RZ, !P0 ;  /* 0x000000ff0d0b7207 */ /* 0x000fc80004000000 */
[----:B------:R-:W-:-:S05]  /*4620*/  IADD3 R11, PT, PT, R11, R5, -R4 ;  /* 0x000000050b0b7210 */ /* 0x000fca0007ffe804 */
[----:B------:R0:W-:Y:S04]  /*4630*/  STG.E desc[UR18][R24.64], R11 ;  /* 0x0000000b18007986 */ /* 0x0001e8000c101912 */
        /* <DEDUP_REMOVED lines=23> */
.L_x_1633:
[----:B------:R-:W-:-:S07]  /*47b0*/  MOV R12, 0x47d0 ;  /* 0x000047d0000c7802 */ /* 0x000fce0000000f00 */
[----:B------:R-:W-:Y:S05]  /*47c0*/  CALL.REL.NOINC `($__internal_40_$__cuda_sm20_rem_u64) ;  /* 0x0000002c00387944 */ /* 0x000fea0003c00000 */
.L_x_1634:
[----:B------:R-:W-:Y:S05]  /*47d0*/  BSYNC.RECONVERGENT B3 ;  /* 0x0000000000037941 */ /* 0x000fea0003800200 */
.L_x_1632:
[----:B------:R-:W-:-:S05]  /*47e0*/  IADD3 R25, PT, PT, R21, 0x1, RZ ;  /* 0x0000000115197810 */ /* 0x000fca0007ffe0ff */
[----:B------:R-:W-:-:S05]  /*47f0*/  IMAD.WIDE.U32 R24, R25, 0x4, R14 ;  /* 0x0000000419187825 */ /* 0x000fca00078e000e */
[----:B------:R-:W2:Y:S01]  /*4800*/  LDG.E R5, desc[UR18][R24.64] ;  /* 0x0000001218057981 */ /* 0x000ea2000c1e1900 */
[----:B------:R-:W-:-:S05]  /*4810*/  IADD3 R23, PT, PT, R19, 0x2, RZ ;  /* 0x0000000213177810 */ /* 0x000fca0007ffe0ff */
        /* <DEDUP_REMOVED lines=11> */
[----:B------:R-:W-:Y:S02]  /*48d0*/  IADD3 R5, PT, PT, RZ, -R13, RZ ;  /* 0x8000000dff057210 */ /* 0x000fe40007ffe0ff */
[----:B------:R-:W-:-:S05]  /*48e0*/  ISETP.NE.U32.AND P1, PT, R13, RZ, PT ;  /* 0x000000ff0d00720c */ /* 0x000fca0003f25070 */
        /* <DEDUP_REMOVED lines=12> */
[----:B------:R-:W-:Y:S02]  /*49b0*/  @P0 IADD3 R4, PT, PT, -R13, R4, RZ ;  /* 0x000000040d040210 */ /* 0x000fe40007ffe1ff */
[----:B------:R-:W-:Y:S01]  /*49c0*/  @!P1 LOP3.LUT R4, RZ, R13, RZ, 0x33, !PT ;  /* 0x0000000dff049212 */ /* 0x000fe200078e33ff */
[----:B------:R-:W-:Y:S06]  /*49d0*/  BRA `(.L_x_1637) ;  /* 0x0000000000087947 */ /* 0x000fec0003800000 */
.L_x_1636:
[----:B------:R-:W-:-:S07]  /*49e0*/  MOV R12, 0x4a00 ;  /* 0x00004a00000c7802 */ /* 0x000fce0000000f00 */
[----:B------:R-:W-:Y:S05]  /*49f0*/  CALL.REL.NOINC `($__internal_40_$__cuda_sm20_rem_u64) ;  /* 0x0000002800ac7944 */ /* 0x000fea0003c00000 */
.L_x_1637:
[----:B------:R-:W-:Y:S05]  /*4a00*/  BSYNC.RECONVERGENT B3 ;  /* 0x0000000000037941 */ /* 0x000fea0003800200 */
.L_x_1635:
[----:B------:R-:W-:-:S04]  /*4a10*/  VIADD R25, R21, 0x2 ;  /* 0x0000000215197836 */ /* 0x000fc80000000000 */
        /* <DEDUP_REMOVED lines=31> */
.L_x_1639:
[----:B------:R-:W-:-:S07]  /*4c10*/  MOV R12, 0x4c30 ;  /* 0x00004c30000c7802 */ /* 0x000fce0000000f00 */
[----:B------:R-:W-:Y:S05]  /*4c20*/  CALL.REL.NOINC `($__internal_40_$__cuda_sm20_rem_u64) ;  /* 0x0000002800207944 */ /* 0x000fea0003c00000 */
.L_x_1640:
[----:B------:R-:W-:Y:S05]  /*4c30*/  BSYNC.RECONVERGENT B3 ;  /* 0x0000000000037941 */ /* 0x000fea0003800200 */
.L_x_1638:
[----:B------:R-:W-:-:S05]  /*4c40*/  IADD3 R25, PT, PT, R21, 0x3, RZ ;  /* 0x0000000315197810 */ /* 0x000fca0007ffe0ff */
        /* <DEDUP_REMOVED lines=28> */
[----:B------:R-:W-:Y:S01]  /*4e10*/  @P0 IMAD.IADD R4, R4, 0x1, -R13 ;  /* 0x0000000104040824 */ /* 0x000fe200078e0a0d */
[----:B------:R-:W-:Y:S01]  /*4e20*/  @!P1 LOP3.LUT R4, RZ, R13, RZ, 0x33, !PT ;  /* 0x0000000dff049212 */ /* 0x000fe200078e33ff */
[----:B------:R-:W-:Y:S06]  /*4e30*/  BRA `(.L_x_1643) ;  /* 0x0000000000087947 */ /* 0x000fec0003800000 */
.L_x_1642:
[----:B------:R-:W-:-:S07]  /*4e40*/  MOV R12, 0x4e60 ;  /* 0x00004e60000c7802 */ /* 0x000fce0000000f00 */
[----:B------:R-:W-:Y:S05]  /*4e50*/  CALL.REL.NOINC `($__internal_40_$__cuda_sm20_rem_u64) ;  /* 0x0000002400947944 */ /* 0x000fea0003c00000 */
.L_x_1643:
[----:B------:R-:W-:Y:S05]  /*4e60*/  BSYNC.RECONVERGENT B3 ;  /* 0x0000000000037941 */ /* 0x000fea0003800200 */
.L_x_1641:
        /* <DEDUP_REMOVED lines=32> */
.L_x_1645:
[----:B------:R-:W-:-:S07]  /*5070*/  MOV R12, 0x5090 ;  /* 0x00005090000c7802 */ /* 0x000fce0000000f00 */
[----:B------:R-:W-:Y:S05]  /*5080*/  CALL.REL.NOINC `($__internal_40_$__cuda_sm20_rem_u64) ;  /* 0x0000002400087944 */ /* 0x000fea0003c00000 */
.L_x_1646:
[----:B------:R-:W-:Y:S05]  /*5090*/  BSYNC.RECONVERGENT B3 ;  /* 0x0000000000037941 */ /* 0x000fea0003800200 */
.L_x_1644:
        /* <DEDUP_REMOVED lines=33> */
.L_x_1648:
[----:B------:R-:W-:-:S07]  /*52b0*/  MOV R12, 0x52d0 ;  /* 0x000052d0000c7802 */ /* 0x000fce0000000f00 */
[----:B------:R-:W-:Y:S05]  /*52c0*/  CALL.REL.NOINC `($__internal_40_$__cuda_sm20_rem_u64) ;  /* 0x0000002000787944 */ /* 0x000fea0003c00000 */
[----:B------:R-:W-:-:S07]  /*52d0*/  IMAD.MOV.U32 R11, RZ, RZ, R4 ;  /* 0x000000ffff0b7224 */ /* 0x000fce00078e0004 */
.L_x_1649:
[----:B------:R-:W-:Y:S05]  /*52e0*/  BSYNC.RECONVERGENT B3 ;  /* 0x0000000000037941 */ /* 0x000fea0003800200 */
.L_x_1647:
        /* <DEDUP_REMOVED lines=15> */
[----:B------:R-:W-:Y:S01]  /*53e0*/  HFMA2 R4, -RZ, RZ, 0, 0 ;  /* 0x00000000ff047431 */ /* 0x000fe200000001ff */
[----:B------:R-:W-:Y:S02]  /*53f0*/  IADD3 R19, PT, PT, RZ, -R13, RZ ;  /* 0x8000000dff137210 */ /* 0x000fe40007ffe0ff */
        /* <DEDUP_REMOVED lines=15> */
.L_x_1651:
[----:B------:R-:W-:Y:S01]  /*54f0*/  IMAD.MOV.U32 R4, RZ, RZ, R18 ;  /* 0x000000ffff047224 */ /* 0x000fe200078e0012 */
[----:B------:R-:W-:Y:S02]  /*5500*/  MOV R5, R19 ;  /* 0x0000001300057202 */ /* 0x000fe40000000f00 */
[----:B------:R-:W-:-:S07]  /*5510*/  MOV R12, 0x5530 ;  /* 0x00005530000c7802 */ /* 0x000fce0000000f00 */
[----:B------:R-:W-:Y:S05]  /*5520*/  CALL.REL.NOINC `($__internal_40_$__cuda_sm20_rem_u64) ;  /* 0x0000001c00e07944 */ /* 0x000fea0003c00000 */
[----:B------:R-:W-:-:S07]  /*5530*/  MOV R18, R4 ;  /* 0x0000000400127202 */ /* 0x000fce0000000f00 */
.L_x_1652:
[----:B------:R-:W-:Y:S05]  /*5540*/  BSYNC.RECONVERGENT B3 ;  /* 0x0000000000037941 */ /* 0x000fea0003800200 */
.L_x_1650:
[----:B------:R-:W-:-:S04]  /*5550*/  VIADD R5, R21, 0x7 ;  /* 0x0000000715057836 */ /* 0x000fc80000000000 */
[----:B------:R-:W-:-:S05]  /*5560*/  IMAD.WIDE.U32 R4, R5, 0x4, R14 ;  /* 0x0000000405047825 */ /* 0x000fca00078e000e */
[----:B------:R-:W2:Y:S01]  /*5570*/  LDG.E R11, desc[UR18][R4.64] ;  /* 0x00000012040b7981 */ /* 0x000ea2000c1e1900 */
[----:B------:R-:W-:Y:S02]  /*5580*/  IADD3 R17, PT, PT, R17, 0x8, RZ ;  /* 0x0000000811117810 */ /* 0x000fe40007ffe0ff */
[----:B--2---:R-:W-:-:S04]  /*5590*/  ISETP.GE.U32.AND P0, PT, R11, R18, PT ;  /* 0x000000120b00720c */ /* 0x004fc80003f06070 */
[----:B------:R-:W-:Y:S02]  /*55a0*/  SEL R12, R13, RZ, !P0 ;  /* 0x000000ff0d0c7207 */ /* 0x000fe40004000000 */
[----:B------:R-:W-:Y:S02]  /*55b0*/  ISETP.NE.AND P0, PT, R17, UR14, PT ;  /* 0x0000000e11007c0c */ /* 0x000fe4000bf05270 */
[----:B------:R-:W-:-:S05]  /*55c0*/  IADD3 R11, PT, PT, R12, R11, -R18 ;  /* 0x0000000b0c0b7210 */ /* 0x000fca0007ffe812 */
[----:B------:R0:W-:Y:S06]  /*55d0*/  STG.E desc[UR18][R4.64], R11 ;  /* 0x0000000b04007986 */ /* 0x0001ec000c101912 */
[----:B------:R-:W-:Y:S05]  /*55e0*/  @P0 BRA `(.L_x_1653) ;  /* 0xffffffec00800947 */ /* 0x000fea000383ffff */
[----:B------:R-:W-:-:S07]  /*55f0*/  MOV R17, UR14 ;  /* 0x0000000e00117c02 */ /* 0x000fce0008000f00 */
.L_x_1628:
[----:B------:R-:W-:-:S09]  /*5600*/  UISETP.NE.AND UP0, UPT, UR10, URZ, UPT ;  /* 0x000000ff0a00728c */ /* 0x000fd2000bf05270 */
[----:B------:R-:W-:Y:S05]  /*5610*/  BRA.U !UP0, `(.L_x_1627) ;  /* 0x00000011082c7547 */ /* 0x000fea000b800000 */
[----:B------:R-:W-:-:S09]  /*5620*/  UISETP.GE.U32.AND UP0, UPT, UR11, 0x3, UPT ;  /* 0x000000030b00788c */ /* 0x000fd2000bf06070 */
[----:B------:R-:W-:Y:S05]  /*5630*/  BRA.U !UP0, `(.L_x_1654) ;  /* 0x0000000908487547 */ /* 0x000fea000b800000 */
        /* <DEDUP_REMOVED lines=25> */
.L_x_1656:
[----:B------:R-:W-:-:S07]  /*57d0*/  MOV R12, 0x57f0 ;  /* 0x000057f0000c7802 */ /* 0x000fce0000000f00 */
[----:B------:R-:W-:Y:S05]  /*57e0*/  CALL.REL.NOINC `($__internal_40_$__cuda_sm20_rem_u64) ;  /* 0x0000001c00307944 */ /* 0x000fea0003c00000 */
.L_x_1657:
[----:B------:R-:W-:Y:S05]  /*57f0*/  BSYNC.RECONVERGENT B3 ;  /* 0x0000000000037941 */ /* 0x000fea0003800200 */
.L_x_1655:
[----:B------:R-:W-:-:S05]  /*5800*/  IADD3 R21, PT, PT, R2, R17, RZ ;  /* 0x0000001102157210 */ /* 0x000fca0007ffe0ff */
        /* <DEDUP_REMOVED lines=31> */
.L_x_1659:
[----:B------:R-:W-:-:S07]  /*5a00*/  MOV R12, 0x5a20 ;  /* 0x00005a20000c7802 */ /* 0x000fce0000000f00 */
[----:B------:R-:W-:Y:S05]  /*5a10*/  CALL.REL.NOINC `($__internal_40_$__cuda_sm20_rem_u64) ;  /* 0x0000001800a47944 */ /* 0x000fea0003c00000 */
.L_x_1660:
[----:B------:R-:W-:Y:S05]  /*5a20*/  BSYNC.RECONVERGENT B3 ;  /* 0x0000000000037941 */ /* 0x000fea0003800200 */
.L_x_1658:
        /* <DEDUP_REMOVED lines=33> */
.L_x_1662:
[----:B------:R-:W-:-:S07]  /*5c40*/  MOV R12, 0x5c60 ;  /* 0x00005c60000c7802 */ /* 0x000fce0000000f00 */
[----:B------:R-:W-:Y:S05]  /*5c50*/  CALL.REL.NOINC `($__internal_40_$__cuda_sm20_rem_u64) ;  /* 0x0000001800147944 */ /* 0x000fea0003c00000 */
[----:B------:R-:W-:-:S07]  /*5c60*/  IMAD.MOV.U32 R11, RZ, RZ, R4 ;  /* 0x000000ffff0b7224 */ /* 0x000fce00078e0004 */
.L_x_1663:
[----:B------:R-:W-:Y:S05]  /*5c70*/  BSYNC.RECONVERGENT B3 ;  /* 0x0000000000037941 */ /* 0x000fea0003800200 */
.L_x_1661:
        /* <DEDUP_REMOVED lines=32> */
.L_x_1665:
[----:B------:R-:W-:Y:S01]  /*5e80*/  IMAD.MOV.U32 R4, RZ, RZ, R18 ;  /* 0x000000ffff047224 */ /* 0x000fe200078e0012 */
[----:B------:R-:W-:Y:S02]  /*5e90*/  MOV R5, R19 ;  /* 0x0000001300057202 */ /* 0x000fe40000000f00 */
[----:B------:R-:W-:-:S07]  /*5ea0*/  MOV R12, 0x5ec0 ;  /* 0x00005ec0000c7802 */ /* 0x000fce0000000f00 */
[----:B------:R-:W-:Y:S05]  /*5eb0*/  CALL.REL.NOINC `($__internal_40_$__cuda_sm20_rem_u64) ;  /* 0x00000014007c7944 */ /* 0x000fea0003c00000 */
[----:B------:R-:W-:-:S07]  /*5ec0*/  MOV R18, R4 ;  /* 0x0000000400127202 */ /* 0x000fce0000000f00 */
.L_x_1666:
[----:B------:R-:W-:Y:S05]  /*5ed0*/  BSYNC.RECONVERGENT B3 ;  /* 0x0000000000037941 */ /* 0x000fea0003800200 */
.L_x_1664:
[----:B------:R-:W-:-:S04]  /*5ee0*/  VIADD R5, R21, 0x3 ;  /* 0x0000000315057836 */ /* 0x000fc80000000000 */
[----:B------:R-:W-:-:S05]  /*5ef0*/  IMAD.WIDE.U32 R4, R5, 0x4, R14 ;  /* 0x0000000405047825 */ /* 0x000fca00078e000e */
[----:B------:R-:W2:Y:S01]  /*5f00*/  LDG.E R11, desc[UR18][R4.64] ;  /* 0x00000012040b7981 */ /* 0x000ea2000c1e1900 */
[----:B------:R-:W-:Y:S02]  /*5f10*/  IADD3 R17, PT, PT, R17, 0x4, RZ ;  /* 0x0000000411117810 */ /* 0x000fe40007ffe0ff */
[----:B--2---:R-:W-:-:S04]  /*5f20*/  ISETP.GE.U32.AND P0, PT, R11, R18, PT ;  /* 0x000000120b00720c */ /* 0x004fc80003f06070 */
[----:B------:R-:W-:-:S04]  /*5f30*/  SEL R12, R13, RZ, !P0 ;  /* 0x000000ff0d0c7207 */ /* 0x000fc80004000000 */
[----:B------:R-:W-:-:S05]  /*5f40*/  IADD3 R11, PT, PT, R12, R11, -R18 ;  /* 0x0000000b0c0b7210 */ /* 0x000fca0007ffe812 */
[----:B------:R1:W-:Y:S02]  /*5f50*/  STG.E desc[UR18][R4.64], R11 ;  /* 0x0000000b04007986 */ /* 0x0003e4000c101912 */
.L_x_1654:
[----:B------:R-:W-:-:S09]  /*5f60*/  UISETP.NE.AND UP0, UPT, UR12, URZ, UPT ;  /* 0x000000ff0c00728c */ /* 0x000fd2000bf05270 */
[----:B------:R-:W-:Y:S05]  /*5f70*/  BRA.U !UP0, `(.L_x_1627) ;  /* 0x0000000508d47547 */ /* 0x000fea000b800000 */
[----:B------:R-:W-:-:S09]  /*5f80*/  UISETP.NE.AND UP0, UPT, UR13, URZ, UPT ;  /* 0x000000ff0d00728c */ /* 0x000fd2000bf05270 */
[----:B------:R-:W-:Y:S05]  /*5f90*/  BRA.U !UP0, `(.L_x_1667) ;  /* 0x0000000508307547 */ /* 0x000fea000b800000 */
[----:B------:R-:W-:-:S05]  /*5fa0*/  IADD3 R19, PT, PT, R6, R17, RZ ;  /* 0x0000001106137210 */ /* 0x000fca0007ffe0ff */
[----:B------:R-:W-:-:S05]  /*5fb0*/  IMAD.WIDE.U32 R20, R19, 0x4, R14 ;  /* 0x0000000413147825 */ /* 0x000fca00078e000e */
[----:B01----:R-:W2:Y:S01]  /*5fc0*/  LDG.E R5, desc[UR18][R20.64] ;  /* 0x0000001214057981 */ /* 0x003ea2000c1e1900 */
        /* <DEDUP_REMOVED lines=20> */
[----:B------:R-:W-:-:S05]  /*6110*/  @!P1 LOP3.LUT R4, RZ, R13, RZ, 0x33, !PT ;  /* 0x0000000dff049212 */ /* 0x000fca00078e33ff */
[----:B------:R-:W-:Y:S01]  /*6120*/  IMAD.MOV.U32 R11, RZ, RZ, R4 ;  /* 0x000000ffff0b7224 */ /* 0x000fe200078e0004 */
[----:B------:R-:W-:Y:S06]  /*6130*/  BRA `(.L_x_1670) ;  /* 0x00000000000c7947 */ /* 0x000fec0003800000 */
.L_x_1669:
[----:B------:R-:W-:-:S07]  /*6140*/  MOV R12, 0x6160 ;  /* 0x00006160000c7802 */ /* 0x000fce0000000f00 */
[----:B------:R-:W-:Y:S05]  /*6150*/  CALL.REL.NOINC `($__internal_40_$__cuda_sm20_rem_u64) ;  /* 0x0000001000d47944 */ /* 0x000fea0003c00000 */
[----:B------:R-:W-:-:S07]  /*6160*/  MOV R11, R4 ;  /* 0x00000004000b7202 */ /* 0x000fce0000000f00 */
.L_x_1670:
[----:B------:R-:W-:Y:S05]  /*6170*/  BSYNC.RECONVERGENT B3 ;  /* 0x0000000000037941 */ /* 0x000fea0003800200 */
.L_x_1668:
        /* <DEDUP_REMOVED lines=15> */
[----:B------:R-:W-:Y:S01]  /*6270*/  IADD3 R19, PT, PT, RZ, -R13, RZ ;  /* 0x8000000dff137210 */ /* 0x000fe20007ffe0ff */
[----:B------:R-:W-:Y:S01]  /*6280*/  IMAD.MOV.U32 R4, RZ, RZ, RZ ;  /* 0x000000ffff047224 */ /* 0x000fe200078e00ff */
[----:B------:R-:W-:-:S05]  /*6290*/  ISETP.NE.U32.AND P1, PT, R13, RZ, PT ;  /* 0x000000ff0d00720c */ /* 0x000fca0003f25070 */
        /* <DEDUP_REMOVED lines=14> */
.L_x_1672:
[----:B------:R-:W-:Y:S02]  /*6380*/  MOV R4, R18 ;  /* 0x0000001200047202 */ /* 0x000fe40000000f00 */
[----:B------:R-:W-:Y:S02]  /*6390*/  MOV R5, R19 ;  /* 0x0000001300057202 */ /* 0x000fe40000000f00 */
[----:B------:R-:W-:-:S07]  /*63a0*/  MOV R12, 0x63c0 ;  /* 0x000063c0000c7802 */ /* 0x000fce0000000f00 */
[----:B------:R-:W-:Y:S05]  /*63b0*/  CALL.REL.NOINC `($__internal_40_$__cuda_sm20_rem_u64) ;  /* 0x00000010003c7944 */ /* 0x000fea0003c00000 */
[----:B------:R-:W-:-:S07]  /*63c0*/  IMAD.MOV.U32 R18, RZ, RZ, R4 ;  /* 0x000000ffff127224 */ /* 0x000fce00078e0004 */
.L_x_1673:
[----:B------:R-:W-:Y:S05]  /*63d0*/  BSYNC.RECONVERGENT B3 ;  /* 0x0000000000037941 */ /* 0x000fea0003800200 */
.L_x_1671:
[----:B------:R-:W-:-:S05]  /*63e0*/  IADD3 R5, PT, PT, R21, 0x1, RZ ;  /* 0x0000000115057810 */ /* 0x000fca0007ffe0ff */
[----:B------:R-:W-:-:S05]  /*63f0*/  IMAD.WIDE.U32 R4, R5, 0x4, R14 ;  /* 0x0000000405047825 */ /* 0x000fca00078e000e */
[----:B------:R-:W2:Y:S01]  /*6400*/  LDG.E R11, desc[UR18][R4.64] ;  /* 0x00000012040b7981 */ /* 0x000ea2000c1e1900 */
[----:B------:R-:W-:Y:S02]  /*6410*/  IADD3 R17, PT, PT, R17, 0x2, RZ ;  /* 0x0000000211117810 */ /* 0x000fe40007ffe0ff */
[----:B--2---:R-:W-:-:S04]  /*6420*/  ISETP.GE.U32.AND P0, PT, R11, R18, PT ;  /* 0x000000120b00720c */ /* 0x004fc80003f06070 */
[----:B------:R-:W-:-:S04]  /*6430*/  SEL R12, R13, RZ, !P0 ;  /* 0x000000ff0d0c7207 */ /* 0x000fc80004000000 */
[----:B------:R-:W-:-:S05]  /*6440*/  IADD3 R11, PT, PT, R12, R11, -R18 ;  /* 0x0000000b0c0b7210 */ /* 0x000fca0007ffe812 */
[----:B------:R2:W-:Y:S02]  /*6450*/  STG.E desc[UR18][R4.64], R11 ;  /* 0x0000000b04007986 */ /* 0x0005e4000c101912 */
.L_x_1667:
[----:B------:R-:W-:-:S09]  /*6460*/  UISETP.NE.AND UP0, UPT, UR15, URZ, UPT ;  /* 0x000000ff0f00728c */ /* 0x000fd2000bf05270 */
[----:B------:R-:W-:Y:S05]  /*6470*/  BRA.U !UP0, `(.L_x_1627) ;  /* 0x0000000108947547 */ /* 0x000fea000b800000 */
[----:B------:R-:W-:-:S04]  /*6480*/  IMAD.IADD R19, R6, 0x1, R17 ;  /* 0x0000000106137824 */ /* 0x000fc800078e0211 */
[----:B------:R-:W-:-:S05]  /*6490*/  IMAD.WIDE.U32 R18, R19, 0x4, R14 ;  /* 0x0000000413127825 */ /* 0x000fca00078e000e */
[----:B012---:R-:W2:Y:S01]  /*64a0*/  LDG.E R5, desc[UR18][R18.64] ;  /* 0x0000001212057981 */ /* 0x007ea2000c1e1900 */
        /* <DEDUP_REMOVED lines=23> */
.L_x_1675:
[----:B------:R-:W-:-:S07]  /*6620*/  MOV R12, 0x6640 ;  /* 0x00006640000c7802 */ /* 0x000fce0000000f00 */
[----:B------:R-:W-:Y:S05]  /*6630*/  CALL.REL.NOINC `($__internal_40_$__cuda_sm20_rem_u64) ;  /* 0x0000000c009c7944 */ /* 0x000fea0003c00000 */
[----:B------:R-:W-:-:S07]  /*6640*/  MOV R0, R4 ;  /* 0x0000000400007202 */ /* 0x000fce0000000f00 */
.L_x_1676:
[----:B------:R-:W-:Y:S05]  /*6650*/  BSYNC.RECONVERGENT B3 ;  /* 0x0000000000037941 */ /* 0x000fea0003800200 */
.L_x_1674:
[----:B------:R-:W-:-:S04]  /*6660*/  IMAD.IADD R5, R2, 0x1, R17 ;  /* 0x0000000102057824 */ /* 0x000fc800078e0211 */
[----:B------:R-:W-:-:S05]  /*6670*/  IMAD.WIDE.U32 R4, R5, 0x4, R14 ;  /* 0x0000000405047825 */ /* 0x000fca00078e000e */
[----:B------:R-:W2:Y:S02]  /*6680*/  LDG.E R11, desc[UR18][R4.64] ;  /* 0x00000012040b7981 */ /* 0x000ea4000c1e1900 */
[----:B--2---:R-:W-:-:S04]  /*6690*/  ISETP.GE.U32.AND P0, PT, R11, R0, PT ;  /* 0x000000000b00720c */ /* 0x004fc80003f06070 */
[----:B------:R-:W-:-:S04]  /*66a0*/  SEL R2, R13, RZ, !P0 ;  /* 0x000000ff0d027207 */ /* 0x000fc80004000000 */
[----:B------:R-:W-:-:S05]  /*66b0*/  IADD3 R11, PT, PT, R2, R11, -R0 ;  /* 0x0000000b020b7210 */ /* 0x000fca0007ffe800 */
[----:B------:R4:W-:Y:S02]  /*66c0*/  STG.E desc[UR18][R4.64], R11 ;  /* 0x0000000b04007986 */ /* 0x0009e4000c101912 */
.L_x_1627:
[----:B------:R-:W-:Y:S05]  /*66d0*/  BSYNC.RECONVERGENT B2 ;  /* 0x0000000000027941 */ /* 0x000fea0003800200 */
.L_x_1626:
[----:B------:R-:W5:Y:S01]  /*66e0*/  LDCU UR4, c[0x0][0x3a8] ;  /* 0x00007500ff0477ac */ /* 0x000f620008000800 */
[----:B------:R-:W-:-:S04]  /*66f0*/  IADD3 R3, PT, PT, R3, 0x1, RZ ;  /* 0x0000000103037810 */ /* 0x000fc80007ffe0ff */
[----:B-----5:R-:W-:-:S13]  /*6700*/  ISETP.NE.AND P0, PT, R3, UR4, PT ;  /* 0x0000000403007c0c */ /* 0x020fda000bf05270 */
[----:B------:R-:W-:Y:S05]  /*6710*/  @P0 BRA `(.L_x_1677) ;  /* 0xffffffdc00000947 */ /* 0x000fea000383ffff */
[----:B------:R-:W-:-:S04]  /*6720*/  IADD3 R9, PT, PT, R9, 0x1, RZ ;  /* 0x0000000109097810 */ /* 0x000fc80007ffe0ff */
[----:B------:R-:W-:-:S13]  /*6730*/  ISETP.NE.AND P0, PT, R9, UR4, PT ;  /* 0x0000000409007c0c */ /* 0x000fda000bf05270 */
[----:B------:R-:W-:Y:S05]  /*6740*/  @P0 BRA `(.L_x_1678) ;  /* 0xffffffa000cc0947 */ /* 0x000fea000383ffff */
[----:B------:R-:W-:Y:S05]  /*6750*/  BSYNC.RELIABLE B1 ;  /* 0x0000000000017941 */ /* 0x000fea0003800100 */
.L_x_1556:
[----:B------:R-:W-:-:S13]  /*6760*/  PLOP3.LUT P0, PT, PT, PT, PT, 0x8, 0x80 ;  /* 0x000000000080781c */ /* 0x000fda0003f0e170 */
.L_x_1553:
[----:B------:R-:W-:Y:S05]  /*6770*/  BSYNC.RECONVERGENT B0 ;  /* 0x0000000000007941 */ /* 0x000fea0003800200 */
.L_x_1551:
[----:B------:R-:W0:Y:S02]  /*6780*/  LDCU.64 UR14, c[0x0][0x3a8] ;  /* 0x00007500ff0e77ac */ /* 0x000e240008000a00 */
[----:B0-----:R-:W-:-:S04]  /*6790*/  UISETP.NE.AND UP0, UPT, UR14, URZ, UPT ;  /* 0x000000ff0e00728c */ /* 0x001fc8000bf05270 */
[----:B------:R-:W-:-:S09]  /*67a0*/  UISETP.EQ.OR UP0, UPT, UR15, URZ, !UP0 ;  /* 0x000000ff0f00728c */ /* 0x000fd2000c702670 */
[----:B------:R-:W-:Y:S05]  /*67b0*/  BRA.U UP0, `(.L_x_1679) ;  /* 0x0000000d00287547 */ /* 0x000fea000b800000 */
[----:B------:R-:W-:Y:S02]  /*67c0*/  USHF.L.U32 UR4, UR14, 0x3, URZ ;  /* 0x000000030e047899 */ /* 0x000fe400080006ff */
[----:B------:R-:W-:Y:S02]  /*67d0*/  USHF.L.U32 UR12, UR14, 0x2, URZ ;  /* 0x000000020e0c7899 */ /* 0x000fe400080006ff */
[----:B------:R-:W-:Y:S02]  /*67e0*/  ULOP3.LUT UR7, UR14, 0xfffffff8, URZ, 0xc0, !UPT ;  /* 0xfffffff80e077892 */ /* 0x000fe4000f8ec0ff */
[----:B------:R-:W-:Y:S02]  /*67f0*/  UIMAD UR5, UR15, 0x6, URZ ;  /* 0x000000060f0578a4 */ /* 0x000fe4000f8e02ff */
[----:B------:R-:W-:Y:S02]  /*6800*/  UIMAD UR10, UR15, 0x5, URZ ;  /* 0x000000050f0a78a4 */ /* 0x000fe4000f8e02ff */
[----:B------:R-:W-:-:S02]  /*6810*/  USHF.L.U32 UR11, UR15, 0x2, URZ ;  /* 0x000000020f0b7899 */ /* 0x000fc400080006ff */
[----:B------:R-:W-:Y:S02]  /*6820*/  USHF.L.U32 UR13, UR15, 0x1, URZ ;  /* 0x000000010f0d7899 */ /* 0x000fe400080006ff */
[----:B------:R-:W-:Y:S02]  /*6830*/  ULEA UR21, UR14, UR15, 0x1 ;  /* 0x0000000f0e157291 */ /* 0x000fe4000f8e08ff */
[----:B------:R-:W-:Y:S02]  /*6840*/  UIMAD UR8, UR15, 0x7, UR4 ;  /* 0x000000070f0878a4 */ /* 0x000fe4000f8e0204 */
[----:B------:R-:W-:Y:S02]  /*6850*/  UIMAD UR12, UR15, 0x3, UR12 ;  /* 0x000000030f0c78a4 */ /* 0x000fe4000f8e020c */
[----:B------:R-:W-:Y:S02]  /*6860*/  ULOP3.LUT UR17, UR14, 0x7, URZ, 0xc0, !UPT ;  /* 0x000000070e117892 */ /* 0x000fe4000f8ec0ff */
[----:B------:R-:W-:-:S02]  /*6870*/  ULOP3.LUT UR20, UR14, 0x3, URZ, 0xc0, !UPT ;  /* 0x000000030e147892 */ /* 0x000fc4000f8ec0ff */
[----:B------:R-:W-:Y:S02]  /*6880*/  UIMAD UR9, UR14, 0x7, UR5 ;  /* 0x000000070e0978a4 */ /* 0x000fe4000f8e0205 */
[----:B------:R-:W-:Y:S02]  /*6890*/  UIMAD UR10, UR14, 0x6, UR10 ;  /* 0x000000060e0a78a4 */ /* 0x000fe4000f8e020a */
[----:B------:R-:W-:Y:S02]  /*68a0*/  UIMAD UR11, UR14, 0x5, UR11 ;  /* 0x000000050e0b78a4 */ /* 0x000fe4000f8e020b */
[----:B------:R-:W-:Y:S02]  /*68b0*/  UIMAD UR13, UR14, 0x3, UR13 ;  /* 0x000000030e0d78a4 */ /* 0x000fe4000f8e020d */
[----:B------:R-:W-:Y:S01]  /*68c0*/  UIADD3 UR15, UPT, UPT, -UR7, URZ, URZ ;  /* 0x000000ff070f7290 */ /* 0x000fe2000fffe1ff */
[----:B------:R-:W-:-:S11]  /*68d0*/  UMOV UR4, URZ ;  /* 0x000000ff00047c82 */ /* 0x000fd60008000000 */
.L_x_1691:
[----:B0-----:R-:W0:Y:S01]  /*68e0*/  LDCU.64 UR28, c[0x0][0x3a8] ;  /* 0x00007500ff1c77ac */ /* 0x001e220008000a00 */
[----:B------:R-:W-:Y:S01]  /*68f0*/  UMOV UR5, URZ ;  /* 0x000000ff00057c82 */ /* 0x000fe20008000000 */
[----:B0-----:R-:W-:Y:S01]  /*6900*/  UISETP.GE.U32.AND UP0, UPT, UR28, 0x8, UPT ;  /* 0x000000081c00788c */ /* 0x001fe2000bf06070 */
[----:B-1----:R-:W-:Y:S01]  /*6910*/  IMAD.U32 R3, RZ, RZ, UR29 ;  /* 0x0000001dff037e24 */ /* 0x002fe2000f8e00ff */
[----:B------:R-:W-:-:S03]  /*6920*/  UIADD3 UR16, UPT, UPT, UR4, UR28, URZ ;  /* 0x0000001c04107290 */ /* 0x000fc6000fffe0ff */
[----:B------:R-:W-:-:S04]  /*6930*/  IMAD R0, R10, R3, UR4 ;  /* 0x000000040a007e24 */ /* 0x000fc8000f8e0203 */
[----:B------:R-:W-:Y:S05]  /*6940*/  BRA.U !UP0, `(.L_x_1680) ;  /* 0x0000000508407547 */ /* 0x000fea000b800000 */
[----:B-1----:R-:W0:Y:S01]  /*6950*/  LDC.64 R2, c[0x0][0x390] ;  /* 0x0000e400ff027b82 */ /* 0x002e220000000a00 */
[----:B--2-4-:R-:W-:Y:S01]  /*6960*/  MOV R5, UR28 ;  /* 0x0000001c00057c02 */ /* 0x014fe20008000f00 */
[----:B------:R-:W-:Y:S02]  /*6970*/  UIADD3 UR22, UPT, UPT, UR8, UR4, URZ ;  /* 0x0000000408167290 */ /* 0x000fe4000fffe0ff */
[----:B------:R-:W-:Y:S02]  /*6980*/  UIADD3 UR23, UPT, UPT, UR9, UR4, URZ ;  /* 0x0000000409177290 */ /* 0x000fe4000fffe0ff */
[----:B------:R-:W-:Y:S01]  /*6990*/  IMAD R5, R0, R5, 0x3 ;  /* 0x0000000300057424 */ /* 0x000fe200078e0205 */
[----:B------:R-:W-:Y:S02]  /*69a0*/  UIADD3 UR24, UPT, UPT, UR10, UR4, URZ ;  /* 0x000000040a187290 */ /* 0x000fe4000fffe0ff */
[----:B------:R-:W-:Y:S02]  /*69b0*/  UIADD3 UR25, UPT, UPT, UR11, UR4, URZ ;  /* 0x000000040b197290 */ /* 0x000fe4000fffe0ff */
[----:B------:R-:W-:-:S02]  /*69c0*/  UIADD3 UR26, UPT, UPT, UR12, UR4, URZ ;  /* 0x000000040c1a7290 */ /* 0x000fc4000fffe0ff */
[----:B------:R-:W-:Y:S02]  /*69d0*/  UIADD3 UR27, UPT, UPT, UR13, UR4, URZ ;  /* 0x000000040d1b7290 */ /* 0x000fe4000fffe0ff */
[----:B------:R-:W-:Y:S01]  /*69e0*/  UIADD3 UR28, UPT, UPT, UR21, UR4, URZ ;  /* 0x00000004151c7290 */ /* 0x000fe2000fffe0ff */
[----:B------:R-:W-:Y:S01]  /*69f0*/  UMOV UR5, UR16 ;  /* 0x0000001000057c82 */ /* 0x000fe20008000000 */
[----:B------:R-:W-:-:S10]  /*6a00*/  UMOV UR14, UR15 ;  /* 0x0000000f000e7c82 */ /* 0x000fd40008000000 */
.L_x_1681:
[----:B-1----:R-:W-:Y:S01]  /*6a10*/  MOV R7, UR5 ;  /* 0x0000000500077c02 */ /* 0x002fe20008000f00 */
[----:B------:R-:W-:-:S04]  /*6a20*/  IMAD.MOV.U32 R11, RZ, RZ, RZ ;  /* 0x000000ffff0b7224 */ /* 0x000fc800078e00ff */
[----:B------:R-:W-:-:S05]  /*6a30*/  @!P0 IMAD.WIDE.U32 R6, R7, 0x4, R14 ;  /* 0x0000000407068825 */ /* 0x000fca00078e000e */
[----:B------:R-:W2:Y:S01]  /*6a40*/  @!P0 LDG.E R11, desc[UR18][R6.64] ;  /* 0x00000012060b8981 */ /* 0x000ea2000c1e1900 */
[----:B------:R-:W-:Y:S01]  /*6a50*/  IADD3 R9, PT, PT, R5, -0x3, RZ ;  /* 0xfffffffd05097810 */ /* 0x000fe20007ffe0ff */
[----:B------:R-:W-:Y:S01]  /*6a60*/  IMAD.MOV.U32 R19, RZ, RZ, RZ ;  /* 0x000000ffff137224 */ /* 0x000fe200078e00ff */
[----:B-----5:R-:W-:-:S03]  /*6a70*/  MOV R13, UR28 ;  /* 0x0000001c000d7c02 */ /* 0x020fc60008000f00 */
[----:B0-----:R-:W-:-:S04]  /*6a80*/  IMAD.WIDE.U32 R8, R9, 0x4, R2 ;  /* 0x0000000409087825 */ /* 0x001fc800078e0002 */
[----:B------:R-:W-:Y:S01]  /*6a90*/  @!P0 IMAD.WIDE.U32 R12, R13, 0x4, R14 ;  /* 0x000000040d0c8825 */ /* 0x000fe200078e000e */
[----:B--2---:R0:W-:Y:S04]  /*6aa0*/  STG.E desc[UR18][R8.64], R11 ;  /* 0x0000000b08007986 */ /* 0x0041e8000c101912 */
[----:B------:R-:W2:Y:S01]  /*6ab0*/  @!P0 LDG.E R19, desc[UR18][R12.64] ;  /* 0x000000120c138981 */ /* 0x000ea2000c1e1900 */
[----:B------:R-:W-:Y:S01]  /*6ac0*/  IADD3 R17, PT, PT, R5, -0x2, RZ ;  /* 0xfffffffe05117810 */ /* 0x000fe20007ffe0ff */
[----:B------:R-:W-:Y:S01]  /*6ad0*/  IMAD.MOV.U32 R21, RZ, RZ, RZ ;  /* 0x000000ffff157224 */ /* 0x000fe200078e00ff */
[----:B------:R-:W-:-:S03]  /*6ae0*/  MOV R23, UR27 ;  /* 0x0000001b00177c02 */ /* 0x000fc60008000f00 */
[----:B------:R-:W-:-:S04]  /*6af0*/  IMAD.WIDE.U32 R6, R17, 0x4, R2 ;  /* 0x0000000411067825 */ /* 0x000fc800078e0002 */
[----:B------:R-:W-:Y:S01]  /*6b00*/  @!P0 IMAD.WIDE.U32 R16, R23, 0x4, R14 ;  /* 0x0000000417108825 */ /* 0x000fe200078e000e */
[----:B--2---:R1:W-:Y:S04]  /*6b10*/  STG.E desc[UR18][R6.64], R19 ;  /* 0x0000001306007986 */ /* 0x0043e8000c101912 */
[----:B------:R-:W2:Y:S01]  /*6b20*/  @!P0 LDG.E R21, desc[UR18][R16.64] ;  /* 0x0000001210158981 */ /* 0x000ea2000c1e1900 */
[----:B------:R-:W-:Y:S01]  /*6b30*/  IADD3 R23, PT, PT, R5, -0x1, RZ ;  /* 0xffffffff05177810 */ /* 0x000fe20007ffe0ff */
[----:B0-----:R-:W-:Y:S01]  /*6b40*/  IMAD.MOV.U32 R11, RZ, RZ, RZ ;  /* 0x000000ffff0b7224 */ /* 0x001fe200078e00ff */
[----:B---3--:R-:W-:-:S03]  /*6b50*/  MOV R25, UR26 ;  /* 0x0000001a00197c02 */ /* 0x008fc60008000f00 */
[----:B------:R-:W-:-:S04]  /*6b60*/  IMAD.WIDE.U32 R8, R23, 0x4, R2 ;  /* 0x0000000417087825 */ /* 0x000fc800078e0002 */
[----:B------:R-:W-:Y:S01]  /*6b70*/  @!P0 IMAD.WIDE.U32 R12, R25, 0x4, R14 ;  /* 0x00000004190c8825 */ /* 0x000fe200078e000e */
[----:B--2---:R0:W-:Y:S04]  /*6b80*/  STG.E desc[UR18][R8.64], R21 ;  /* 0x0000001508007986 */ /* 0x0041e8000c101912 */
[----:B------:R-:W2:Y:S01]  /*6b90*/  @!P0 LDG.E R11, desc[UR18][R12.64] ;  /* 0x000000120c0b8981 */ /* 0x000ea2000c1e1900 */
[----:B------:R-:W-:Y:S01]  /*6ba0*/  MOV R25, UR25 ;  /* 0x0000001900197c02 */ /* 0x000fe20008000f00 */
[----:B------:R-:W-:Y:S02]  /*6bb0*/  HFMA2 R23, -RZ, RZ, 0, 0 ;  /* 0x00000000ff177431 */ /* 0x000fe400000001ff */
[----:B-1----:R-:W-:-:S04]  /*6bc0*/  IMAD.WIDE.U32 R6, R5, 0x4, R2 ;  /* 0x0000000405067825 */ /* 0x002fc800078e0002 */
[--C-:B------:R-:W-:Y:S01]  /*6bd0*/  @!P0 IMAD.WIDE.U32 R16, R25, 0x4, R14.reuse ;  /* 0x0000000419108825 */ /* 0x100fe200078e000e */
[----:B------:R-:W-:Y:S01]  /*6be0*/  MOV R27, UR24 ;  /* 0x00000018001b7c02 */ /* 0x000fe20008000f00 */
[----:B--2---:R1:W-:Y:S04]  /*6bf0*/  STG.E desc[UR18][R6.64], R11 ;  /* 0x0000000b06007986 */ /* 0x0043e8000c101912 */
[----:B------:R-:W2:Y:S01]  /*6c00*/  @!P0 LDG.E R23, desc[UR18][R16.64] ;  /* 0x0000001210178981 */ /* 0x000ea2000c1e1900 */
[----:B------:R-:W-:Y:S01]  /*6c10*/  VIADD R19, R5, 0x1 ;  /* 0x0000000105137836 */ /* 0x000fe20000000000 */
[----:B------:R-:W-:Y:S01]  /*6c20*/  MOV R25, RZ ;  /* 0x000000ff00197202 */ /* 0x000fe20000000f00 */
[----:B------:R-:W-:-:S04]  /*6c30*/  @!P0 IMAD.WIDE.U32 R12, R27, 0x4, R14 ;  /* 0x000000041b0c8825 */ /* 0x000fc800078e000e */
[----:B0-----:R-:W-:Y:S01]  /*6c40*/  IMAD.WIDE.U32 R8, R19, 0x4, R2 ;  /* 0x0000000413087825 */ /* 0x001fe200078e0002 */
[----:B------:R-:W-:-:S04]  /*6c50*/  MOV R21, UR23 ;  /* 0x0000001700157c02 */ /* 0x000fc80008000f00 */
[----:B--2---:R0:W-:Y:S04]  /*6c60*/  STG.E desc[UR18][R8.64], R23 ;  /* 0x0000001708007986 */ /* 0x0041e8000c101912 */
[----:B------:R-:W2:Y:S01]  /*6c70*/  @!P0 LDG.E R25, desc[UR18][R12.64] ;  /* 0x000000120c198981 */ /* 0x000ea2000c1e1900 */
[----:B------:R-:W-:Y:S02]  /*6c80*/  VIADD R19, R5, 0x2 ;  /* 0x0000000205137836 */ /* 0x000fe40000000000 */
[----:B-1----:R-:W-:Y:S02]  /*6c90*/  HFMA2 R11, -RZ, RZ, 0, 0 ;  /* 0x00000000ff0b7431 */ /* 0x002fe400000001ff */
[----:B------:R-:W-:-:S04]  /*6ca0*/  @!P0 IMAD.WIDE.U32 R16, R21, 0x4, R14 ;  /* 0x0000000415108825 */ /* 0x000fc800078e000e */
[----:B------:R-:W-:Y:S01]  /*6cb0*/  IMAD.WIDE.U32 R6, R19, 0x4, R2 ;  /* 0x0000000413067825 */ /* 0x000fe200078e0002 */
[----:B------:R-:W-:-:S04]  /*6cc0*/  MOV R27, UR22 ;  /* 0x00000016001b7c02 */ /* 0x000fc80008000f00 */
[----:B--2---:R1:W-:Y:S04]  /*6cd0*/  STG.E desc[UR18][R6.64], R25 ;  /* 0x0000001906007986 */ /* 0x0043e8000c101912 */
[----:B------:R-:W2:Y:S01]  /*6ce0*/  @!P0 LDG.E R11, desc[UR18][R16.64] ;  /* 0x00000012100b8981 */ /* 0x000ea2000c1e1900 */
[----:B------:R-:W-:Y:S01]  /*6cf0*/  VIADD R19, R5, 0x3 ;  /* 0x0000000305137836 */ /* 0x000fe20000000000 */
[----:B------:R-:W-:Y:S01]  /*6d00*/  MOV R21, RZ ;  /* 0x000000ff00157202 */ /* 0x000fe20000000f00 */
[----:B------:R-:W-:-:S04]  /*6d10*/  @!P0 IMAD.WIDE.U32 R12, R27, 0x4, R14 ;  /* 0x000000041b0c8825 */ /* 0x000fc800078e000e */
[----:B0-----:R-:W-:-:S05]  /*6d20*/  IMAD.WIDE.U32 R8, R19, 0x4, R2 ;  /* 0x0000000413087825 */ /* 0x001fca00078e0002 */
[----:B--2---:R1:W-:Y:S04]  /*6d30*/  STG.E desc[UR18][R8.64], R11 ;  /* 0x0000000b08007986 */ /* 0x0043e8000c101912 */
[----:B------:R-:W2:Y:S01]  /*6d40*/  @!P0 LDG.E R21, desc[UR18][R12.64] ;  /* 0x000000120c158981 */ /* 0x000ea2000c1e1900 */
[C---:B------:R-:W-:Y:S01]  /*6d50*/  VIADD R19, R5.reuse, 0x4 ;  /* 0x0000000405137836 */ /* 0x040fe20000000000 */
[----:B------:R-:W-:Y:S01]  /*6d60*/  UIADD3 UR14, UPT, UPT, UR14, 0x8, URZ ;  /* 0x000000080e0e7890 */ /* 0x000fe2000fffe0ff */
[----:B------:R-:W-:Y:S01]  /*6d70*/  IADD3 R5, PT, PT, R5, 0x8, RZ ;  /* 0x0000000805057810 */ /* 0x000fe20007ffe0ff */
[----:B------:R-:W-:Y:S01]  /*6d80*/  ULEA UR22, UR6, UR22, 0x3 ;  /* 0x0000001606167291 */ /* 0x000fe2000f8e18ff */
[----:B------:R-:W-:Y:S01]  /*6d90*/  IMAD.WIDE.U32 R18, R19, 0x4, R2 ;  /* 0x0000000413127825 */ /* 0x000fe200078e0002 */
[----:B------:R-:W-:-:S02]  /*6da0*/  UISETP.NE.AND UP0, UPT, UR14, URZ, UPT ;  /* 0x000000ff0e00728c */ /* 0x000fc4000bf05270 */
[----:B------:R-:W-:Y:S02]  /*6db0*/  ULEA UR23, UR6, UR23, 0x3 ;  /* 0x0000001706177291 */ /* 0x000fe4000f8e18ff */
[----:B------:R-:W-:Y:S02]  /*6dc0*/  ULEA UR24, UR6, UR24, 0x3 ;  /* 0x0000001806187291 */ /* 0x000fe4000f8e18ff */
[----:B------:R-:W-:Y:S02]  /*6dd0*/  ULEA UR25, UR6, UR25, 0x3 ;  /* 0x0000001906197291 */ /* 0x000fe4000f8e18ff */
[----:B------:R-:W-:Y:S02]  /*6de0*/  ULEA UR26, UR6, UR26, 0x3 ;  /* 0x0000001a061a7291 */ /* 0x000fe4000f8e18ff */
[----:B------:R-:W-:Y:S02]  /*6df0*/  ULEA UR27, UR6, UR27, 0x3 ;  /* 0x0000001b061b7291 */ /* 0x000fe4000f8e18ff */
[----:B------:R-:W-:-:S02]  /*6e00*/  ULEA UR5, UR6, UR5, 0x3 ;  /* 0x0000000506057291 */ /* 0x000fc4000f8e18ff */
[----:B------:R-:W-:Y:S01]  /*6e10*/  ULEA UR28, UR6, UR28, 0x3 ;  /* 0x0000001c061c7291 */ /* 0x000fe2000f8e18ff */
[----:B--2---:R1:W-:Y:S01]  /*6e20*/  STG.E desc[UR18][R18.64], R21 ;  /* 0x0000001512007986 */ /* 0x0043e2000c101912 */
[----:B------:R-:W-:Y:S10]  /*6e30*/  BRA.U UP0, `(.L_x_1681) ;  /* 0xfffffff900f47547 */ /* 0x000ff4000b83ffff */
[----:B------:R-:W-:-:S05]  /*6e40*/  UMOV UR5, UR7 ;  /* 0x0000000700057c82 */ /* 0x000fca0008000000 */
.L_x_1680:
[----:B------:R-:W-:-:S09]  /*6e50*/  UISETP.NE.AND UP0, UPT, UR17, URZ, UPT ;  /* 0x000000ff1100728c */ /* 0x000fd2000bf05270 */
[----:B------:R-:W-:Y:S05]  /*6e60*/  BRA.U !UP0, `(.L_x_1682) ;  /* 0x00000005086c7547 */ /* 0x000fea000b800000 */
[----:B------:R-:W-:-:S04]  /*6e70*/  UIADD3 UR14, UPT, UPT, UR17, -0x1, URZ ;  /* 0xffffffff110e7890 */ /* 0x000fc8000fffe0ff */
[----:B------:R-:W-:-:S09]  /*6e80*/  UISETP.GE.U32.AND UP0, UPT, UR14, 0x3, UPT ;  /* 0x000000030e00788c */ /* 0x000fd2000bf06070 */
[----:B------:R-:W-:Y:S05]  /*6e90*/  BRA.U !UP0, `(.L_x_1683) ;  /* 0x0000000108ac7547 */ /* 0x000fea000b800000 */
[----:B------:R-:W-:Y:S01]  /*6ea0*/  VOTEU.ALL UP0, P0 ;  /* 0x0000000000ff7886 */ /* 0x000fe20000000000 */
[----:B-12-4-:R-:W-:Y:S01]  /*6eb0*/  IMAD.MOV.U32 R11, RZ, RZ, RZ ;  /* 0x000000ffff0b7224 */ /* 0x016fe200078e00ff */
[----:B------:R-:W0:Y:S01]  /*6ec0*/  LDC.64 R2, c[0x0][0x390] ;  /* 0x0000e400ff027b82 */ /* 0x000e220000000a00 */
[----:B------:R-:W1:Y:S02]  /*6ed0*/  LDCU UR22, c[0x0][0x3a8] ;  /* 0x00007500ff1677ac */ /* 0x000e640008000800 */
[----:B------:R-:W-:-:S06]  /*6ee0*/  @!UP0 UIMAD UR14, UR6, UR5, UR16 ;  /* 0x00000005060e82a4 */ /* 0x000fcc000f8e0210 */
[----:B------:R-:W-:-:S05]  /*6ef0*/  MOV R5, UR14 ;  /* 0x0000000e00057c02 */ /* 0x000fca0008000f00 */
[----:B---3--:R-:W-:-:S05]  /*6f00*/  @!P0 IMAD.WIDE.U32 R4, R5, 0x4, R14 ;  /* 0x0000000405048825 */ /* 0x008fca00078e000e */
[----:B------:R-:W2:Y:S01]  /*6f10*/  @!P0 LDG.E R11, desc[UR18][R4.64] ;  /* 0x00000012040b8981 */ /* 0x000ea2000c1e1900 */
[----:B------:R-:W-:Y:S02]  /*6f20*/  @!UP0 UIMAD UR14, UR6, UR5, UR6 ;  /* 0x00000005060e82a4 */ /* 0x000fe4000f8e0206 */
[----:B------:R-:W-:Y:S01]  /*6f30*/  MOV R21, UR5 ;  /* 0x0000000500157c02 */ /* 0x000fe20008000f00 */
[----:B------:R-:W-:Y:S01]  /*6f40*/  IMAD.MOV.U32 R17, RZ, RZ, RZ ;  /* 0x000000ffff117224 */ /* 0x000fe200078e00ff */
[----:B------:R-:W-:-:S03]  /*6f50*/  @!UP0 UIADD3 UR14, UPT, UPT, UR16, UR14, URZ ;  /* 0x0000000e100e8290 */ /* 0x000fc6000fffe0ff */
[----:B-1----:R-:W-:-:S03]  /*6f60*/  IMAD R21, R0, UR22, R21 ;  /* 0x0000001600157c24 */ /* 0x002fc6000f8e0215 */
[----:B------:R-:W-:Y:S01]  /*6f70*/  MOV R9, UR14 ;  /* 0x0000000e00097c02 */ /* 0x000fe20008000f00 */
[----:B0-----:R-:W-:-:S04]  /*6f80*/  IMAD.WIDE.U32 R6, R21, 0x4, R2 ;  /* 0x0000000415067825 */ /* 0x001fc800078e0002 */
[----:B------:R-:W-:Y:S01]  /*6f90*/  @!P0 IMAD.WIDE.U32 R8, R9, 0x4, R14 ;  /* 0x0000000409088825 */ /* 0x000fe200078e000e */
[----:B------:R-:W-:Y:S01]  /*6fa0*/  @!UP0 UIADD3 UR14, UPT, UPT, UR5, 0x2, URZ ;  /* 0x00000002050e8890 */ /* 0x000fe2000fffe0ff */
[----:B--2---:R0:W-:Y:S04]  /*6fb0*/  STG.E desc[UR18][R6.64], R11 ;  /* 0x0000000b06007986 */ /* 0x0041e8000c101912 */
[----:B------:R-:W2:Y:S01]  /*6fc0*/  @!P0 LDG.E R17, desc[UR18][R8.64] ;  /* 0x0000001208118981 */ /* 0x000ea2000c1e1900 */
[----:B------:R-:W-:Y:S01]  /*6fd0*/  @!UP0 UIMAD UR14, UR6, UR14, UR16 ;  /* 0x0000000e060e82a4 */ /* 0x000fe2000f8e0210 */
[----:B------:R-:W-:Y:S01]  /*6fe0*/  IADD3 R5, PT, PT, R21, 0x1, RZ ;  /* 0x0000000115057810 */ /* 0x000fe20007ffe0ff */
[----:B------:R-:W-:-:S04]  /*6ff0*/  IMAD.MOV.U32 R19, RZ, RZ, RZ ;  /* 0x000000ffff137224 */ /* 0x000fc800078e00ff */
[----:B-----5:R-:W-:Y:S01]  /*7000*/  MOV R13, UR14 ;  /* 0x0000000e000d7c02 */ /* 0x020fe20008000f00 */
[----:B------:R-:W-:-:S04]  /*7010*/  IMAD.WIDE.U32 R4, R5, 0x4, R2 ;  /* 0x0000000405047825 */ /* 0x000fc800078e0002 */
[----:B------:R-:W-:Y:S01]  /*7020*/  @!P0 IMAD.WIDE.U32 R12, R13, 0x4, R14 ;  /* 0x000000040d0c8825 */ /* 0x000fe200078e000e */
[----:B--2---:R1:W-:Y:S04]  /*7030*/  STG.E desc[UR18][R4.64], R17 ;  /* 0x0000001104007986 */ /* 0x0043e8000c101912 */
[----:B------:R-:W2:Y:S01]  /*7040*/  @!P0 LDG.E R19, desc[UR18][R12.64] ;  /* 0x000000120c138981 */ /* 0x000ea2000c1e1900 */
[C---:B0-----:R-:W-:Y:S01]  /*7050*/  IADD3 R7, PT, PT, R21.reuse, 0x2, RZ ;  /* 0x0000000215077810 */ /* 0x041fe20007ffe0ff */
[----:B------:R-:W-:Y:S01]  /*7060*/  BSSY.RECONVERGENT B0, `(.L_x_1684) ;  /* 0x000000c000007945 */ /* 0x000fe20003800200 */
[----:B------:R-:W-:-:S03]  /*7070*/  IADD3 R9, PT, PT, R21, 0x3, RZ ;  /* 0x0000000315097810 */ /* 0x000fc60007ffe0ff */
[----:B------:R-:W-:-:S04]  /*7080*/  IMAD.WIDE.U32 R6, R7, 0x4, R2 ;  /* 0x0000000407067825 */ /* 0x000fc800078e0002 */
[----:B------:R-:W-:-:S04]  /*7090*/  IMAD.WIDE.U32 R8, R9, 0x4, R2 ;  /* 0x0000000409087825 */ /* 0x000fc800078e0002 */
[----:B------:R-:W-:Y:S01]  /*70a0*/  IMAD.MOV.U32 R3, RZ, RZ, RZ ;  /* 0x000000ffff037224 */ /* 0x000fe200078e00ff */
[----:B--2---:R1:W-:Y:S01]  /*70b0*/  STG.E desc[UR18][R6.64], R19 ;  /* 0x0000001306007986 */ /* 0x0043e2000c101912 */
[----:B------:R-:W-:Y:S05]  /*70c0*/  @P0 BRA `(.L_x_1685) ;  /* 0x0000000000140947 */ /* 0x000fea0003800000 */
[----:B------:R-:W-:-:S04]  /*70d0*/  UIADD3 UR14, UPT, UPT, UR5, 0x3, URZ ;  /* 0x00000003050e7890 */ /* 0x000fc8000fffe0ff */
[----:B------:R-:W-:-:S06]  /*70e0*/  UIMAD UR14, UR6, UR14, UR16 ;  /* 0x0000000e060e72a4 */ /* 0x000fcc000f8e0210 */
[----:B------:R-:W-:-:S05]  /*70f0*/  MOV R3, UR14 ;  /* 0x0000000e00037c02 */ /* 0x000fca0008000f00 */
[----:B------:R-:W-:-:S06]  /*7100*/  IMAD.WIDE.U32 R2, R3, 0x4, R14 ;  /* 0x0000000403027825 */ /* 0x000fcc00078e000e */
[----:B------:R0:W5:Y:S02]  /*7110*/  LDG.E R3, desc[UR18][R2.64] ;  /* 0x0000001202037981 */ /* 0x000164000c1e1900 */
.L_x_1685:
[----:B------:R-:W-:Y:S05]  /*7120*/  BSYNC.RECONVERGENT B0 ;  /* 0x0000000000007941 */ /* 0x000fea0003800200 */
.L_x_1684:
[----:B-----5:R2:W-:Y:S01]  /*7130*/  STG.E desc[UR18][R8.64], R3 ;  /* 0x0000000308007986 */ /* 0x0205e2000c101912 */
[----:B------:R-:W-:-:S12]  /*7140*/  UIADD3 UR5, UPT, UPT, UR5, 0x4, URZ ;  /* 0x0000000405057890 */ /* 0x000fd8000fffe0ff */
.L_x_1683:
[----:B------:R-:W-:-:S09]  /*7150*/  UISETP.NE.AND UP0, UPT, UR20, URZ, UPT ;  /* 0x000000ff1400728c */ /* 0x000fd2000bf05270 */
[----:B------:R-:W-:Y:S05]  /*7160*/  BRA.U !UP0, `(.L_x_1682) ;  /* 0x0000000108ac7547 */ /* 0x000fea000b800000 */
[----:B------:R-:W-:-:S09]  /*7170*/  UISETP.NE.AND UP0, UPT, UR20, 0x1, UPT ;  /* 0x000000011400788c */ /* 0x000fd2000bf05270 */
[----:B------:R-:W-:Y:S05]  /*7180*/  BRA.U !UP0, `(.L_x_1686) ;  /* 0x0000000108647547 */ /* 0x000fea000b800000 */
[----:B------:R-:W-:Y:S01]  /*7190*/  VOTEU.ALL UP0, P0 ;  /* 0x0000000000ff7886 */ /* 0x000fe20000000000 */
[----:B-12---:R-:W-:Y:S01]  /*71a0*/  IMAD.MOV.U32 R9, RZ, RZ, RZ ;  /* 0x000000ffff097224 */ /* 0x006fe200078e00ff */
[----:B---34-:R-:W0:Y:S03]  /*71b0*/  LDC.64 R4, c[0x0][0x390] ;  /* 0x0000e400ff047b82 */ /* 0x018e260000000a00 */
[----:B------:R-:W-:-:S06]  /*71c0*/  @!UP0 UIMAD UR14, UR6, UR5, UR16 ;  /* 0x00000005060e82a4 */ /* 0x000fcc000f8e0210 */
[----:B------:R-:W-:-:S05]  /*71d0*/  MOV R7, UR14 ;  /* 0x0000000e00077c02 */ /* 0x000fca0008000f00 */
[----:B------:R-:W-:Y:S01]  /*71e0*/  @!P0 IMAD.WIDE.U32 R6, R7, 0x4, R14 ;  /* 0x0000000407068825 */ /* 0x000fe200078e000e */
[----:B------:R-:W1:Y:S04]  /*71f0*/  LDCU UR14, c[0x0][0x3a8] ;  /* 0x00007500ff0e77ac */ /* 0x000e680008000800 */
[----:B------:R-:W2:Y:S01]  /*7200*/  @!P0 LDG.E R9, desc[UR18][R6.64] ;  /* 0x0000001206098981 */ /* 0x000ea2000c1e1900 */
[----:B------:R-:W-:Y:S01]  /*7210*/  MOV R3, UR5 ;  /* 0x0000000500037c02 */ /* 0x000fe20008000f00 */
[----:B------:R-:W-:Y:S04]  /*7220*/  BSSY.RECONVERGENT B0, `(.L_x_1687) ;  /* 0x000000d000007945 */ /* 0x000fe80003800200 */
[----:B-1----:R-:W-:-:S05]  /*7230*/  IMAD R3, R0, UR14, R3 ;  /* 0x0000000e00037c24 */ /* 0x002fca000f8e0203 */
[C---:B------:R-:W-:Y:S01]  /*7240*/  IADD3 R11, PT, PT, R3.reuse, 0x1, RZ ;  /* 0x00000001030b7810 */ /* 0x040fe20007ffe0ff */
[----:B0-----:R-:W-:-:S04]  /*7250*/  IMAD.WIDE.U32 R2, R3, 0x4, R4 ;  /* 0x0000000403027825 */ /* 0x001fc800078e0004 */
[----:B------:R-:W-:-:S04]  /*7260*/  IMAD.WIDE.U32 R4, R11, 0x4, R4 ;  /* 0x000000040b047825 */ /* 0x000fc800078e0004 */
[----:B------:R-:W-:Y:S01]  /*7270*/  IMAD.MOV.U32 R11, RZ, RZ, RZ ;  /* 0x000000ffff0b7224 */ /* 0x000fe200078e00ff */
[----:B--2---:R0:W-:Y:S01]  /*7280*/  STG.E desc[UR18][R2.64], R9 ;  /* 0x0000000902007986 */ /* 0x0041e2000c101912 */
[----:B------:R-:W-:Y:S05]  /*7290*/  @P0 BRA `(.L_x_1688) ;  /* 0x0000000000140947 */ /* 0x000fea0003800000 */
[----:B------:R-:W-:-:S04]  /*72a0*/  UIMAD UR14, UR6, UR5, UR6 ;  /* 0x00000005060e72a4 */ /* 0x000fc8000f8e0206 */
[----:B------:R-:W-:-:S06]  /*72b0*/  UIADD3 UR14, UPT, UPT, UR16, UR14, URZ ;  /* 0x0000000e100e7290 */ /* 0x000fcc000fffe0ff */
[----:B0-----:R-:W-:-:S05]  /*72c0*/  MOV R3, UR14 ;  /* 0x0000000e00037c02 */ /* 0x001fca0008000f00 */
[----:B------:R-:W-:-:S05]  /*72d0*/  IMAD.WIDE.U32 R2, R3, 0x4, R14 ;  /* 0x0000000403027825 */ /* 0x000fca00078e000e */
[----:B------:R1:W5:Y:S02]  /*72e0*/  LDG.E R11, desc[UR18][R2.64] ;  /* 0x00000012020b7981 */ /* 0x000364000c1e1900 */
.L_x_1688:
[----:B------:R-:W-:Y:S05]  /*72f0*/  BSYNC.RECONVERGENT B0 ;  /* 0x0000000000007941 */ /* 0x000fea0003800200 */
.L_x_1687:
[----:B-----5:R2:W-:Y:S01]  /*7300*/  STG.E desc[UR18][R4.64], R11 ;  /* 0x0000000b04007986 */ /* 0x0205e2000c101912 */
[----:B------:R-:W-:-:S12]  /*7310*/  UIADD3 UR5, UPT, UPT, UR5, 0x2, URZ ;  /* 0x0000000205057890 */ /* 0x000fd8000fffe0ff */
.L_x_1686:
[----:B------:R-:W0:Y:S02]  /*7320*/  LDCU UR22, c[0x0][0x3a8] ;  /* 0x00007500ff1677ac */ /* 0x000e240008000800 */
[----:B0-----:R-:W-:-:S09]  /*7330*/  ULOP3.LUT UP0, URZ, UR22, 0x1, URZ, 0xc0, !UPT ;  /* 0x0000000116ff7892 */ /* 0x001fd2000f80c0ff */
[----:B------:R-:W-:Y:S05]  /*7340*/  BRA.U !UP0, `(.L_x_1682) ;  /* 0x0000000108347547 */ /* 0x000fea000b800000 */
[----:B-1234-:R-:W0:Y:S01]  /*7350*/  LDC.64 R4, c[0x0][0x390] ;  /* 0x0000e400ff047b82 */ /* 0x01ee220000000a00 */
[----:B------:R-:W-:Y:S01]  /*7360*/  MOV R3, UR5 ;  /* 0x0000000500037c02 */ /* 0x000fe20008000f00 */
[----:B------:R-:W-:Y:S04]  /*7370*/  BSSY.RECONVERGENT B0, `(.L_x_1689) ;  /* 0x0000009000007945 */ /* 0x000fe80003800200 */
[----:B------:R-:W-:-:S04]  /*7380*/  IMAD R3, R0, UR22, R3 ;  /* 0x0000001600037c24 */ /* 0x000fc8000f8e0203 */
[----:B0-----:R-:W-:-:S04]  /*7390*/  IMAD.WIDE.U32 R4, R3, 0x4, R4 ;  /* 0x0000000403047825 */ /* 0x001fc800078e0004 */
[----:B------:R-:W-:Y:S01]  /*73a0*/  IMAD.MOV.U32 R3, RZ, RZ, RZ ;  /* 0x000000ffff037224 */ /* 0x000fe200078e00ff */
[----:B------:R-:W-:Y:S06]  /*73b0*/  @P0 BRA `(.L_x_1690) ;  /* 0x0000000000100947 */ /* 0x000fec0003800000 */
[----:B------:R-:W-:-:S06]  /*73c0*/  UIMAD UR14, UR6, UR5, UR16 ;  /* 0x00000005060e72a4 */ /* 0x000fcc000f8e0210 */
[----:B------:R-:W-:-:S05]  /*73d0*/  MOV R3, UR14 ;  /* 0x0000000e00037c02 */ /* 0x000fca0008000f00 */
[----:B------:R-:W-:-:S06]  /*73e0*/  IMAD.WIDE.U32 R2, R3, 0x4, R14 ;  /* 0x0000000403027825 */ /* 0x000fcc00078e000e */
[----:B------:R0:W5:Y:S02]  /*73f0*/  LDG.E R3, desc[UR18][R2.64] ;  /* 0x0000001202037981 */ /* 0x000164000c1e1900 */
.L_x_1690:
[----:B------:R-:W-:Y:S05]  /*7400*/  BSYNC.RECONVERGENT B0 ;  /* 0x0000000000007941 */ /* 0x000fea0003800200 */
.L_x_1689:
[----:B-----5:R1:W-:Y:S02]  /*7410*/  STG.E desc[UR18][R4.64], R3 ;  /* 0x0000000304007986 */ /* 0x0203e4000c101912 */
.L_x_1682:
[----:B------:R-:W2:Y:S01]  /*7420*/  LDCU UR5, c[0x0][0x3ac] ;  /* 0x00007580ff0577ac */ /* 0x000ea20008000800 */
[----:B------:R-:W-:-:S04]  /*7430*/  UIADD3 UR4, UPT, UPT, UR4, 0x1, URZ ;  /* 0x0000000104047890 */ /* 0x000fc8000fffe0ff */
[----:B--2---:R-:W-:-:S09]  /*7440*/  UISETP.NE.AND UP0, UPT, UR4, UR5, UPT ;  /* 0x000000050400728c */ /* 0x004fd2000bf05270 */
[----:B------:R-:W-:Y:S05]  /*7450*/  BRA.U UP0, `(.L_x_1691) ;  /* 0xfffffff500207547 */ /* 0x000fea000b83ffff */
.L_x_1679:
[----:B01----:R-:W0:Y:S01]  /*7460*/  LDC.64 R2, c[0x0][0x398] ;  /* 0x0000e600ff027b82 */ /* 0x003e220000000a00 */
[----:B--2-4-:R-:W-:Y:S01]  /*7470*/  SEL R5, RZ, 0x1, !P0 ;  /* 0x00000001ff057807 */ /* 0x014fe20004000000 */
[----:B0-----:R-:W-:-:S05]  /*7480*/  IMAD.WIDE.U32 R10, R10, 0x4, R2 ;  /* 0x000000040a0a7825 */ /* 0x001fca00078e0002 */
[----:B------:R-:W-:Y:S01]  /*7490*/  STG.E desc[UR18][R10.64], R5 ;  /* 0x000000050a007986 */ /* 0x000fe2000c101912 */
[----:B------:R-:W-:Y:S05]  /*74a0*/  EXIT ;  /* 0x000000000000794d */ /* 0x000fea0003800000 */
        .weak           $__internal_40_$__cuda_sm20_rem_u64
        .type           $__internal_40_$__cuda_sm20_rem_u64,@function
        .size           $__internal_40_$__cuda_sm20_rem_u64,(.L_x_2103 - $__internal_40_$__cuda_sm20_rem_u64)
$__internal_40_$__cuda_sm20_rem_u64:
[----:B------:R-:W-:Y:S01]  /*74b0*/  MOV R28, R13 ;  /* 0x0000000d001c7202 */ /* 0x000fe20000000f00 */
[----:B------:R-:W-:-:S04]  /*74c0*/  IMAD.MOV.U32 R29, RZ, RZ, R7 ;  /* 0x000000ffff1d7224 */ /* 0x000fc800078e0007 */
        /* <DEDUP_REMOVED lines=29> */
[----:B------:R-:W-:Y:S02]  /*76a0*/  HFMA2 R23, -RZ, RZ, 0, 0 ;  /* 0x00000000ff177431 */ /* 0x000fe400000001ff */
[----:B------:R-:W-:Y:S02]  /*76b0*/  IMAD.X R18, R18, 0x1, R11, P0 ;  /* 0x0000000112127824 */ /* 0x000fe400000e060b */
        /* <DEDUP_REMOVED lines=11> */
[----:B------:R-:W-:Y:S02]  /*7770*/  IMAD R16, R16, R7, R23 ;  /* 0x0000000710107224 */ /* 0x000fe400078e0217 */
[----:B------:R-:W-:Y:S01]  /*7780*/  HFMA2 R23, -RZ, RZ, 0, 0 ;  /* 0x00000000ff177431 */ /* 0x000fe200000001ff */
[----:B------:R-:W-:Y:S01]  /*7790*/  MOV R22, R12 ;  /* 0x0000000c00167202 */ /* 0x000fe20000000f00 */
[-C--:B------:R-:W-:Y:S01]  /*77a0*/  IMAD R16, R18, R13.reuse, R16 ;  /* 0x0000000d12107224 */ /* 0x080fe200078e0210 */
[----:B------:R-:W-:-:S04]  /*77b0*/  ISETP.GE.U32.AND P0, PT, R4, R13, PT ;  /* 0x0000000d0400720c */ /* 0x000fc80003f06070 */
[----:B------:R-:W-:Y:S02]  /*77c0*/  IADD3.X R16, PT, PT, ~R16, R5, RZ, P1, !PT ;  /* 0x0000000510107210 */ /* 0x000fe40000ffe5ff */
[----:B------:R-:W-:Y:S02]  /*77d0*/  IADD3 R11, P1, PT, -R13, R4, RZ ;  /* 0x000000040d0b7210 */ /* 0x000fe40007f3e1ff */
        /* <DEDUP_REMOVED lines=14> */
[----:B------:R-:W-:Y:S06]  /*78c0*/  RET.REL.NODEC R22 `(modular_solve_multi_rhs) ;  /* 0xffffff8416cc7950 */ /* 0x000fec0003c3ffff */
.L_x_1692:
        /* <DEDUP_REMOVED lines=11> */
.L_x_2103:


//--------------------- .text.modular_solve       --------------------------
	.section	.text.modular_solve,"ax",@progbits
	.align	128
        .global         modular_solve
        .type           modular_solve,@function
        .size           modular_solve,(.L_x_2104 - modular_solve)
        .other          modular_solve,@"STO_CUDA_ENTRY STV_DEFAULT"
modular_solve:
.text.modular_solve:
        /* <DEDUP_REMOVED lines=10> */
[----:B------:R-:W2:Y:S06]  /*00a0*/  LDCU UR6, c[0x0][0x3a8] ;  /* 0x00007500ff0677ac */ /* 0x000eac0008000800 */
[----:B------:R-:W3:Y:S01]  /*00b0*/  LDC.64 R14, c[0x0][0x3a0] ;  /* 0x0000e800ff0e7b82 */ /* 0x000ee20000000a00 */
[----:B0-----:R-:W-:-:S05]  /*00c0*/  IMAD.WIDE.U32 R2, R10, 0x4, R2 ;  /* 0x000000040a027825 */ /* 0x001fca00078e0002 */
[----:B-1----:R0:W5:Y:S01]  /*00d0*/  LDG.E.CONSTANT R13, desc[UR8][R2.64] ;  /* 0x00000008020d7981 */ /* 0x002162000c1e9900 */
[----:B--2---:R-:W-:-:S04]  /*00e0*/  UIMAD UR4, UR6, UR6, UR6 ;  /* 0x00000006060472a4 */ /* 0x004fc8000f8e0206 */
        /* <DEDUP_REMOVED lines=13> */
.L_x_1695:
        /* <DEDUP_REMOVED lines=40> */
.L_x_1694:
        /* <DEDUP_REMOVED lines=28> */
.L_x_1696:
        /* <DEDUP_REMOVED lines=20> */
.L_x_1697:
[----:B------:R-:W-:Y:S05]  /*0740*/  BRA.U !UP1, `(.L_x_1693) ;  /* 0x0000000109347547 */ /* 0x000fea000b800000 */
[----:B------:R-:W3:Y:S01]  /*0750*/  LDCU.64 UR10, c[0x0][0x380] ;  /* 0x00007000ff0a77ac */ /* 0x000ee20008000a00 */
[----:B------:R-:W-:-:S05]  /*0760*/  UMOV UR4, URZ ;  /* 0x000000ff00047c82 */ /* 0x000fca0008000000 */
.L_x_1698:
        /* <DEDUP_REMOVED lines=11> */
.L_x_1693:
[----:B------:R-:W-:Y:S01]  /*0820*/  UISETP.NE.AND UP0, UPT, UR6, URZ, UPT ;  /* 0x000000ff0600728c */ /* 0x000fe2000bf05270 */
[----:B------:R-:W-:Y:S01]  /*0830*/  PLOP3.LUT P0, PT, PT, PT, PT, 0x8, 0x80 ;  /* 0x000000000080781c */ /* 0x000fe20003f0e170 */
[----:B------:R-:W-:-:S07]  /*0840*/  UIADD3 UR17, UPT, UPT, UR6, 0x1, URZ ;  /* 0x0000000106117890 */ /* 0x000fce000fffe0ff */
        /* <DEDUP_REMOVED lines=13> */
.L_x_1703:
[----:B------:R-:W-:-:S06]  /*0920*/  IMAD.WIDE.U32 R2, R5, 0x4, R14 ;  /* 0x0000000405027825 */ /* 0x000fcc00078e000e */
[----:B------:R-:W3:Y:S01]  /*0930*/  LDG.E R2, desc[UR8][R2.64] ;  /* 0x0000000802027981 */ /* 0x000ee2000c1e1900 */
[----:B------:R-:W-:Y:S02]  /*0940*/  IADD3 R5, PT, PT, R5, 0x1, RZ ;  /* 0x0000000105057810 */ /* 0x000fe40007ffe0ff */
[----:B---3--:R-:W-:-:S04]  /*0950*/  ISETP.NE.AND P0, PT, R2, RZ, PT ;  /* 0x000000ff0200720c */ /* 0x008fc80003f05270 */
[----:B------:R-:W-:-:S13]  /*0960*/  ISETP.EQ.OR P1, PT, R5, UR6, !P0 ;  /* 0x0000000605007c0c */ /* 0x000fda000c722670 */
[----:B------:R-:W-:Y:S05]  /*0970*/  @!P1 BRA `(.L_x_1703) ;  /* 0xfffffffc00e89947 */ /* 0x000fea000383ffff */
[----:B------:R-:W-:Y:S05]  /*0980*/  BSYNC.RECONVERGENT B1 ;  /* 0x0000000000017941 */ /* 0x000fea0003800200 */
.L_x_1702:
[----:B------:R-:W-:Y:S01]  /*0990*/  PLOP3.LUT P0, PT, P0, PT, PT, 0x8, 0x80 ;  /* 0x000000000080781c */ /* 0x000fe2000070e170 */
[----:B------:R-:W-:-:S12]  /*09a0*/  BRA `(.L_x_1701) ;  /* 0x0000005c006c7947 */ /* 0x000fd80003800000 */
.L_x_1700:
[----:B------:R-:W-:Y:S01]  /*09b0*/  ULOP3.LUT UR10, UR17, 0x7, URZ, 0xc0, !UPT ;  /* 0x00000007110a7892 */ /* 0x000fe2000f8ec0ff */
[----:B0-2---:R-:W-:Y:S01]  /*09c0*/  IMAD.MOV.U32 R9, RZ, RZ, RZ ;  /* 0x000000ffff097224 */ /* 0x005fe200078e00ff */
[----:B------:R-:W-:Y:S02]  /*09d0*/  ULOP3.LUT UR5, UR6, 0x1, URZ, 0xc0, !UPT ;  /* 0x0000000106057892 */ /* 0x000fe4000f8ec0ff */
[----:B------:R-:W-:Y:S01]  /*09e0*/  ULOP3.LUT UR7, UR17, 0xf, URZ, 0xc0, !UPT ;  /* 0x0000000f11077892 */ /* 0x000fe2000f8ec0ff */
[----:B------:R-:W0:Y:S01]  /*09f0*/  LDCU UR14, c[0x0][0x3a8] ;  /* 0x00007500ff0e77ac */ /* 0x000e220008000800 */
[----:B------:R-:W-:Y:S02]  /*0a00*/  ULOP3.LUT UR11, UR17, 0x3, URZ, 0xc0, !UPT ;  /* 0x00000003110b7892 */ /* 0x000fe4000f8ec0ff */
[----:B------:R-:W-:Y:S02]  /*0a10*/  ULOP3.LUT UR12, UR17, 0xfffffff8, URZ, 0xc0, !UPT ;  /* 0xfffffff8110c7892 */ /* 0x000fe4000f8ec0ff */
[----:B------:R-:W-:-:S12]  /*0a20*/  UIADD3 UR6, UPT, UPT, UR10, -0x1, URZ ;  /* 0xffffffff0a067890 */ /* 0x000fd8000fffe0ff */
.L_x_1825:
[----:B------:R-:W-:Y:S01]  /*0a30*/  BSSY.RECONVERGENT B1, `(.L_x_1704) ;  /* 0x000000c000017945 */ /* 0x000fe20003800200 */
[----:B01234-:R-:W-:-:S07]  /*0a40*/  MOV R0, R9 ;  /* 0x0000000900007202 */ /* 0x01ffce0000000f00 */
.L_x_1706:
[----:B------:R-:W-:-:S04]  /*0a50*/  IMAD R3, R0, UR17, R9 ;  /* 0x0000001100037c24 */ /* 0x000fc8000f8e0209 */
[----:B------:R-:W-:-:S06]  /*0a60*/  IMAD.WIDE.U32 R2, R3, 0x4, R14 ;  /* 0x0000000403027825 */ /* 0x000fcc00078e000e */
[----:B------:R-:W2:Y:S01]  /*0a70*/  LDG.E R2, desc[UR8][R2.64] ;  /* 0x0000000802027981 */ /* 0x000ea2000c1e1900 */
[----:B----4-:R-:W-:Y:S01]  /*0a80*/  IMAD.MOV.U32 R4, RZ, RZ, R0 ;  /* 0x000000ffff047224 */ /* 0x010fe200078e0000 */
[----:B--2---:R-:W-:-:S13]  /*0a90*/  ISETP.NE.AND P0, PT, R2, RZ, PT ;  /* 0x000000ff0200720c */ /* 0x004fda0003f05270 */
[----:B------:R-:W-:Y:S05]  /*0aa0*/  @P0 BRA `(.L_x_1705) ;  /* 0x0000000000100947 */ /* 0x000fea0003800000 */
[----:B------:R-:W-:-:S04]  /*0ab0*/  IADD3 R0, PT, PT, R0, 0x1, RZ ;  /* 0x0000000100007810 */ /* 0x000fc80007ffe0ff */
[----:B0-----:R-:W-:-:S13]  /*0ac0*/  ISETP.GE.U32.AND P0, PT, R0, UR14, PT ;  /* 0x0000000e00007c0c */ /* 0x001fda000bf06070 */
[----:B------:R-:W-:Y:S05]  /*0ad0*/  @!P0 BRA `(.L_x_1706) ;  /* 0xfffffffc00dc8947 */ /* 0x000fea000383ffff */
[----:B------:R-:W-:-:S07]  /*0ae0*/  IMAD.MOV.U32 R4, RZ, RZ, R9 ;  /* 0x000000ffff047224 */ /* 0x000fce00078e0009 */
.L_x_1705:
[----:B0-----:R-:W-:Y:S05]  /*0af0*/  BSYNC.RECONVERGENT B1 ;  /* 0x0000000000017941 */ /* 0x001fea0003800200 */
.L_x_1704:
[----:B------:R-:W-:-:S05]  /*0b00*/  IMAD R0, R4, UR17, RZ ;  /* 0x0000001104007c24 */ /* 0x000fca000f8e02ff */
[----:B------:R-:W-:-:S05]  /*0b10*/  IADD3 R3, PT, PT, R0, R9, RZ ;  /* 0x0000000900037210 */ /* 0x000fca0007ffe0ff */
[----:B------:R-:W-:-:S06]  /*0b20*/  IMAD.WIDE.U32 R2, R3, 0x4, R14 ;  /* 0x0000000403027825 */ /* 0x000fcc00078e000e */
[----:B------:R-:W2:Y:S01]  /*0b30*/  LDG.E R2, desc[UR8][R2.64] ;  /* 0x0000000802027981 */ /* 0x000ea2000c1e1900 */
[----:B------:R-:W-:Y:S02]  /*0b40*/  PLOP3.LUT P0, PT, PT, PT, PT, 0x80, 0x8 ;  /* 0x000000000008781c */ /* 0x000fe40003f0f070 */
[----:B--2---:R-:W-:-:S13]  /*0b50*/  ISETP.NE.AND P1, PT, R2, RZ, PT ;  /* 0x000000ff0200720c */ /* 0x004fda0003f25270 */
[----:B------:R-:W-:Y:S05]  /*0b60*/  @!P1 BRA `(.L_x_1701) ;  /* 0x0000005800fc9947 */ /* 0x000fea0003800000 */
[----:B------:R-:W-:Y:S01]  /*0b70*/  ISETP.NE.AND P0, PT, R4, R9, PT ;  /* 0x000000090400720c */ /* 0x000fe20003f05270 */
[----:B------:R-:W-:-:S12]  /*0b80*/  BSSY.RECONVERGENT B1, `(.L_x_1707) ;  /* 0x0000117000017945 */ /* 0x000fd80003800200 */
[----:B------:R-:W-:Y:S05]  /*0b90*/  @!P0 BRA `(.L_x_1708) ;  /* 0x0000001000548947 */ /* 0x000fea0003800000 */
[----:B------:R-:W0:Y:S01]  /*0ba0*/  LDCU UR4, c[0x0][0x3a8] ;  /* 0x00007500ff0477ac */ /* 0x000e220008000800 */
[----:B------:R-:W-:Y:S01]  /*0bb0*/  IMAD R11, R9, UR17, RZ ;  /* 0x00000011090b7c24 */ /* 0x000fe2000f8e02ff */
[----:B0-----:R-:W-:-:S03]  /*0bc0*/  UISETP.GE.U32.AND UP0, UPT, UR4, 0xf, UPT ;  /* 0x0000000f0400788c */ /* 0x001fc6000bf06070 */
[----:B------:R-:W-:-:S06]  /*0bd0*/  UMOV UR4, URZ ;  /* 0x000000ff00047c82 */ /* 0x000fcc0008000000 */
[----:B------:R-:W-:Y:S05]  /*0be0*/  BRA.U !UP0, `(.L_x_1709) ;  /* 0x00000009081c7547 */ /* 0x000fea000b800000 */
[----:B------:R-:W-:Y:S01]  /*0bf0*/  ULOP3.LUT UR4, UR17, 0xfffffff0, URZ, 0xc0, !UPT ;  /* 0xfffffff011047892 */ /* 0x000fe2000f8ec0ff */
[----:B------:R-:W-:Y:S01]  /*0c00*/  VIADD R21, R0, 0x7 ;  /* 0x0000000700157836 */ /* 0x000fe20000000000 */
[----:B------:R-:W-:Y:S02]  /*0c10*/  IADD3 R19, PT, PT, R11, 0x7, RZ ;  /* 0x000000070b137810 */ /* 0x000fe40007ffe0ff */
[----:B------:R-:W-:-:S12]  /*0c20*/  UIADD3 UR13, UPT, UPT, -UR4, URZ, URZ ;  /* 0x000000ff040d7290 */ /* 0x000fd8000fffe1ff */
.L_x_1710:
[----:B--2---:R-:W-:Y:S01]  /*0c30*/  VIADD R23, R21, 0xfffffff9 ;  /* 0xfffffff915177836 */ /* 0x004fe20000000000 */
[----:B------:R-:W-:-:S03]  /*0c40*/  IADD3 R25, PT, PT, R19, -0x7, RZ ;  /* 0xfffffff913197810 */ /* 0x000fc60007ffe0ff */
[----:B------:R-:W-:-:S04]  /*0c50*/  IMAD.WIDE.U32 R22, R23, 0x4, R14 ;  /* 0x0000000417167825 */ /* 0x000fc800078e000e */
[----:B------:R-:W-:Y:S01]  /*0c60*/  IMAD.WIDE.U32 R24, R25, 0x4, R14 ;  /* 0x0000000419187825 */ /* 0x000fe200078e000e */
[----:B------:R-:W2:Y:S04]  /*0c70*/  LDG.E R29, desc[UR8][R22.64] ;  /* 0x00000008161d7981 */ /* 0x000ea8000c1e1900 */
[----:B------:R-:W3:Y:S01]  /*0c80*/  LDG.E R27, desc[UR8][R24.64] ;  /* 0x00000008181b7981 */ /* 0x000ee2000c1e1900 */
[----:B------:R-:W-:Y:S01]  /*0c90*/  VIADD R3, R21, 0xfffffffa ;  /* 0xfffffffa15037836 */ /* 0x000fe20000000000 */
[----:B------:R-:W-:-:S03]  /*0ca0*/  IADD3 R5, PT, PT, R19, -0x6, RZ ;  /* 0xfffffffa13057810 */ /* 0x000fc60007ffe0ff */
[----:B------:R-:W-:-:S04]  /*0cb0*/  IMAD.WIDE.U32 R2, R3, 0x4, R14 ;  /* 0x0000000403027825 */ /* 0x000fc800078e000e */
[----:B------:R-:W-:Y:S01]  /*0cc0*/  IMAD.WIDE.U32 R4, R5, 0x4, R14 ;  /* 0x0000000405047825 */ /* 0x000fe200078e000e */
[----:B--2---:R0:W-:Y:S04]  /*0cd0*/  STG.E desc[UR8][R24.64], R29 ;  /* 0x0000001d18007986 */ /* 0x0041e8000c101908 */
[----:B---3--:R1:W-:Y:S04]  /*0ce0*/  STG.E desc[UR8][R22.64], R27 ;  /* 0x0000001b16007986 */ /* 0x0083e8000c101908 */
[----:B------:R-:W2:Y:S04]  /*0cf0*/  LDG.E R18, desc[UR8][R2.64] ;  /* 0x0000000802127981 */ /* 0x000ea8000c1e1900 */
[----:B------:R-:W3:Y:S01]  /*0d00*/  LDG.E R12, desc[UR8][R4.64] ;  /* 0x00000008040c7981 */ /* 0x000ee2000c1e1900 */
[----:B------:R-:W-:Y:S01]  /*0d10*/  VIADD R7, R21, 0xfffffffb ;  /* 0xfffffffb15077836 */ /* 0x000fe20000000000 */
[----:B------:R-:W-:-:S03]  /*0d20*/  IADD3 R17, PT, PT, R19, -0x5, RZ ;  /* 0xfffffffb13117810 */ /* 0x000fc60007ffe0ff */
[----:B------:R-:W-:-:S04]  /*0d30*/  IMAD.WIDE.U32 R6, R7, 0x4, R14 ;  /* 0x0000000407067825 */ /* 0x000fc800078e000e */
[----:B------:R-:W-:Y:S01]  /*0d40*/  IMAD.WIDE.U32 R16, R17, 0x4, R14 ;  /* 0x0000000411107825 */ /* 0x000fe200078e000e */
[----:B--2---:R-:W-:Y:S04]  /*0d50*/  STG.E desc[UR8][R4.64], R18 ;  /* 0x0000001204007986 */ /* 0x004fe8000c101908 */
[----:B---3--:R2:W-:Y:S04]  /*0d60*/  STG.E desc[UR8][R2.64], R12 ;  /* 0x0000000c02007986 */ /* 0x0085e8000c101908 */
[----:B------:R-:W3:Y:S04]  /*0d70*/  LDG.E R20, desc[UR8][R6.64] ;  /* 0x0000000806147981 */ /* 0x000ee8000c1e1900 */
[----:B0-----:R-:W4:Y:S01]  /*0d80*/  LDG.E R29, desc[UR8][R16.64] ;  /* 0x00000008101d7981 */ /* 0x001f22000c1e1900 */
[----:B-1----:R-:W-:Y:S01]  /*0d90*/  VIADD R23, R21, 0xfffffffc ;  /* 0xfffffffc15177836 */ /* 0x002fe20000000000 */
[----:B------:R-:W-:-:S03]  /*0da0*/  IADD3 R25, PT, PT, R19, -0x4, RZ ;  /* 0xfffffffc13197810 */ /* 0x000fc60007ffe0ff */
[----:B------:R-:W-:-:S04]  /*0db0*/  IMAD.WIDE.U32 R22, R23, 0x4, R14 ;  /* 0x0000000417167825 */ /* 0x000fc800078e000e */
[----:B------:R-:W-:Y:S01]  /*0dc0*/  IMAD.WIDE.U32 R24, R25, 0x4, R14 ;  /* 0x0000000419187825 */ /* 0x000fe200078e000e */
[----:B---3--:R-:W-:Y:S04]  /*0dd0*/  STG.E desc[UR8][R16.64], R20 ;  /* 0x0000001410007986 */ /* 0x008fe8000c101908 */
[----:B----4-:R0:W-:Y:S04]  /*0de0*/  STG.E desc[UR8][R6.64], R29 ;  /* 0x0000001d06007986 */ /* 0x0101e8000c101908 */
[----:B------:R-:W3:Y:S04]  /*0df0*/  LDG.E R26, desc[UR8][R22.64] ;  /* 0x00000008161a7981 */ /* 0x000ee8000c1e1900 */
[----:B------:R-:W4:Y:S01]  /*0e00*/  LDG.E R27, desc[UR8][R24.64] ;  /* 0x00000008181b7981 */ /* 0x000f22000c1e1900 */
[----:B--2---:R-:W-:Y:S01]  /*0e10*/  VIADD R3, R21, 0xfffffffd ;  /* 0xfffffffd15037836 */ /* 0x004fe20000000000 */
[----:B------:R-:W-:-:S03]  /*0e20*/  IADD3 R5, PT, PT, R19, -0x3, RZ ;  /* 0xfffffffd13057810 */ /* 0x000fc60007ffe0ff */
[----:B------:R-:W-:-:S04]  /*0e30*/  IMAD.WIDE.U32 R2, R3, 0x4, R14 ;  /* 0x0000000403027825 */ /* 0x000fc800078e000e */
[----:B------:R-:W-:Y:S01]  /*0e40*/  IMAD.WIDE.U32 R4, R5, 0x4, R14 ;  /* 0x0000000405047825 */ /* 0x000fe200078e000e */
[----:B---3--:R-:W-:Y:S04]  /*0e50*/  STG.E desc[UR8][R24.64], R26 ;  /* 0x0000001a18007986 */ /* 0x008fe8000c101908 */
[----:B----4-:R1:W-:Y:S04]  /*0e60*/  STG.E desc[UR8][R22.64], R27 ;  /* 0x0000001b16007986 */ /* 0x0103e8000c101908 */
[----:B------:R-:W2:Y:S04]  /*0e70*/  LDG.E R18, desc[UR8][R2.64] ;  /* 0x0000000802127981 */ /* 0x000ea8000c1e1900 */
[----:B------:R-:W3:Y:S01]  /*0e80*/  LDG.E R12, desc[UR8][R4.64] ;  /* 0x00000008040c7981 */ /* 0x000ee2000c1e1900 */
[----:B0-----:R-:W-:Y:S01]  /*0e90*/  VIADD R7, R21, 0xfffffffe ;  /* 0xfffffffe15077836 */ /* 0x001fe20000000000 */
[----:B------:R-:W-:-:S03]  /*0ea0*/  IADD3 R17, PT, PT, R19, -0x2, RZ ;  /* 0xfffffffe13117810 */ /* 0x000fc60007ffe0ff */
[----:B------:R-:W-:-:S04]  /*0eb0*/  IMAD.WIDE.U32 R6, R7, 0x4, R14 ;  /* 0x0000000407067825 */ /* 0x000fc800078e000e */
[----:B------:R-:W-:Y:S01]  /*0ec0*/  IMAD.WIDE.U32 R16, R17, 0x4, R14 ;  /* 0x0000000411107825 */ /* 0x000fe200078e000e */
[----:B--2---:R-:W-:Y:S04]  /*0ed0*/  STG.E desc[UR8][R4.64], R18 ;  /* 0x0000001204007986 */ /* 0x004fe8000c101908 */
[----:B---3--:R0:W-:Y:S04]  /*0ee0*/  STG.E desc[UR8][R2.64], R12 ;  /* 0x0000000c02007986 */ /* 0x0081e8000c101908 */
[----:B------:R-:W2:Y:S04]  /*0ef0*/  LDG.E R20, desc[UR8][R6.64] ;  /* 0x0000000806147981 */ /* 0x000ea8000c1e1900 */
[----:B------:R-:W3:Y:S01]  /*0f00*/  LDG.E R29, desc[UR8][R16.64] ;  /* 0x00000008101d7981 */ /* 0x000ee2000c1e1900 */
[----:B-1----:R-:W-:Y:S01]  /*0f10*/  VIADD R23, R21, 0xffffffff ;  /* 0xffffffff15177836 */ /* 0x002fe20000000000 */
[----:B------:R-:W-:-:S03]  /*0f20*/  IADD3 R25, PT, PT, R19, -0x1, RZ ;  /* 0xffffffff13197810 */ /* 0x000fc60007ffe0ff */
[----:B------:R-:W-:-:S04]  /*0f30*/  IMAD.WIDE.U32 R22, R23, 0x4, R14 ;  /* 0x0000000417167825 */ /* 0x000fc800078e000e */
[--C-:B------:R-:W-:Y:S01]  /*0f40*/  IMAD.WIDE.U32 R24, R25, 0x4, R14.reuse ;  /* 0x0000000419187825 */ /* 0x100fe200078e000e */
[----:B--2---:R1:W-:Y:S04]  /*0f50*/  STG.E desc[UR8][R16.64], R20 ;  /* 0x0000001410007986 */ /* 0x0043e8000c101908 */
[----:B---3--:R2:W-:Y:S04]  /*0f60*/  STG.E desc[UR8][R6.64], R29 ;  /* 0x0000001d06007986 */ /* 0x0085e8000c101908 */
[----:B------:R-:W3:Y:S04]  /*0f70*/  LDG.E R26, desc[UR8][R22.64] ;  /* 0x00000008161a7981 */ /* 0x000ee8000c1e1900 */
[----:B------:R-:W4:Y:S01]  /*0f80*/  LDG.E R27, desc[UR8][R24.64] ;  /* 0x00000008181b7981 */ /* 0x000f22000c1e1900 */
[----:B0-----:R-:W-:-:S04]  /*0f90*/  IMAD.WIDE.U32 R2, R21, 0x4, R14 ;  /* 0x0000000415027825 */ /* 0x001fc800078e000e */
[----:B------:R-:W-:Y:S01]  /*0fa0*/  IMAD.WIDE.U32 R4, R19, 0x4, R14 ;  /* 0x0000000413047825 */ /* 0x000fe200078e000e */
[----:B---3--:R-:W-:Y:S04]  /*0fb0*/  STG.E desc[UR8][R24.64], R26 ;  /* 0x0000001a18007986 */ /* 0x008fe8000c101908 */
[----:B----4-:R0:W-:Y:S04]  /*0fc0*/  STG.E desc[UR8][R22.64], R27 ;  /* 0x0000001b16007986 */ /* 0x0101e8000c101908 */
[----:B------:R-:W3:Y:S04]  /*0fd0*/  LDG.E R18, desc[UR8][R2.64] ;  /* 0x0000000802127981 */ /* 0x000ee8000c1e1900 */
[----:B------:R-:W4:Y:S01]  /*0fe0*/  LDG.E R12, desc[UR8][R4.64] ;  /* 0x00000008040c7981 */ /* 0x000f22000c1e1900 */
[----:B------:R-:W-:Y:S01]  /*0ff0*/  VIADD R28, R21, 0x1 ;  /* 0x00000001151c7836 */ /* 0x000fe20000000000 */
[----:B-1----:R-:W-:-:S03]  /*1000*/  IADD3 R17, PT, PT, R19, 0x1, RZ ;  /* 0x0000000113117810 */ /* 0x002fc60007ffe0ff */
[----:B--2---:R-:W-:-:S04]  /*1010*/  IMAD.WIDE.U32 R6, R28, 0x4, R14 ;  /* 0x000000041c067825 */ /* 0x004fc800078e000e */
        /* <DEDUP_REMOVED lines=51> */
[----:B------:R-:W3:Y:S04]  /*1350*/  LDG.E R20, desc[UR8][R6.64] ;  /* 0x0000000806147981 */ /* 0x000ee8000c1e1900 */
[----:B------:R-:W4:Y:S01]  /*1360*/  LDG.E R29, desc[UR8][R16.64] ;  /* 0x00000008101d7981 */ /* 0x000f22000c1e1900 */
[----:B0-----:R-:W-:Y:S01]  /*1370*/  VIADD R23, R21, 0x8 ;  /* 0x0000000815177836 */ /* 0x001fe20000000000 */
[----:B------:R-:W-:-:S03]  /*1380*/  IADD3 R25, PT, PT, R19, 0x8, RZ ;  /* 0x0000000813197810 */ /* 0x000fc60007ffe0ff */
[----:B------:R-:W-:-:S04]  /*1390*/  IMAD.WIDE.U32 R22, R23, 0x4, R14 ;  /* 0x0000000417167825 */ /* 0x000fc800078e000e */
[----:B------:R-:W-:Y:S01]  /*13a0*/  IMAD.WIDE.U32 R24, R25, 0x4, R14 ;  /* 0x0000000419187825 */ /* 0x000fe200078e000e */
[----:B---3--:R2:W-:Y:S04]  /*13b0*/  STG.E desc[UR8][R16.64], R20 ;  /* 0x0000001410007986 */ /* 0x0085e8000c101908 */
[----:B----4-:R2:W-:Y:S04]  /*13c0*/  STG.E desc[UR8][R6.64], R29 ;  /* 0x0000001d06007986 */ /* 0x0105e8000c101908 */
[----:B------:R-:W3:Y:S04]  /*13d0*/  LDG.E R27, desc[UR8][R22.64] ;  /* 0x00000008161b7981 */ /* 0x000ee8000c1e1900 */
[----:B-1----:R-:W4:Y:S01]  /*13e0*/  LDG.E R5, desc[UR8][R24.64] ;  /* 0x0000000818057981 */ /* 0x002f22000c1e1900 */
[----:B------:R-:W-:Y:S01]  /*13f0*/  UIADD3 UR13, UPT, UPT, UR13, 0x10, URZ ;  /* 0x000000100d0d7890 */ /* 0x000fe2000fffe0ff */
[----:B------:R-:W-:Y:S01]  /*1400*/  VIADD R21, R21, 0x10 ;  /* 0x0000001015157836 */ /* 0x000fe20000000000 */
[----:B------:R-:W-:-:S02]  /*1410*/  IADD3 R19, PT, PT, R19, 0x10, RZ ;  /* 0x0000001013137810 */ /* 0x000fc40007ffe0ff */
[----:B------:R-:W-:Y:S01]  /*1420*/  UISETP.NE.AND UP0, UPT, UR13, URZ, UPT ;  /* 0x000000ff0d00728c */ /* 0x000fe2000bf05270 */
[----:B---3--:R2:W-:Y:S04]  /*1430*/  STG.E desc[UR8][R24.64], R27 ;  /* 0x0000001b18007986 */ /* 0x0085e8000c101908 */
[----:B----4-:R2:W-:Y:S04]  /*1440*/  STG.E desc[UR8][R22.64], R5 ;  /* 0x0000000516007986 */ /* 0x0105e8000c101908 */
[----:B------:R-:W-:Y:S05]  /*1450*/  BRA.U UP0, `(.L_x_1710) ;  /* 0xfffffff500f47547 */ /* 0x000fea000b83ffff */
.L_x_1709:
[----:B------:R-:W-:-:S09]  /*1460*/  UISETP.NE.AND UP0, UPT, UR7, URZ, UPT ;  /* 0x000000ff0700728c */ /* 0x000fd2000bf05270 */
[----:B------:R-:W-:Y:S05]  /*1470*/  BRA.U !UP0, `(.L_x_1708) ;  /* 0x00000009081c7547 */ /* 0x000fea000b800000 */
[----:B------:R-:W-:Y:S02]  /*1480*/  UIADD3 UR13, UPT, UPT, UR7, -0x1, URZ ;  /* 0xffffffff070d7890 */ /* 0x000fe4000fffe0ff */
[----:B------:R-:W-:Y:S02]  /*1490*/  UISETP.NE.AND UP1, UPT, UR10, URZ, UPT ;  /* 0x000000ff0a00728c */ /* 0x000fe4000bf25270 */
[----:B------:R-:W-:-:S09]  /*14a0*/  UISETP.GE.U32.AND UP0, UPT, UR13, 0x7, UPT ;  /* 0x000000070d00788c */ /* 0x000fd2000bf06070 */
[----:B------:R-:W-:Y:S05]  /*14b0*/  BRA.U !UP0, `(.L_x_1711) ;  /* 0x0000000508047547 */ /* 0x000fea000b800000 */
[----:B------:R-:W-:Y:S01]  /*14c0*/  VIADD R21, R0, UR4 ;  /* 0x0000000400157c36 */ /* 0x000fe20008000000 */
[----:B------:R-:W-:-:S03]  /*14d0*/  IADD3 R19, PT, PT, R11, UR4, RZ ;  /* 0x000000040b137c10 */ /* 0x000fc6000fffe0ff */
[----:B--2---:R-:W-:-:S04]  /*14e0*/  IMAD.WIDE.U32 R4, R21, 0x4, R14 ;  /* 0x0000000415047825 */ /* 0x004fc800078e000e */
        /* <DEDUP_REMOVED lines=62> */
.L_x_1711:
[----:B------:R-:W-:Y:S05]  /*18d0*/  BRA.U !UP1, `(.L_x_1708) ;  /* 0x0000000509047547 */ /* 0x000fea000b800000 */
[----:B------:R-:W-:Y:S02]  /*18e0*/  UISETP.GE.U32.AND UP0, UPT, UR6, 0x3, UPT ;  /* 0x000000030600788c */ /* 0x000fe4000bf06070 */
[----:B------:R-:W-:-:S07]  /*18f0*/  UISETP.NE.AND UP1, UPT, UR11, URZ, UPT ;  /* 0x000000ff0b00728c */ /* 0x000fce000bf25270 */
[----:B------:R-:W-:Y:S05]  /*1900*/  BRA.U !UP0, `(.L_x_1712) ;  /* 0x0000000108847547 */ /* 0x000fea000b800000 */
[----:B-12---:R-:W-:Y:S01]  /*1910*/  VIADD R25, R0, UR4 ;  /* 0x0000000400197c36 */ /* 0x006fe20008000000 */
        /* <DEDUP_REMOVED lines=29> */
[----:B------:R-:W-:-:S03]  /*1af0*/  UIADD3 UR4, UPT, UPT, UR4, 0x4, URZ ;  /* 0x0000000404047890 */ /* 0x000fc6000fffe0ff */
[----:B----4-:R3:W-:Y:S04]  /*1b00*/  STG.E desc[UR8][R18.64], R23 ;  /* 0x0000001712007986 */ /* 0x0107e8000c101908 */
[----:B--2---:R3:W-:Y:S05]  /*1b10*/  STG.E desc[UR8][R20.64], R5 ;  /* 0x0000000514007986 */ /* 0x0047ea000c101908 */
.L_x_1712:
[----:B------:R-:W-:Y:S05]  /*1b20*/  BRA.U !UP1, `(.L_x_1708) ;  /* 0x0000000109707547 */ /* 0x000fea000b800000 */
[----:B-123--:R-:W-:Y:S01]  /*1b30*/  VIADD R17, R0, UR4 ;  /* 0x0000000400117c36 */ /* 0x00efe20008000000 */
        /* <DEDUP_REMOVED lines=23> */
[----:B------:R-:W2:Y:S04]  /*1cb0*/  @P0 LDG.E R23, desc[UR8][R16.64] ;  /* 0x0000000810170981 */ /* 0x000ea8000c1e1900 */
[----:B------:R-:W3:Y:S04]  /*1cc0*/  @P0 LDG.E R21, desc[UR8][R6.64] ;  /* 0x0000000806150981 */ /* 0x000ee8000c1e1900 */
[----:B--2---:R4:W-:Y:S04]  /*1cd0*/  @P0 STG.E desc[UR8][R6.64], R23 ;  /* 0x0000001706000986 */ /* 0x0049e8000c101908 */
[----:B---3--:R4:W-:Y:S02]  /*1ce0*/  @P0 STG.E desc[UR8][R16.64], R21 ;  /* 0x0000001510000986 */ /* 0x0089e4000c101908 */
.L_x_1708:
[----:B------:R-:W-:Y:S05]  /*1cf0*/  BSYNC.RECONVERGENT B1 ;  /* 0x0000000000017941 */ /* 0x000fea0003800200 */
.L_x_1707:
        /* <DEDUP_REMOVED lines=34> */
.L_x_1722:
        /* <DEDUP_REMOVED lines=29> */
.L_x_1718:
[----:B------:R-:W-:Y:S01]  /*20f0*/  IMAD.MOV.U32 R5, RZ, RZ, R11 ;  /* 0x000000ffff057224 */ /* 0x000fe200078e000b */
[----:B------:R-:W-:-:S07]  /*2100*/  MOV R12, 0x2120 ;  /* 0x00002120000c7802 */ /* 0x000fce0000000f00 */
[----:B------:R-:W-:Y:S05]  /*2110*/  CALL.REL.NOINC `($__internal_41_$__cuda_sm20_rem_u64) ;  /* 0x0000005000947944 */ /* 0x000fea0003c00000 */
[----:B------:R-:W-:Y:S01]  /*2120*/  MOV R3, R4 ;  /* 0x0000000400037202 */ /* 0x000fe20000000f00 */
[----:B------:R-:W-:-:S07]  /*2130*/  IMAD.MOV.U32 R2, RZ, RZ, R5 ;  /* 0x000000ffff027224 */ /* 0x000fce00078e0005 */
.L_x_1717:
[----:B------:R-:W-:Y:S05]  /*2140*/  BSYNC.RECONVERGENT B3 ;  /* 0x0000000000037941 */ /* 0x000fea0003800200 */
.L_x_1716:
        /* <DEDUP_REMOVED lines=26> */
.L_x_1720:
[----:B------:R-:W-:Y:S02]  /*22f0*/  MOV R5, R11 ;  /* 0x0000000b00057202 */ /* 0x000fe40000000f00 */
[----:B------:R-:W-:-:S07]  /*2300*/  MOV R12, 0x2320 ;  /* 0x00002320000c7802 */ /* 0x000fce0000000f00 */
[----:B------:R-:W-:Y:S05]  /*2310*/  CALL.REL.NOINC `($__internal_41_$__cuda_sm20_rem_u64) ;  /* 0x0000005000147944 */ /* 0x000fea0003c00000 */
[----:B------:R-:W-:Y:S01]  /*2320*/  IMAD.MOV.U32 R24, RZ, RZ, R4 ;  /* 0x000000ffff187224 */ /* 0x000fe200078e0004 */
[----:B------:R-:W-:-:S07]  /*2330*/  MOV R25, R5 ;  /* 0x0000000500197202 */ /* 0x000fce0000000f00 */
.L_x_1721:
[----:B------:R-:W-:Y:S05]  /*2340*/  BSYNC.RECONVERGENT B3 ;  /* 0x0000000000037941 */ /* 0x000fea0003800200 */
.L_x_1719:
[----:B------:R-:W-:Y:S02]  /*2350*/  ISETP.GT.U32.AND P0, PT, R17, 0x1, PT ;  /* 0x000000011100780c */ /* 0x000fe40003f04070 */
[----:B------:R-:W-:-:S11]  /*2360*/  SHF.R.U32.HI R17, RZ, 0x1, R17 ;  /* 0x00000001ff117819 */ /* 0x000fd60000011611 */
[----:B------:R-:W-:Y:S05]  /*2370*/  @P0 BRA `(.L_x_1722) ;  /* 0xfffffff800e80947 */ /* 0x000fea000383ffff */
[----:B------:R-:W-:Y:S05]  /*2380*/  BSYNC.RECONVERGENT B2 ;  /* 0x0000000000027941 */ /* 0x000fea0003800200 */
.L_x_1715:
[----:B------:R-:W-:-:S07]  /*2390*/  IMAD.MOV.U32 R2, RZ, RZ, R3 ;  /* 0x000000ffff027224 */ /* 0x000fce00078e0003 */
.L_x_1714:
[----:B------:R-:W-:Y:S05]  /*23a0*/  BSYNC.RECONVERGENT B1 ;  /* 0x0000000000017941 */ /* 0x000fea0003800200 */
.L_x_1713:
[----:B------:R-:W0:Y:S01]  /*23b0*/  LDCU UR4, c[0x0][0x3a8] ;  /* 0x00007500ff0477ac */ /* 0x000e220008000800 */
[----:B------:R-:W-:Y:S01]  /*23c0*/  HFMA2 R17, -RZ, RZ, 0, 0 ;  /* 0x00000000ff117431 */ /* 0x000fe200000001ff */
[----:B0-----:R-:W-:-:S09]  /*23d0*/  UISETP.GT.U32.AND UP0, UPT, UR4, 0x6, UPT ;  /* 0x000000060400788c */ /* 0x001fd2000bf04070 */
[----:B------:R-:W-:Y:S05]  /*23e0*/  BRA.U !UP0, `(.L_x_1723) ;  /* 0x0000001108147547 */ /* 0x000fea000b800000 */
[----:B------:R-:W-:-:S07]  /*23f0*/  IMAD.MOV.U32 R17, RZ, RZ, RZ ;  /* 0x000000ffff117224 */ /* 0x000fce00078e00ff */
.L_x_1748:
        /* <DEDUP_REMOVED lines=29> */
.L_x_1725:
[----:B------:R-:W-:Y:S01]  /*25d0*/  IMAD.MOV.U32 R5, RZ, RZ, R11 ;  /* 0x000000ffff057224 */ /* 0x000fe200078e000b */
[----:B------:R-:W-:-:S07]  /*25e0*/  MOV R12, 0x2600 ;  /* 0x00002600000c7802 */ /* 0x000fce0000000f00 */
[----:B------:R-:W-:Y:S05]  /*25f0*/  CALL.REL.NOINC `($__internal_41_$__cuda_sm20_rem_u64) ;  /* 0x0000004c005c7944 */ /* 0x000fea0003c00000 */
.L_x_1726:
[----:B------:R-:W-:Y:S05]  /*2600*/  BSYNC.RECONVERGENT B1 ;  /* 0x0000000000017941 */ /* 0x000fea0003800200 */
.L_x_1724:
        /* <DEDUP_REMOVED lines=28> */
.L_x_1728:
[----:B------:R-:W-:Y:S02]  /*27d0*/  MOV R5, R11 ;  /* 0x0000000b00057202 */ /* 0x000fe40000000f00 */
[----:B------:R-:W-:-:S07]  /*27e0*/  MOV R12, 0x2800 ;  /* 0x00002800000c7802 */ /* 0x000fce0000000f00 */
[----:B------:R-:W-:Y:S05]  /*27f0*/  CALL.REL.NOINC `($__internal_41_$__cuda_sm20_rem_u64) ;  /* 0x0000004800dc7944 */ /* 0x000fea0003c00000 */
.L_x_1729:
[----:B------:R-:W-:Y:S05]  /*2800*/  BSYNC.RECONVERGENT B1 ;  /* 0x0000000000017941 */ /* 0x000fea0003800200 */
.L_x_1727:
        /* <DEDUP_REMOVED lines=28> */
.L_x_1731:
[----:B------:R-:W-:Y:S01]  /*29d0*/  IMAD.MOV.U32 R5, RZ, RZ, R11 ;  /* 0x000000ffff057224 */ /* 0x000fe200078e000b */
[----:B------:R-:W-:-:S07]  /*29e0*/  MOV R12, 0x2a00 ;  /* 0x00002a00000c7802 */ /* 0x000fce0000000f00 */
[----:B------:R-:W-:Y:S05]  /*29f0*/  CALL.REL.NOINC `($__internal_41_$__cuda_sm20_rem_u64) ;  /* 0x00000048005c7944 */ /* 0x000fea0003c00000 */
.L_x_1732:
[----:B------:R-:W-:Y:S05]  /*2a00*/  BSYNC.RECONVERGENT B1 ;  /* 0x0000000000017941 */ /* 0x000fea0003800200 */
.L_x_1730:
        /* <DEDUP_REMOVED lines=28> */
.L_x_1734:
[----:B------:R-:W-:Y:S02]  /*2bd0*/  MOV R5, R11 ;  /* 0x0000000b00057202 */ /* 0x000fe40000000f00 */
[----:B------:R-:W-:-:S07]  /*2be0*/  MOV R12, 0x2c00 ;  /* 0x00002c00000c7802 */ /* 0x000fce0000000f00 */
[----:B------:R-:W-:Y:S05]  /*2bf0*/  CALL.REL.NOINC `($__internal_41_$__cuda_sm20_rem_u64) ;  /* 0x0000004400dc7944 */ /* 0x000fea0003c00000 */
.L_x_1735:
[----:B------:R-:W-:Y:S05]  /*2c00*/  BSYNC.RECONVERGENT B1 ;  /* 0x0000000000017941 */ /* 0x000fea0003800200 */
.L_x_1733:
        /* <DEDUP_REMOVED lines=28> */
.L_x_1737:
[----:B------:R-:W-:Y:S01]  /*2dd0*/  IMAD.MOV.U32 R5, RZ, RZ, R11 ;  /* 0x000000ffff057224 */ /* 0x000fe200078e000b */
[----:B------:R-:W-:-:S07]  /*2de0*/  MOV R12, 0x2e00 ;  /* 0x00002e00000c7802 */ /* 0x000fce0000000f00 */
[----:B------:R-:W-:Y:S05]  /*2df0*/  CALL.REL.NOINC `($__internal_41_$__cuda_sm20_rem_u64) ;  /* 0x00000044005c7944 */ /* 0x000fea0003c00000 */
.L_x_1738:
[----:B------:R-:W-:Y:S05]  /*2e00*/  BSYNC.RECONVERGENT B1 ;  /* 0x0000000000017941 */ /* 0x000fea0003800200 */
.L_x_1736:
        /* <DEDUP_REMOVED lines=28> */
.L_x_1740:
[----:B------:R-:W-:Y:S02]  /*2fd0*/  MOV R5, R11 ;  /* 0x0000000b00057202 */ /* 0x000fe40000000f00 */
[----:B------:R-:W-:-:S07]  /*2fe0*/  MOV R12, 0x3000 ;  /* 0x00003000000c7802 */ /* 0x000fce0000000f00 */
[----:B------:R-:W-:Y:S05]  /*2ff0*/  CALL.REL.NOINC `($__internal_41_$__cuda_sm20_rem_u64) ;  /* 0x0000004000dc7944 */ /* 0x000fea0003c00000 */
.L_x_1741:
[----:B------:R-:W-:Y:S05]  /*3000*/  BSYNC.RECONVERGENT B1 ;  /* 0x0000000000017941 */ /* 0x000fea0003800200 */
.L_x_1739:
        /* <DEDUP_REMOVED lines=28> */
.L_x_1743:
[----:B------:R-:W-:Y:S01]  /*31d0*/  IMAD.MOV.U32 R5, RZ, RZ, R11 ;  /* 0x000000ffff057224 */ /* 0x000fe200078e000b */
[----:B------:R-:W-:-:S07]  /*31e0*/  MOV R12, 0x3200 ;  /* 0x00003200000c7802 */ /* 0x000fce0000000f00 */
[----:B------:R-:W-:Y:S05]  /*31f0*/  CALL.REL.NOINC `($__internal_41_$__cuda_sm20_rem_u64) ;  /* 0x00000040005c7944 */ /* 0x000fea0003c00000 */
.L_x_1744:
[----:B------:R-:W-:Y:S05]  /*3200*/  BSYNC.RECONVERGENT B1 ;  /* 0x0000000000017941 */ /* 0x000fea0003800200 */
.L_x_1742:
        /* <DEDUP_REMOVED lines=28> */
.L_x_1746:
[----:B------:R-:W-:Y:S02]  /*33d0*/  MOV R5, R3 ;  /* 0x0000000300057202 */ /* 0x000fe40000000f00 */
[----:B------:R-:W-:-:S07]  /*33e0*/  MOV R12, 0x3400 ;  /* 0x00003400000c7802 */ /* 0x000fce0000000f00 */
[----:B------:R-:W-:Y:S05]  /*33f0*/  CALL.REL.NOINC `($__internal_41_$__cuda_sm20_rem_u64) ;  /* 0x0000003c00dc7944 */ /* 0x000fea0003c00000 */
.L_x_1747:
[----:B------:R-:W-:Y:S05]  /*3400*/  BSYNC.RECONVERGENT B1 ;  /* 0x0000000000017941 */ /* 0x000fea0003800200 */
.L_x_1745:
[----:B------:R0:W-:Y:S01]  /*3410*/  STG.E desc[UR8][R26.64], R4 ;  /* 0x000000041a007986 */ /* 0x0001e2000c101908 */
[----:B------:R-:W-:Y:S05]  /*3420*/  @P2 BRA `(.L_x_1748) ;  /* 0xffffffec00f42947 */ /* 0x000fea000383ffff */
[----:B------:R-:W-:-:S07]  /*3430*/  IMAD.U32 R17, RZ, RZ, UR12 ;  /* 0x0000000cff117e24 */ /* 0x000fce000f8e00ff */
.L_x_1723:
        /* <DEDUP_REMOVED lines=31> */
.L_x_1752:
[----:B------:R-:W-:Y:S02]  /*3630*/  MOV R5, R11 ;  /* 0x0000000b00057202 */ /* 0x000fe40000000f00 */
[----:B------:R-:W-:-:S07]  /*3640*/  MOV R12, 0x3660 ;  /* 0x00003660000c7802 */ /* 0x000fce0000000f00 */
[----:B------:R-:W-:Y:S05]  /*3650*/  CALL.REL.NOINC `($__internal_41_$__cuda_sm20_rem_u64) ;  /* 0x0000003c00447944 */ /* 0x000fea0003c00000 */
.L_x_1753:
[----:B------:R-:W-:Y:S05]  /*3660*/  BSYNC.RECONVERGENT B1 ;  /* 0x0000000000017941 */ /* 0x000fea0003800200 */
.L_x_1751:
        /* <DEDUP_REMOVED lines=28> */
.L_x_1755:
[----:B------:R-:W-:Y:S01]  /*3830*/  IMAD.MOV.U32 R5, RZ, RZ, R11 ;  /* 0x000000ffff057224 */ /* 0x000fe200078e000b */
[----:B------:R-:W-:-:S07]  /*3840*/  MOV R12, 0x3860 ;  /* 0x00003860000c7802 */ /* 0x000fce0000000f00 */
[----:B------:R-:W-:Y:S05]  /*3850*/  CALL.REL.NOINC `($__internal_41_$__cuda_sm20_rem_u64) ;  /* 0x0000003800c47944 */ /* 0x000fea0003c00000 */
.L_x_1756:
[----:B------:R-:W-:Y:S05]  /*3860*/  BSYNC.RECONVERGENT B1 ;  /* 0x0000000000017941 */ /* 0x000fea0003800200 */
.L_x_1754:
        /* <DEDUP_REMOVED lines=28> */
.L_x_1758:
[----:B------:R-:W-:Y:S02]  /*3a30*/  MOV R5, R11 ;  /* 0x0000000b00057202 */ /* 0x000fe40000000f00 */
[----:B------:R-:W-:-:S07]  /*3a40*/  MOV R12, 0x3a60 ;  /* 0x00003a60000c7802 */ /* 0x000fce0000000f00 */
[----:B------:R-:W-:Y:S05]  /*3a50*/  CALL.REL.NOINC `($__internal_41_$__cuda_sm20_rem_u64) ;  /* 0x0000003800447944 */ /* 0x000fea0003c00000 */
.L_x_1759:
[----:B------:R-:W-:Y:S05]  /*3a60*/  BSYNC.RECONVERGENT B1 ;  /* 0x0000000000017941 */ /* 0x000fea0003800200 */
.L_x_1757:
        /* <DEDUP_REMOVED lines=28> */
.L_x_1761:
[----:B------:R-:W-:Y:S01]  /*3c30*/  IMAD.MOV.U32 R5, RZ, RZ, R3 ;  /* 0x000000ffff057224 */ /* 0x000fe200078e0003 */
[----:B------:R-:W-:-:S07]  /*3c40*/  MOV R12, 0x3c60 ;  /* 0x00003c60000c7802 */ /* 0x000fce0000000f00 */
[----:B------:R-:W-:Y:S05]  /*3c50*/  CALL.REL.NOINC `($__internal_41_$__cuda_sm20_rem_u64) ;  /* 0x0000003400c47944 */ /* 0x000fea0003c00000 */
.L_x_1762:
[----:B------:R-:W-:Y:S05]  /*3c60*/  BSYNC.RECONVERGENT B1 ;  /* 0x0000000000017941 */ /* 0x000fea0003800200 */
.L_x_1760:
[----:B------:R1:W-:Y:S01]  /*3c70*/  STG.E desc[UR8][R26.64], R4 ;  /* 0x000000041a007986 */ /* 0x0003e2000c101908 */
[----:B------:R-:W-:-:S07]  /*3c80*/  IADD3 R17, PT, PT, R17, 0x4, RZ ;  /* 0x0000000411117810 */ /* 0x000fce0007ffe0ff */
.L_x_1750:
[----:B------:R-:W-:-:S09]  /*3c90*/  UISETP.NE.AND UP0, UPT, UR11, URZ, UPT ;  /* 0x000000ff0b00728c */ /* 0x000fd2000bf05270 */
[----:B------:R-:W-:Y:S05]  /*3ca0*/  BRA.U !UP0, `(.L_x_1749) ;  /* 0x0000000508947547 */ /* 0x000fea000b800000 */
[----:B------:R-:W-:-:S09]  /*3cb0*/  UISETP.NE.AND UP0, UPT, UR11, 0x1, UPT ;  /* 0x000000010b00788c */ /* 0x000fd2000bf05270 */
        /* <DEDUP_REMOVED lines=28> */
.L_x_1765:
[----:B------:R-:W-:Y:S01]  /*3e80*/  IMAD.MOV.U32 R5, RZ, RZ, R11 ;  /* 0x000000ffff057224 */ /* 0x000fe200078e000b */
[----:B------:R-:W-:-:S07]  /*3e90*/  MOV R12, 0x3eb0 ;  /* 0x00003eb0000c7802 */ /* 0x000fce0000000f00 */
[----:B------:R-:W-:Y:S05]  /*3ea0*/  CALL.REL.NOINC `($__internal_41_$__cuda_sm20_rem_u64) ;  /* 0x0000003400307944 */ /* 0x000fea0003c00000 */
.L_x_1766:
[----:B------:R-:W-:Y:S05]  /*3eb0*/  BSYNC.RECONVERGENT B1 ;  /* 0x0000000000017941 */ /* 0x000fea0003800200 */
.L_x_1764:
        /* <DEDUP_REMOVED lines=28> */
.L_x_1768:
[----:B------:R-:W-:Y:S02]  /*4080*/  MOV R5, R3 ;  /* 0x0000000300057202 */ /* 0x000fe40000000f00 */
[----:B------:R-:W-:-:S07]  /*4090*/  MOV R12, 0x40b0 ;  /* 0x000040b0000c7802 */ /* 0x000fce0000000f00 */
[----:B------:R-:W-:Y:S05]  /*40a0*/  CALL.REL.NOINC `($__internal_41_$__cuda_sm20_rem_u64) ;  /* 0x0000003000b07944 */ /* 0x000fea0003c00000 */
.L_x_1769:
[----:B------:R-:W-:Y:S05]  /*40b0*/  BSYNC.RECONVERGENT B1 ;  /* 0x0000000000017941 */ /* 0x000fea0003800200 */
.L_x_1767:
[----:B------:R2:W-:Y:S01]  /*40c0*/  STG.E desc[UR8][R26.64], R4 ;  /* 0x000000041a007986 */ /* 0x0005e2000c101908 */
[----:B------:R-:W-:-:S07]  /*40d0*/  VIADD R17, R17, 0x2 ;  /* 0x0000000211117836 */ /* 0x000fce0000000000 */
.L_x_1763:
[----:B------:R-:W-:-:S09]  /*40e0*/  UISETP.NE.AND UP0, UPT, UR5, URZ, UPT ;  /* 0x000000ff0500728c */ /* 0x000fd2000bf05270 */
[----:B------:R-:W-:Y:S05]  /*40f0*/  BRA.U UP0, `(.L_x_1749) ;  /* 0x0000000100807547 */ /* 0x000fea000b800000 */
        /* <DEDUP_REMOVED lines=27> */
.L_x_1771:
[----:B------:R-:W-:Y:S02]  /*42b0*/  MOV R5, R3 ;  /* 0x0000000300057202 */ /* 0x000fe40000000f00 */
[----:B------:R-:W-:-:S07]  /*42c0*/  MOV R12, 0x42e0 ;  /* 0x000042e0000c7802 */ /* 0x000fce0000000f00 */
[----:B------:R-:W-:Y:S05]  /*42d0*/  CALL.REL.NOINC `($__internal_41_$__cuda_sm20_rem_u64) ;  /* 0x0000003000247944 */ /* 0x000fea0003c00000 */
.L_x_1772:
[----:B------:R-:W-:Y:S05]  /*42e0*/  BSYNC.RECONVERGENT B1 ;  /* 0x0000000000017941 */ /* 0x000fea0003800200 */
.L_x_1770:
[----:B------:R3:W-:Y:S02]  /*42f0*/  STG.E desc[UR8][R24.64], R4 ;  /* 0x0000000418007986 */ /* 0x0007e4000c101908 */
.L_x_1749:
[----:B------:R-:W-:-:S07]  /*4300*/  IMAD.MOV.U32 R3, RZ, RZ, RZ ;  /* 0x000000ffff037224 */ /* 0x000fce00078e00ff */
.L_x_1824:
        /* <DEDUP_REMOVED lines=9> */
[----:B------:R-:W0:Y:S01]  /*43a0*/  LDCU UR4, c[0x0][0x3a8] ;  /* 0x00007500ff0477ac */ /* 0x000e220008000800 */
[----:B------:R-:W-:Y:S01]  /*43b0*/  IMAD.MOV.U32 R17, RZ, RZ, RZ ;  /* 0x000000ffff117224 */ /* 0x000fe200078e00ff */
[----:B0-----:R-:W-:-:S09]  /*43c0*/  UISETP.GE.U32.AND UP0, UPT, UR4, 0x7, UPT ;  /* 0x000000070400788c */ /* 0x001fd2000bf06070 */
[----:B------:R-:W-:Y:S05]  /*43d0*/  BRA.U !UP0, `(.L_x_1775) ;  /* 0x0000001108887547 */ /* 0x000fea000b800000 */
[----:B------:R-:W-:-:S07]  /*43e0*/  HFMA2 R17, -RZ, RZ, 0, 0 ;  /* 0x00000000ff117431 */ /* 0x000fce00000001ff */
.L_x_1800:
        /* <DEDUP_REMOVED lines=25> */
.L_x_1777:
[----:B------:R-:W-:-:S07]  /*4580*/  MOV R12, 0x45a0 ;  /* 0x000045a0000c7802 */ /* 0x000fce0000000f00 */
[----:B------:R-:W-:Y:S05]  /*4590*/  CALL.REL.NOINC `($__internal_41_$__cuda_sm20_rem_u64) ;  /* 0x0000002c00747944 */ /* 0x000fea0003c00000 */
.L_x_1778:
[----:B------:R-:W-:Y:S05]  /*45a0*/  BSYNC.RECONVERGENT B2 ;  /* 0x0000000000027941 */ /* 0x000fea0003800200 */
.L_x_1776:
        /* <DEDUP_REMOVED lines=32> */
.L_x_1780:
[----:B------:R-:W-:-:S07]  /*47b0*/  MOV R12, 0x47d0 ;  /* 0x000047d0000c7802 */ /* 0x000fce0000000f00 */
[----:B------:R-:W-:Y:S05]  /*47c0*/  CALL.REL.NOINC `($__internal_41_$__cuda_sm20_rem_u64) ;  /* 0x0000002800e87944 */ /* 0x000fea0003c00000 */
.L_x_1781:
[----:B------:R-:W-:Y:S05]  /*47d0*/  BSYNC.RECONVERGENT B2 ;  /* 0x0000000000027941 */ /* 0x000fea0003800200 */
.L_x_1779:
        /* <DEDUP_REMOVED lines=32> */
.L_x_1783:
[----:B------:R-:W-:-:S07]  /*49e0*/  MOV R12, 0x4a00 ;  /* 0x00004a00000c7802 */ /* 0x000fce0000000f00 */
[----:B------:R-:W-:Y:S05]  /*49f0*/  CALL.REL.NOINC `($__internal_41_$__cuda_sm20_rem_u64) ;  /* 0x00000028005c7944 */ /* 0x000fea0003c00000 */
.L_x_1784:
[----:B------:R-:W-:Y:S05]  /*4a00*/  BSYNC.RECONVERGENT B2 ;  /* 0x0000000000027941 */ /* 0x000fea0003800200 */
.L_x_1782:
        /* <DEDUP_REMOVED lines=32> */
.L_x_1786:
[----:B------:R-:W-:-:S07]  /*4c10*/  MOV R12, 0x4c30 ;  /* 0x00004c30000c7802 */ /* 0x000fce0000000f00 */
[----:B------:R-:W-:Y:S05]  /*4c20*/  CALL.REL.NOINC `($__internal_41_$__cuda_sm20_rem_u64) ;  /* 0x0000002400d07944 */ /* 0x000fea0003c00000 */
.L_x_1787:
[----:B------:R-:W-:Y:S05]  /*4c30*/  BSYNC.RECONVERGENT B2 ;  /* 0x0000000000027941 */ /* 0x000fea0003800200 */
.L_x_1785:
        /* <DEDUP_REMOVED lines=32> */
.L_x_1789:
[----:B------:R-:W-:-:S07]  /*4e40*/  MOV R12, 0x4e60 ;  /* 0x00004e60000c7802 */ /* 0x000fce0000000f00 */
[----:B------:R-:W-:Y:S05]  /*4e50*/  CALL.REL.NOINC `($__internal_41_$__cuda_sm20_rem_u64) ;  /* 0x0000002400447944 */ /* 0x000fea0003c00000 */
.L_x_1790:
[----:B------:R-:W-:Y:S05]  /*4e60*/  BSYNC.RECONVERGENT B2 ;  /* 0x0000000000027941 */ /* 0x000fea0003800200 */
.L_x_1788:
        /* <DEDUP_REMOVED lines=32> */
.L_x_1792:
[----:B------:R-:W-:-:S07]  /*5070*/  MOV R12, 0x5090 ;  /* 0x00005090000c7802 */ /* 0x000fce0000000f00 */
[----:B------:R-:W-:Y:S05]  /*5080*/  CALL.REL.NOINC `($__internal_41_$__cuda_sm20_rem_u64) ;  /* 0x0000002000b87944 */ /* 0x000fea0003c00000 */
.L_x_1793:
[----:B------:R-:W-:Y:S05]  /*5090*/  BSYNC.RECONVERGENT B2 ;  /* 0x0000000000027941 */ /* 0x000fea0003800200 */
.L_x_1791:
        /* <DEDUP_REMOVED lines=33> */
.L_x_1795:
[----:B------:R-:W-:-:S07]  /*52b0*/  MOV R12, 0x52d0 ;  /* 0x000052d0000c7802 */ /* 0x000fce0000000f00 */
[----:B------:R-:W-:Y:S05]  /*52c0*/  CALL.REL.NOINC `($__internal_41_$__cuda_sm20_rem_u64) ;  /* 0x0000002000287944 */ /* 0x000fea0003c00000 */
[----:B------:R-:W-:-:S07]  /*52d0*/  IMAD.MOV.U32 R11, RZ, RZ, R4 ;  /* 0x000000ffff0b7224 */ /* 0x000fce00078e0004 */
.L_x_1796:
[----:B------:R-:W-:Y:S05]  /*52e0*/  BSYNC.RECONVERGENT B2 ;  /* 0x0000000000027941 */ /* 0x000fea0003800200 */
.L_x_1794:
        /* <DEDUP_REMOVED lines=32> */
.L_x_1798:
[----:B------:R-:W-:Y:S01]  /*54f0*/  IMAD.MOV.U32 R4, RZ, RZ, R18 ;  /* 0x000000ffff047224 */ /* 0x000fe200078e0012 */
[----:B------:R-:W-:Y:S02]  /*5500*/  MOV R5, R19 ;  /* 0x0000001300057202 */ /* 0x000fe40000000f00 */
[----:B------:R-:W-:-:S07]  /*5510*/  MOV R12, 0x5530 ;  /* 0x00005530000c7802 */ /* 0x000fce0000000f00 */
[----:B------:R-:W-:Y:S05]  /*5520*/  CALL.REL.NOINC `($__internal_41_$__cuda_sm20_rem_u64) ;  /* 0x0000001c00907944 */ /* 0x000fea0003c00000 */
[----:B------:R-:W-:-:S07]  /*5530*/  MOV R18, R4 ;  /* 0x0000000400127202 */ /* 0x000fce0000000f00 */
.L_x_1799:
[----:B------:R-:W-:Y:S05]  /*5540*/  BSYNC.RECONVERGENT B2 ;  /* 0x0000000000027941 */ /* 0x000fea0003800200 */
.L_x_1797:
        /* <DEDUP_REMOVED lines=11> */
.L_x_1775:
        /* <DEDUP_REMOVED lines=29> */
.L_x_1803:
[----:B------:R-:W-:-:S07]  /*57d0*/  MOV R12, 0x57f0 ;  /* 0x000057f0000c7802 */ /* 0x000fce0000000f00 */
[----:B------:R-:W-:Y:S05]  /*57e0*/  CALL.REL.NOINC `($__internal_41_$__cuda_sm20_rem_u64) ;  /* 0x0000001800e07944 */ /* 0x000fea0003c00000 */
.L_x_1804:
[----:B------:R-:W-:Y:S05]  /*57f0*/  BSYNC.RECONVERGENT B2 ;  /* 0x0000000000027941 */ /* 0x000fea0003800200 */
.L_x_1802:
        /* <DEDUP_REMOVED lines=32> */
.L_x_1806:
[----:B------:R-:W-:-:S07]  /*5a00*/  MOV R12, 0x5a20 ;  /* 0x00005a20000c7802 */ /* 0x000fce0000000f00 */
[----:B------:R-:W-:Y:S05]  /*5a10*/  CALL.REL.NOINC `($__internal_41_$__cuda_sm20_rem_u64) ;  /* 0x0000001800547944 */ /* 0x000fea0003c00000 */
.L_x_1807:
[----:B------:R-:W-:Y:S05]  /*5a20*/  BSYNC.RECONVERGENT B2 ;  /* 0x0000000000027941 */ /* 0x000fea0003800200 */
.L_x_1805:
        /* <DEDUP_REMOVED lines=33> */
.L_x_1809:
[----:B------:R-:W-:-:S07]  /*5c40*/  MOV R12, 0x5c60 ;  /* 0x00005c60000c7802 */ /* 0x000fce0000000f00 */
[----:B------:R-:W-:Y:S05]  /*5c50*/  CALL.REL.NOINC `($__internal_41_$__cuda_sm20_rem_u64) ;  /* 0x0000001400c47944 */ /* 0x000fea0003c00000 */
[----:B------:R-:W-:-:S07]  /*5c60*/  IMAD.MOV.U32 R11, RZ, RZ, R4 ;  /* 0x000000ffff0b7224 */ /* 0x000fce00078e0004 */
.L_x_1810:
[----:B------:R-:W-:Y:S05]  /*5c70*/  BSYNC.RECONVERGENT B2 ;  /* 0x0000000000027941 */ /* 0x000fea0003800200 */
.L_x_1808:
        /* <DEDUP_REMOVED lines=32> */
.L_x_1812:
[----:B------:R-:W-:Y:S01]  /*5e80*/  IMAD.MOV.U32 R4, RZ, RZ, R18 ;  /* 0x000000ffff047224 */ /* 0x000fe200078e0012 */
[----:B------:R-:W-:Y:S02]  /*5e90*/  MOV R5, R19 ;  /* 0x0000001300057202 */ /* 0x000fe40000000f00 */
[----:B------:R-:W-:-:S07]  /*5ea0*/  MOV R12, 0x5ec0 ;  /* 0x00005ec0000c7802 */ /* 0x000fce0000000f00 */
[----:B------:R-:W-:Y:S05]  /*5eb0*/  CALL.REL.NOINC `($__internal_41_$__cuda_sm20_rem_u64) ;  /* 0x00000014002c7944 */ /* 0x000fea0003c00000 */
[----:B------:R-:W-:-:S07]  /*5ec0*/  MOV R18, R4 ;  /* 0x0000000400127202 */ /* 0x000fce0000000f00 */
.L_x_1813:
[----:B------:R-:W-:Y:S05]  /*5ed0*/  BSYNC.RECONVERGENT B2 ;  /* 0x0000000000027941 */ /* 0x000fea0003800200 */
.L_x_1811:
        /* <DEDUP_REMOVED lines=8> */
.L_x_1801:
[----:B------:R-:W-:-:S09]  /*5f60*/  UISETP.NE.AND UP0, UPT, UR11, URZ, UPT ;  /* 0x000000ff0b00728c */ /* 0x000fd2000bf05270 */
[----:B------:R-:W-:Y:S05]  /*5f70*/  BRA.U !UP0, `(.L_x_1774) ;  /* 0x0000000508d47547 */ /* 0x000fea000b800000 */
[----:B------:R-:W-:-:S09]  /*5f80*/  UISETP.NE.AND UP0, UPT, UR11, 0x1, UPT ;  /* 0x000000010b00788c */ /* 0x000fd2000bf05270 */
        /* <DEDUP_REMOVED lines=27> */
.L_x_1816:
[----:B------:R-:W-:-:S07]  /*6140*/  MOV R12, 0x6160 ;  /* 0x00006160000c7802 */ /* 0x000fce0000000f00 */
[----:B------:R-:W-:Y:S05]  /*6150*/  CALL.REL.NOINC `($__internal_41_$__cuda_sm20_rem_u64) ;  /* 0x0000001000847944 */ /* 0x000fea0003c00000 */
[----:B------:R-:W-:-:S07]  /*6160*/  MOV R11, R4 ;  /* 0x00000004000b7202 */ /* 0x000fce0000000f00 */
.L_x_1817:
[----:B------:R-:W-:Y:S05]  /*6170*/  BSYNC.RECONVERGENT B2 ;  /* 0x0000000000027941 */ /* 0x000fea0003800200 */
.L_x_1815:
        /* <DEDUP_REMOVED lines=32> */
.L_x_1819:
[----:B------:R-:W-:Y:S02]  /*6380*/  MOV R4, R18 ;  /* 0x0000001200047202 */ /* 0x000fe40000000f00 */
[----:B------:R-:W-:Y:S02]  /*6390*/  MOV R5, R19 ;  /* 0x0000001300057202 */ /* 0x000fe40000000f00 */
[----:B------:R-:W-:-:S07]  /*63a0*/  MOV R12, 0x63c0 ;  /* 0x000063c0000c7802 */ /* 0x000fce0000000f00 */
[----:B------:R-:W-:Y:S05]  /*63b0*/  CALL.REL.NOINC `($__internal_41_$__cuda_sm20_rem_u64) ;  /* 0x0000000c00ec7944 */ /* 0x000fea0003c00000 */
[----:B------:R-:W-:-:S07]  /*63c0*/  IMAD.MOV.U32 R18, RZ, RZ, R4 ;  /* 0x000000ffff127224 */ /* 0x000fce00078e0004 */
.L_x_1820:
[----:B------:R-:W-:Y:S05]  /*63d0*/  BSYNC.RECONVERGENT B2 ;  /* 0x0000000000027941 */ /* 0x000fea0003800200 */
.L_x_1818:
        /* <DEDUP_REMOVED lines=8> */
.L_x_1814:
[----:B------:R-:W-:-:S09]  /*6460*/  UISETP.NE.AND UP0, UPT, UR5, URZ, UPT ;  /* 0x000000ff0500728c */ /* 0x000fd2000bf05270 */
[----:B------:R-:W-:Y:S05]  /*6470*/  BRA.U UP0, `(.L_x_1774) ;  /* 0x0000000100947547 */ /* 0x000fea000b800000 */
        /* <DEDUP_REMOVED lines=26> */
.L_x_1822:
[----:B------:R-:W-:-:S07]  /*6620*/  MOV R12, 0x6640 ;  /* 0x00006640000c7802 */ /* 0x000fce0000000f00 */
[----:B------:R-:W-:Y:S05]  /*6630*/  CALL.REL.NOINC `($__internal_41_$__cuda_sm20_rem_u64) ;  /* 0x0000000c004c7944 */ /* 0x000fea0003c00000 */
[----:B------:R-:W-:-:S07]  /*6640*/  MOV R0, R4 ;  /* 0x0000000400007202 */ /* 0x000fce0000000f00 */
.L_x_1823:
[----:B------:R-:W-:Y:S05]  /*6650*/  BSYNC.RECONVERGENT B2 ;  /* 0x0000000000027941 */ /* 0x000fea0003800200 */
.L_x_1821:
[----:B------:R-:W-:-:S04]  /*6660*/  IMAD.IADD R5, R2, 0x1, R17 ;  /* 0x0000000102057824 */ /* 0x000fc800078e0211 */
[----:B------:R-:W-:-:S05]  /*6670*/  IMAD.WIDE.U32 R4, R5, 0x4, R14 ;  /* 0x0000000405047825 */ /* 0x000fca00078e000e */
[----:B------:R-:W2:Y:S02]  /*6680*/  LDG.E R11, desc[UR8][R4.64] ;  /* 0x00000008040b7981 */ /* 0x000ea4000c1e1900 */
[----:B--2---:R-:W-:-:S04]  /*6690*/  ISETP.GE.U32.AND P0, PT, R11, R0, PT ;  /* 0x000000000b00720c */ /* 0x004fc80003f06070 */
[----:B------:R-:W-:-:S04]  /*66a0*/  SEL R2, R13, RZ, !P0 ;  /* 0x000000ff0d027207 */ /* 0x000fc80004000000 */
[----:B------:R-:W-:-:S05]  /*66b0*/  IADD3 R11, PT, PT, R2, R11, -R0 ;  /* 0x0000000b020b7210 */ /* 0x000fca0007ffe800 */
[----:B------:R4:W-:Y:S02]  /*66c0*/  STG.E desc[UR8][R4.64], R11 ;  /* 0x0000000b04007986 */ /* 0x0009e4000c101908 */
.L_x_1774:
[----:B------:R-:W-:Y:S05]  /*66d0*/  BSYNC.RECONVERGENT B1 ;  /* 0x0000000000017941 */ /* 0x000fea0003800200 */
.L_x_1773:
        /* <DEDUP_REMOVED lines=8> */
.L_x_1701:
[----:B------:R-:W-:Y:S05]  /*6760*/  BSYNC.RECONVERGENT B0 ;  /* 0x0000000000007941 */ /* 0x000fea0003800200 */
.L_x_1699:
[----:B------:R-:W0:Y:S02]  /*6770*/  LDCU UR5, c[0x0][0x3a8] ;  /* 0x00007500ff0577ac */ /* 0x000e240008000800 */
[----:B0-----:R-:W-:-:S09]  /*6780*/  UISETP.NE.AND UP0, UPT, UR5, URZ, UPT ;  /* 0x000000ff0500728c */ /* 0x001fd2000bf05270 */
[----:B------:R-:W-:Y:S05]  /*6790*/  BRA.U !UP0, `(.L_x_1826) ;  /* 0x0000000908e07547 */ /* 0x000fea000b800000 */
[----:B------:R-:W-:Y:S02]  /*67a0*/  UIADD3 UR4, UPT, UPT, UR5, -0x1, URZ ;  /* 0xffffffff05047890 */ /* 0x000fe4000fffe0ff */
[----:B------:R-:W-:Y:S02]  /*67b0*/  ULOP3.LUT UR6, UR5, 0x7, URZ, 0xc0, !UPT ;  /* 0x0000000705067892 */ /* 0x000fe4000f8ec0ff */
[----:B------:R-:W-:Y:S02]  /*67c0*/  UISETP.GE.U32.AND UP1, UPT, UR4, 0x7, UPT ;  /* 0x000000070400788c */ /* 0x000fe4000bf26070 */
[----:B------:R-:W-:Y:S01]  /*67d0*/  UISETP.NE.AND UP0, UPT, UR6, URZ, UPT ;  /* 0x000000ff0600728c */ /* 0x000fe2000bf05270 */
[----:B------:R-:W-:-:S06]  /*67e0*/  UMOV UR4, URZ ;  /* 0x000000ff00047c82 */ /* 0x000fcc0008000000 */
[----:B------:R-:W-:Y:S05]  /*67f0*/  BRA.U !UP1, `(.L_x_1827) ;  /* 0x00000005095c7547 */ /* 0x000fea000b800000 */
[----:B-1----:R-:W0:Y:S01]  /*6800*/  LDC.64 R2, c[0x0][0x390] ;  /* 0x0000e400ff027b82 */ /* 0x002e220000000a00 */
[----:B------:R-:W1:Y:S01]  /*6810*/  LDCU UR18, c[0x0][0x3a8] ;  /* 0x00007500ff1277ac */ /* 0x000e620008000800 */
[----:B--2-4-:R-:W-:Y:S01]  /*6820*/  IMAD.U32 R11, RZ, RZ, UR5 ;  /* 0x00000005ff0b7e24 */ /* 0x014fe2000f8e00ff */
[----:B------:R-:W-:-:S03]  /*6830*/  ULOP3.LUT UR4, UR5, 0xfffffff8, URZ, 0xc0, !UPT ;  /* 0xfffffff805047892 */ /* 0x000fc6000f8ec0ff */
[----:B------:R-:W-:Y:S01]  /*6840*/  IMAD R11, R10, R11, 0x3 ;  /* 0x000000030a0b7424 */ /* 0x000fe200078e020b */
[----:B------:R-:W-:Y:S02]  /*6850*/  USHF.L.U32 UR7, UR5, 0x3, URZ ;  /* 0x0000000305077899 */ /* 0x000fe400080006ff */
[----:B------:R-:W-:Y:S02]  /*6860*/  UIMAD UR11, UR5, 0x7, URZ ;  /* 0x00000007050b78a4 */ /* 0x000fe4000f8e02ff */
[----:B------:R-:W-:Y:S02]  /*6870*/  UIMAD UR12, UR5, 0x6, URZ ;  /* 0x00000006050c78a4 */ /* 0x000fe4000f8e02ff */
[----:B------:R-:W-:Y:S01]  /*6880*/  UIMAD UR13, UR5, 0x5, URZ ;  /* 0x00000005050d78a4 */ /* 0x000fe2000f8e02ff */
[----:B------:R-:W-:Y:S01]  /*6890*/  MOV R12, UR7 ;  /* 0x00000007000c7c02 */ /* 0x000fe20008000f00 */
[----:B------:R-:W-:Y:S01]  /*68a0*/  USHF.L.U32 UR14, UR5, 0x2, URZ ;  /* 0x00000002050e7899 */ /* 0x000fe200080006ff */
[----:B---3--:R-:W-:Y:S01]  /*68b0*/  MOV R4, UR11 ;  /* 0x0000000b00047c02 */ /* 0x008fe20008000f00 */
[----:B------:R-:W-:Y:S01]  /*68c0*/  UIMAD UR15, UR5, 0x3, URZ ;  /* 0x00000003050f78a4 */ /* 0x000fe2000f8e02ff */
[----:B------:R-:W-:Y:S01]  /*68d0*/  IMAD.U32 R5, RZ, RZ, UR12 ;  /* 0x0000000cff057e24 */ /* 0x000fe2000f8e00ff */
[----:B------:R-:W-:Y:S01]  /*68e0*/  USHF.L.U32 UR5, UR5, 0x1, URZ ;  /* 0x0000000105057899 */ /* 0x000fe200080006ff */
[----:B------:R-:W-:Y:S01]  /*68f0*/  MOV R6, UR13 ;  /* 0x0000000d00067c02 */ /* 0x000fe20008000f00 */
[----:B------:R-:W-:Y:S01]  /*6900*/  UIADD3 UR10, UPT, UPT, UR7, 0x8, URZ ;  /* 0x00000008070a7890 */ /* 0x000fe2000fffe0ff */
[----:B------:R-:W-:Y:S01]  /*6910*/  MOV R7, UR14 ;  /* 0x0000000e00077c02 */ /* 0x000fe20008000f00 */
[----:B------:R-:W-:Y:S01]  /*6920*/  IMAD.U32 R8, RZ, RZ, UR15 ;  /* 0x0000000fff087e24 */ /* 0x000fe2000f8e00ff */
[----:B-1----:R-:W-:Y:S01]  /*6930*/  MOV R9, UR18 ;  /* 0x0000001200097c02 */ /* 0x002fe20008000f00 */
[----:B------:R-:W-:Y:S01]  /*6940*/  UIADD3 UR16, UPT, UPT, -UR4, URZ, URZ ;  /* 0x000000ff04107290 */ /* 0x000fe2000fffe1ff */
[----:B------:R-:W-:-:S11]  /*6950*/  MOV R0, UR5 ;  /* 0x0000000500007c02 */ /* 0x000fd60008000f00 */
.L_x_1828:
[----:B-1---5:R-:W-:Y:S02]  /*6960*/  IMAD.MOV.U32 R13, RZ, RZ, RZ ;  /* 0x000000ffff0d7224 */ /* 0x022fe400078e00ff */
[----:B------:R-:W-:-:S05]  /*6970*/  @!P0 IMAD.WIDE.U32 R20, R9, 0x4, R14 ;  /* 0x0000000409148825 */ /* 0x000fca00078e000e */
[----:B------:R-:W2:Y:S01]  /*6980*/  @!P0 LDG.E R13, desc[UR8][R20.64] ;  /* 0x00000008140d8981 */ /* 0x000ea2000c1e1900 */
[----:B------:R-:W-:Y:S01]  /*6990*/  IADD3 R17, PT, PT, R11, -0x3, RZ ;  /* 0xfffffffd0b117810 */ /* 0x000fe20007ffe0ff */
[----:B------:R-:W-:Y:S01]  /*69a0*/  IMAD.MOV.U32 R25, RZ, RZ, RZ ;  /* 0x000000ffff197224 */ /* 0x000fe200078e00ff */
[----:B------:R-:W-:-:S03]  /*69b0*/  @!P0 IADD3 R19, PT, PT, R0, 0x1, RZ ;  /* 0x0000000100138810 */ /* 0x000fc60007ffe0ff */
[----:B0-----:R-:W-:-:S04]  /*69c0*/  IMAD.WIDE.U32 R16, R17, 0x4, R2 ;  /* 0x0000000411107825 */ /* 0x001fc800078e0002 */
[----:B------:R-:W-:Y:S01]  /*69d0*/  @!P0 IMAD.WIDE.U32 R18, R19, 0x4, R14 ;  /* 0x0000000413128825 */ /* 0x000fe200078e000e */
[----:B--2---:R0:W-:Y:S04]  /*69e0*/  STG.E desc[UR8][R16.64], R13 ;  /* 0x0000000d10007986 */ /* 0x0041e8000c101908 */
[----:B------:R-:W2:Y:S01]  /*69f0*/  @!P0 LDG.E R25, desc[UR8][R18.64] ;  /* 0x0000000812198981 */ /* 0x000ea2000c1e1900 */
[----:B------:R-:W-:Y:S02]  /*6a00*/  IADD3 R23, PT, PT, R11, -0x2, RZ ;  /* 0xfffffffe0b177810 */ /* 0x000fe40007ffe0ff */
[----:B------:R-:W-:Y:S02]  /*6a10*/  CS2R R26, SRZ ;  /* 0x00000000001a7805 */ /* 0x000fe4000001ff00 */
[----:B------:R-:W-:Y:S01]  /*6a20*/  @!P0 IADD3 R29, PT, PT, R8, 0x2, RZ ;  /* 0x00000002081d8810 */ /* 0x000fe20007ffe0ff */
[----:B------:R-:W-:-:S04]  /*6a30*/  IMAD.WIDE.U32 R20, R23, 0x4, R2 ;  /* 0x0000000417147825 */ /* 0x000fc800078e0002 */
[----:B------:R-:W-:Y:S01]  /*6a40*/  @!P0 IMAD.WIDE.U32 R22, R29, 0x4, R14 ;  /* 0x000000041d168825 */ /* 0x000fe200078e000e */
[----:B--2---:R1:W-:Y:S04]  /*6a50*/  STG.E desc[UR8][R20.64], R25 ;  /* 0x0000001914007986 */ /* 0x0043e8000c101908 */
[----:B------:R-:W2:Y:S01]  /*6a60*/  @!P0 LDG.E R27, desc[UR8][R22.64] ;  /* 0x00000008161b8981 */ /* 0x000ea2000c1e1900 */
[----:B------:R-:W-:Y:S01]  /*6a70*/  VIADD R29, R11, 0xffffffff ;  /* 0xffffffff0b1d7836 */ /* 0x000fe20000000000 */
[----:B------:R-:W-:Y:S01]  /*6a80*/  @!P0 IADD3 R24, PT, PT, R7, 0x3, RZ ;  /* 0x0000000307188810 */ /* 0x000fe20007ffe0ff */
[----:B0-----:R-:W-:Y:S02]  /*6a90*/  HFMA2 R13, -RZ, RZ, 0, 0 ;  /* 0x00000000ff0d7431 */ /* 0x001fe400000001ff */
[----:B------:R-:W-:-:S04]  /*6aa0*/  IMAD.WIDE.U32 R16, R29, 0x4, R2 ;  /* 0x000000041d107825 */ /* 0x000fc800078e0002 */
[----:B------:R-:W-:Y:S01]  /*6ab0*/  @!P0 IMAD.WIDE.U32 R18, R24, 0x4, R14 ;  /* 0x0000000418128825 */ /* 0x000fe200078e000e */
[----:B--2---:R0:W-:Y:S04]  /*6ac0*/  STG.E desc[UR8][R16.64], R27 ;  /* 0x0000001b10007986 */ /* 0x0041e8000c101908 */
[----:B------:R-:W2:Y:S01]  /*6ad0*/  @!P0 LDG.E R13, desc[UR8][R18.64] ;  /* 0x00000008120d8981 */ /* 0x000ea2000c1e1900 */
[----:B------:R-:W-:Y:S01]  /*6ae0*/  @!P0 VIADD R24, R6, 0x4 ;  /* 0x0000000406188836 */ /* 0x000fe20000000000 */
[----:B------:R-:W-:Y:S01]  /*6af0*/  MOV R29, RZ ;  /* 0x000000ff001d7202 */ /* 0x000fe20000000f00 */
[----:B-1----:R-:W-:-:S04]  /*6b00*/  IMAD.WIDE.U32 R20, R11, 0x4, R2 ;  /* 0x000000040b147825 */ /* 0x002fc800078e0002 */
[----:B------:R-:W-:Y:S01]  /*6b10*/  @!P0 IMAD.WIDE.U32 R22, R24, 0x4, R14 ;  /* 0x0000000418168825 */ /* 0x000fe200078e000e */
[----:B------:R-:W-:Y:S01]  /*6b20*/  IADD3 R25, PT, PT, R11, 0x1, RZ ;  /* 0x000000010b197810 */ /* 0x000fe20007ffe0ff */
[----:B--2---:R1:W-:Y:S04]  /*6b30*/  STG.E desc[UR8][R20.64], R13 ;  /* 0x0000000d14007986 */ /* 0x0043e8000c101908 */
[----:B------:R-:W2:Y:S01]  /*6b40*/  @!P0 LDG.E R29, desc[UR8][R22.64] ;  /* 0x00000008161d8981 */ /* 0x000ea2000c1e1900 */
[----:B------:R-:W-:Y:S02]  /*6b50*/  @!P0 VIADD R24, R5, 0x5 ;  /* 0x0000000505188836 */ /* 0x000fe40000000000 */
[----:B0-----:R-:W-:-:S04]  /*6b60*/  IMAD.WIDE.U32 R16, R25, 0x4, R2 ;  /* 0x0000000419107825 */ /* 0x001fc800078e0002 */
[----:B------:R-:W-:Y:S01]  /*6b70*/  @!P0 IMAD.WIDE.U32 R18, R24, 0x4, R14 ;  /* 0x0000000418128825 */ /* 0x000fe200078e000e */
[----:B------:R-:W-:Y:S01]  /*6b80*/  IADD3 R25, PT, PT, R11, 0x2, RZ ;  /* 0x000000020b197810 */ /* 0x000fe20007ffe0ff */
[----:B--2---:R0:W-:Y:S04]  /*6b90*/  STG.E desc[UR8][R16.64], R29 ;  /* 0x0000001d10007986 */ /* 0x0041e8000c101908 */
[----:B------:R-:W2:Y:S01]  /*6ba0*/  @!P0 LDG.E R26, desc[UR8][R18.64] ;  /* 0x00000008121a8981 */ /* 0x000ea2000c1e1900 */
[----:B------:R-:W-:Y:S01]  /*6bb0*/  @!P0 IADD3 R27, PT, PT, R4, 0x6, RZ ;  /* 0x00000006041b8810 */ /* 0x000fe20007ffe0ff */
[----:B-1----:R-:W-:Y:S02]  /*6bc0*/  IMAD.MOV.U32 R13, RZ, RZ, RZ ;  /* 0x000000ffff0d7224 */ /* 0x002fe400078e00ff */
[----:B------:R-:W-:-:S04]  /*6bd0*/  IMAD.WIDE.U32 R20, R25, 0x4, R2 ;  /* 0x0000000419147825 */ /* 0x000fc800078e0002 */
[----:B------:R-:W-:Y:S01]  /*6be0*/  @!P0 IMAD.WIDE.U32 R22, R27, 0x4, R14 ;  /* 0x000000041b168825 */ /* 0x000fe200078e000e */
[----:B------:R-:W-:Y:S01]  /*6bf0*/  IADD3 R25, PT, PT, R11, 0x3, RZ ;  /* 0x000000030b197810 */ /* 0x000fe20007ffe0ff */
[----:B--2---:R1:W-:Y:S04]  /*6c00*/  STG.E desc[UR8][R20.64], R26 ;  /* 0x0000001a14007986 */ /* 0x0043e8000c101908 */
[----:B------:R-:W2:Y:S01]  /*6c10*/  @!P0 LDG.E R13, desc[UR8][R22.64] ;  /* 0x00000008160d8981 */ /* 0x000ea2000c1e1900 */
[----:B------:R-:W-:Y:S01]  /*6c20*/  @!P0 IADD3 R24, PT, PT, R12, 0x7, RZ ;  /* 0x000000070c188810 */ /* 0x000fe20007ffe0ff */
[----:B------:R-:W-:Y:S02]  /*6c30*/  IMAD.MOV.U32 R27, RZ, RZ, RZ ;  /* 0x000000ffff1b7224 */ /* 0x000fe400078e00ff */
[----:B0-----:R-:W-:-:S04]  /*6c40*/  IMAD.WIDE.U32 R16, R25, 0x4, R2 ;  /* 0x0000000419107825 */ /* 0x001fc800078e0002 */
[----:B------:R-:W-:Y:S01]  /*6c50*/  @!P0 IMAD.WIDE.U32 R18, R24, 0x4, R14 ;  /* 0x0000000418128825 */ /* 0x000fe200078e000e */
[----:B------:R-:W-:Y:S01]  /*6c60*/  IADD3 R25, PT, PT, R11, 0x4, RZ ;  /* 0x000000040b197810 */ /* 0x000fe20007ffe0ff */
[----:B--2---:R1:W-:Y:S04]  /*6c70*/  STG.E desc[UR8][R16.64], R13 ;  /* 0x0000000d10007986 */ /* 0x0043e8000c101908 */
[----:B------:R-:W2:Y:S01]  /*6c80*/  @!P0 LDG.E R27, desc[UR8][R18.64] ;  /* 0x00000008121b8981 */ /* 0x000ea2000c1e1900 */
[----:B------:R-:W-:Y:S01]  /*6c90*/  IMAD.WIDE.U32 R24, R25, 0x4, R2 ;  /* 0x0000000419187825 */ /* 0x000fe200078e0002 */
[----:B------:R-:W-:Y:S01]  /*6ca0*/  UIADD3 UR16, UPT, UPT, UR16, 0x8, URZ ;  /* 0x0000000810107890 */ /* 0x000fe2000fffe0ff */
[----:B------:R-:W-:Y:S02]  /*6cb0*/  IADD3 R12, PT, PT, R12, UR10, RZ ;  /* 0x0000000a0c0c7c10 */ /* 0x000fe4000fffe0ff */
[----:B------:R-:W-:Y:S01]  /*6cc0*/  VIADD R4, R4, UR10 ;  /* 0x0000000a04047c36 */ /* 0x000fe20008000000 */
[----:B------:R-:W-:Y:S01]  /*6cd0*/  UISETP.NE.AND UP1, UPT, UR16, URZ, UPT ;  /* 0x000000ff1000728c */ /* 0x000fe2000bf25270 */
[----:B------:R-:W-:Y:S01]  /*6ce0*/  IADD3 R5, PT, PT, R5, UR10, RZ ;  /* 0x0000000a05057c10 */ /* 0x000fe2000fffe0ff */
[----:B------:R-:W-:Y:S01]  /*6cf0*/  VIADD R7, R7, UR10 ;  /* 0x0000000a07077c36 */ /* 0x000fe20008000000 */
[----:B------:R-:W-:Y:S01]  /*6d00*/  IADD3 R6, PT, PT, R6, UR10, RZ ;  /* 0x0000000a06067c10 */ /* 0x000fe2000fffe0ff */
[----:B------:R-:W-:Y:S01]  /*6d10*/  VIADD R0, R0, UR10 ;  /* 0x0000000a00007c36 */ /* 0x000fe20008000000 */
[----:B------:R-:W-:-:S02]  /*6d20*/  IADD3 R8, PT, PT, R8, UR10, RZ ;  /* 0x0000000a08087c10 */ /* 0x000fc4000fffe0ff */
[----:B------:R-:W-:Y:S02]  /*6d30*/  IADD3 R9, PT, PT, R9, UR10, RZ ;  /* 0x0000000a09097c10 */ /* 0x000fe4000fffe0ff */
[----:B------:R-:W-:Y:S01]  /*6d40*/  IADD3 R11, PT, PT, R11, 0x8, RZ ;  /* 0x000000080b0b7810 */ /* 0x000fe20007ffe0ff */
[----:B--2---:R1:W-:Y:S01]  /*6d50*/  STG.E desc[UR8][R24.64], R27 ;  /* 0x0000001b18007986 */ /* 0x0043e2000c101908 */
[----:B------:R-:W-:Y:S05]  /*6d60*/  BRA.U UP1, `(.L_x_1828) ;  /* 0xfffffff901fc7547 */ /* 0x000fea000b83ffff */
.L_x_1827:
[----:B------:R-:W-:Y:S05]  /*6d70*/  BRA.U !UP0, `(.L_x_1826) ;  /* 0x0000000508687547 */ /* 0x000fea000b800000 */
[----:B------:R-:W0:Y:S01]  /*6d80*/  LDCU UR10, c[0x0][0x3a8] ;  /* 0x00007500ff0a77ac */ /* 0x000e220008000800 */
[----:B------:R-:W-:Y:S02]  /*6d90*/  UISETP.GE.U32.AND UP0, UPT, UR6, 0x4, UPT ;  /* 0x000000040600788c */ /* 0x000fe4000bf06070 */
[----:B0-----:R-:W-:-:S07]  /*6da0*/  ULOP3.LUT UR7, UR10, 0x3, URZ, 0xc0, !UPT ;  /* 0x000000030a077892 */ /* 0x001fce000f8ec0ff */
[----:B------:R-:W-:Y:S05]  /*6db0*/  BRA.U !UP0, `(.L_x_1829) ;  /* 0x0000000108a87547 */ /* 0x000fea000b800000 */
[----:B------:R-:W-:Y:S01]  /*6dc0*/  VOTEU.ALL UP0, P0 ;  /* 0x0000000000ff7886 */ /* 0x000fe20000000000 */
[----:B-12-4-:R-:W-:Y:S01]  /*6dd0*/  IMAD.MOV.U32 R11, RZ, RZ, RZ ;  /* 0x000000ffff0b7224 */ /* 0x016fe200078e00ff */
[----:B------:R-:W0:Y:S03]  /*6de0*/  LDC.64 R2, c[0x0][0x390] ;  /* 0x0000e400ff027b82 */ /* 0x000e260000000a00 */
        /* <DEDUP_REMOVED lines=8> */
[----:B------:R-:W-:-:S03]  /*6e70*/  IMAD R21, R10, UR10, R21 ;  /* 0x0000000a0a157c24 */ /* 0x000fc6000f8e0215 */
        /* <DEDUP_REMOVED lines=27> */
.L_x_1831:
[----:B------:R-:W-:Y:S05]  /*7030*/  BSYNC.RECONVERGENT B0 ;  /* 0x0000000000007941 */ /* 0x000fea0003800200 */
.L_x_1830:
[----:B-----5:R2:W-:Y:S01]  /*7040*/  STG.E desc[UR8][R8.64], R3 ;  /* 0x0000000308007986 */ /* 0x0205e2000c101908 */
[----:B------:R-:W-:-:S12]  /*7050*/  UIADD3 UR4, UPT, UPT, UR4, 0x4, URZ ;  /* 0x0000000404047890 */ /* 0x000fd8000fffe0ff */
.L_x_1829:
[----:B------:R-:W-:-:S09]  /*7060*/  UISETP.NE.AND UP0, UPT, UR7, URZ, UPT ;  /* 0x000000ff0700728c */ /* 0x000fd2000bf05270 */
[----:B------:R-:W-:Y:S05]  /*7070*/  BRA.U !UP0, `(.L_x_1826) ;  /* 0x0000000108a87547 */ /* 0x000fea000b800000 */
[----:B------:R-:W-:-:S09]  /*7080*/  UISETP.NE.AND UP0, UPT, UR7, 0x1, UPT ;  /* 0x000000010700788c */ /* 0x000fd2000bf05270 */
[----:B------:R-:W-:Y:S05]  /*7090*/  BRA.U !UP0, `(.L_x_1832) ;  /* 0x0000000108607547 */ /* 0x000fea000b800000 */
[----:B------:R-:W-:Y:S01]  /*70a0*/  VOTEU.ALL UP0, P0 ;  /* 0x0000000000ff7886 */ /* 0x000fe20000000000 */
[----:B--2---:R-:W-:Y:S01]  /*70b0*/  IMAD.MOV.U32 R9, RZ, RZ, RZ ;  /* 0x000000ffff097224 */ /* 0x004fe200078e00ff */
[----:B-1-34-:R-:W0:Y:S03]  /*70c0*/  LDC.64 R4, c[0x0][0x390] ;  /* 0x0000e400ff047b82 */ /* 0x01ae260000000a00 */
[----:B------:R-:W-:-:S06]  /*70d0*/  @!UP0 UIMAD UR5, UR4, UR17, UR10 ;  /* 0x00000011040582a4 */ /* 0x000fcc000f8e020a */
[----:B------:R-:W-:-:S05]  /*70e0*/  MOV R7, UR5 ;  /* 0x0000000500077c02 */ /* 0x000fca0008000f00 */
[----:B------:R-:W-:-:S05]  /*70f0*/  @!P0 IMAD.WIDE.U32 R6, R7, 0x4, R14 ;  /* 0x0000000407068825 */ /* 0x000fca00078e000e */
[----:B------:R-:W2:Y:S01]  /*7100*/  @!P0 LDG.E R9, desc[UR8][R6.64] ;  /* 0x0000000806098981 */ /* 0x000ea2000c1e1900 */
[----:B------:R-:W-:Y:S01]  /*7110*/  MOV R3, UR4 ;  /* 0x0000000400037c02 */ /* 0x000fe20008000f00 */
[----:B------:R-:W-:Y:S04]  /*7120*/  BSSY.RECONVERGENT B0, `(.L_x_1833) ;  /* 0x000000d000007945 */ /* 0x000fe80003800200 */
[----:B------:R-:W-:-:S05]  /*7130*/  IMAD R3, R10, UR10, R3 ;  /* 0x0000000a0a037c24 */ /* 0x000fca000f8e0203 */
        /* <DEDUP_REMOVED lines=11> */
.L_x_1834:
[----:B------:R-:W-:Y:S05]  /*71f0*/  BSYNC.RECONVERGENT B0 ;  /* 0x0000000000007941 */ /* 0x000fea0003800200 */
.L_x_1833:
[----:B-----5:R2:W-:Y:S01]  /*7200*/  STG.E desc[UR8][R4.64], R11 ;  /* 0x0000000b04007986 */ /* 0x0205e2000c101908 */
[----:B------:R-:W-:-:S12]  /*7210*/  UIADD3 UR4, UPT, UPT, UR4, 0x2, URZ ;  /* 0x0000000204047890 */ /* 0x000fd8000fffe0ff */
.L_x_1832:
[----:B------:R-:W-:-:S04]  /*7220*/  ULOP3.LUT UR5, UR10, 0x1, URZ, 0xc0, !UPT ;  /* 0x000000010a057892 */ /* 0x000fc8000f8ec0ff */
[----:B------:R-:W-:-:S09]  /*7230*/  UISETP.NE.U32.AND UP0, UPT, UR5, 0x1, UPT ;  /* 0x000000010500788c */ /* 0x000fd2000bf05070 */
[----:B------:R-:W-:Y:S05]  /*7240*/  BRA.U UP0, `(.L_x_1826) ;  /* 0x0000000100347547 */ /* 0x000fea000b800000 */
[----:B012---:R-:W0:Y:S01]  /*7250*/  LDC.64 R2, c[0x0][0x390] ;  /* 0x0000e400ff027b82 */ /* 0x007e220000000a00 */
[----:B----4-:R-:W-:Y:S01]  /*7260*/  MOV R5, UR4 ;  /* 0x0000000400057c02 */ /* 0x010fe20008000f00 */
[----:B------:R-:W-:Y:S04]  /*7270*/  BSSY.RECONVERGENT B0, `(.L_x_1835) ;  /* 0x0000009000007945 */ /* 0x000fe80003800200 */
[----:B------:R-:W-:-:S04]  /*7280*/  IMAD R5, R10, UR10, R5 ;  /* 0x0000000a0a057c24 */ /* 0x000fc8000f8e0205 */
[----:B0-----:R-:W-:-:S04]  /*7290*/  IMAD.WIDE.U32 R2, R5, 0x4, R2 ;  /* 0x0000000405027825 */ /* 0x001fc800078e0002 */
[----:B------:R-:W-:Y:S01]  /*72a0*/  IMAD.MOV.U32 R5, RZ, RZ, RZ ;  /* 0x000000ffff057224 */ /* 0x000fe200078e00ff */
[----:B------:R-:W-:Y:S06]  /*72b0*/  @P0 BRA `(.L_x_1836) ;  /* 0x0000000000100947 */ /* 0x000fec0003800000 */
[----:B------:R-:W-:-:S06]  /*72c0*/  UIMAD UR5, UR4, UR17, UR10 ;  /* 0x00000011040572a4 */ /* 0x000fcc000f8e020a */
[----:B------:R-:W-:-:S05]  /*72d0*/  MOV R5, UR5 ;  /* 0x0000000500057c02 */ /* 0x000fca0008000f00 */
[----:B------:R-:W-:-:S05]  /*72e0*/  IMAD.WIDE.U32 R14, R5, 0x4, R14 ;  /* 0x00000004050e7825 */ /* 0x000fca00078e000e */
[----:B------:R0:W5:Y:S02]  /*72f0*/  LDG.E R5, desc[UR8][R14.64] ;  /* 0x000000080e057981 */ /* 0x000164000c1e1900 */
.L_x_1836:
[----:B------:R-:W-:Y:S05]  /*7300*/  BSYNC.RECONVERGENT B0 ;  /* 0x0000000000007941 */ /* 0x000fea0003800200 */
.L_x_1835:
[----:B-----5:R1:W-:Y:S02]  /*7310*/  STG.E desc[UR8][R2.64], R5 ;  /* 0x0000000502007986 */ /* 0x0203e4000c101908 */
.L_x_1826:
[----:B012---:R-:W0:Y:S01]  /*7320*/  LDC.64 R2, c[0x0][0x398] ;  /* 0x0000e600ff027b82 */ /* 0x007e220000000a00 */
[----:B----4-:R-:W-:Y:S01]  /*7330*/  SEL R5, RZ, 0x1, !P0 ;  /* 0x00000001ff057807 */ /* 0x010fe20004000000 */
[----:B0-----:R-:W-:-:S05]  /*7340*/  IMAD.WIDE.U32 R10, R10, 0x4, R2 ;  /* 0x000000040a0a7825 */ /* 0x001fca00078e0002 */
[----:B------:R-:W-:Y:S01]  /*7350*/  STG.E desc[UR8][R10.64], R5 ;  /* 0x000000050a007986 */ /* 0x000fe2000c101908 */
[----:B------:R-:W-:Y:S05]  /*7360*/  EXIT ;  /* 0x000000000000794d */ /* 0x000fea0003800000 */
        .weak           $__internal_41_$__cuda_sm20_rem_u64
        .type           $__internal_41_$__cuda_sm20_rem_u64,@function
        .size           $__internal_41_$__cuda_sm20_rem_u64,(.L_x_2104 - $__internal_41_$__cuda_sm20_rem_u64)
$__internal_41_$__cuda_sm20_rem_u64:
        /* <DEDUP_REMOVED lines=65> */
[----:B------:R-:W-:Y:S06]  /*7780*/  RET.REL.NODEC R22 `(modular_solve) ;  /* 0xffffff88161c7950 */ /* 0x000fec0003c3ffff */
.L_x_1837:
        /* <DEDUP_REMOVED lines=15> */
.L_x_2104:


//--------------------- .text.modular_determinant_tiled --------------------------
	.section	.text.modular_determinant_tiled,"ax",@progbits
	.align	128
        .global         modular_determinant_tiled
        .type           modular_determinant_tiled,@function
        .size           modular_determinant_tiled,(.L_x_2105 - modular_determinant_tiled)
        .other          modular_determinant_tiled,@"STO_CUDA_ENTRY STV_DEFAULT"
modular_determinant_tiled:
.text.modular_determinant_tiled:
        /* <DEDUP_REMOVED lines=9> */
[----:B------:R-:W3:Y:S08]  /*0090*/  LDC R7, c[0x0][0x3a8] ;  /* 0x0000ea00ff077b82 */ /* 0x000ef00000000800 */
[----:B------:R-:W4:Y:S01]  /*00a0*/  LDC.64 R10, c[0x0][0x3a0] ;  /* 0x0000e800ff0a7b82 */ /* 0x000f220000000a00 */
[----:B0-----:R-:W-:-:S06]  /*00b0*/  IMAD.WIDE.U32 R4, R0, 0x4, R4 ;  /* 0x0000000400047825 */ /* 0x001fcc00078e0004 */
[----:B-1----:R-:W5:Y:S01]  /*00c0*/  LDG.E.CONSTANT R4, desc[UR14][R4.64] ;  /* 0x0000000e04047981 */ /* 0x002f62000c1e9900 */
[----:B------:R-:W-:Y:S01]  /*00d0*/  BSSY.RECONVERGENT B0, `(.L_x_1838) ;  /* 0x0000044000007945 */ /* 0x000fe20003800200 */
[----:B---3--:R-:W-:-:S04]  /*00e0*/  IMAD R3, R7, R7, RZ ;  /* 0x0000000707037224 */ /* 0x008fc800078e02ff */
[----:B------:R-:W-:Y:S02]  /*00f0*/  IMAD R8, R3, R0, RZ ;  /* 0x0000000003087224 */ /* 0x000fe400078e02ff */
[----:B--2---:R-:W-:Y:S02]  /*0100*/  IMAD R2, R9, 0x10, R6 ;  /* 0x0000001009027824 */ /* 0x004fe400078e0206 */
[----:B----4-:R-:W-:-:S03]  /*0110*/  IMAD.WIDE.U32 R10, R8, 0x4, R10 ;  /* 0x00000004080a7825 */ /* 0x010fc600078e000a */
[----:B------:R-:W-:Y:S02]  /*0120*/  ISETP.GE.U32.AND P0, PT, R2, R3, PT ;  /* 0x000000030200720c */ /* 0x000fe40003f06070 */
[----:B------:R-:W-:Y:S02]  /*0130*/  R2UR UR12, R10 ;  /* 0x000000000a0c72ca */ /* 0x000fe400000e0000 */
[----:B------:R-:W-:Y:S02]  /*0140*/  R2UR UR13, R11 ;  /* 0x000000000b0d72ca */ /* 0x000fe400000e0000 */
[----:B-----5:R-:W-:-:S07]  /*0150*/  R2UR UR10, R4 ;  /* 0x00000000040a72ca */ /* 0x020fce00000e0000 */
[----:B------:R-:W-:Y:S08]  /*0160*/  @P0 BRA `(.L_x_1839) ;  /* 0x0000000000e80947 */ /* 0x000ff00003800000 */
[----:B------:R-:W-:Y:S01]  /*0170*/  VIADDMNMX.U32 R4, R2, 0x100, R3, !PT ;  /* 0x0000010002047846 */ /* 0x000fe20007800003 */
[----:B------:R-:W-:Y:S01]  /*0180*/  BSSY.RECONVERGENT B1, `(.L_x_1840) ;  /* 0x0000019000017945 */ /* 0x000fe20003800200 */
[----:B------:R-:W-:-:S05]  /*0190*/  LOP3.LUT R5, RZ, R6, RZ, 0x33, !PT ;  /* 0x00000006ff057212 */ /* 0x000fca00078e33ff */
[----:B------:R-:W-:Y:S02]  /*01a0*/  IMAD.IADD R10, R4, 0x1, R5 ;  /* 0x00000001040a7824 */ /* 0x000fe400078e0205 */
[----:B------:R-:W0:Y:S02]  /*01b0*/  LDC.64 R4, c[0x0][0x380] ;  /* 0x0000e000ff047b82 */ /* 0x000e240000000a00 */
[----:B------:R-:W-:-:S05]  /*01c0*/  IMAD R10, R9, -0x10, R10 ;  /* 0xfffffff0090a7824 */ /* 0x000fca00078e020a */
[C---:B------:R-:W-:Y:S02]  /*01d0*/  LOP3.LUT R11, R10.reuse, 0x300, RZ, 0xc0, !PT ;  /* 0x000003000a0b7812 */ /* 0x040fe400078ec0ff */
[----:B------:R-:W-:Y:S02]  /*01e0*/  ISETP.GE.U32.AND P1, PT, R10, 0x300, PT ;  /* 0x000003000a00780c */ /* 0x000fe40003f26070 */
[----:B------:R-:W-:Y:S02]  /*01f0*/  ISETP.NE.AND P0, PT, R11, 0x300, PT ;  /* 0x000003000b00780c */ /* 0x000fe40003f05270 */
[----:B------:R-:W-:-:S11]  /*0200*/  MOV R11, R2 ;  /* 0x00000002000b7202 */ /* 0x000fd60000000f00 */
[----:B------:R-:W-:Y:S05]  /*0210*/  @!P0 BRA `(.L_x_1841) ;  /* 0x00000000003c8947 */ /* 0x000fea0003800000 */
[----:B------:R-:W1:Y:S01]  /*0220*/  LDC.64 R12, c[0x0][0x380] ;  /* 0x0000e000ff0c7b82 */ /* 0x000e620000000a00 */
[----:B------:R-:W-:Y:S01]  /*0230*/  LEA.HI R10, R10, 0x1, RZ, 0x18 ;  /* 0x000000010a0a7811 */ /* 0x000fe200078fc0ff */
[----:B------:R-:W-:Y:S02]  /*0240*/  IMAD.MOV.U32 R19, RZ, RZ, RZ ;  /* 0x000000ffff137224 */ /* 0x000fe400078e00ff */
[----:B------:R-:W-:Y:S01]  /*0250*/  IMAD.MOV.U32 R11, RZ, RZ, R2 ;  /* 0x000000ffff0b7224 */ /* 0x000fe200078e0002 */
[----:B------:R-:W-:-:S07]  /*0260*/  LOP3.LUT R10, R10, 0x3, RZ, 0xc0, !PT ;  /* 0x000000030a0a7812 */ /* 0x000fce00078ec0ff */
.L_x_1842:
[----:B--2---:R-:W-:-:S05]  /*0270*/  IADD3 R15, PT, PT, R8, R11, RZ ;  /* 0x0000000b080f7210 */ /* 0x004fca0007ffe0ff */
[----:B-1----:R-:W-:-:S06]  /*0280*/  IMAD.WIDE.U32 R14, R15, 0x4, R12 ;  /* 0x000000040f0e7825 */ /* 0x002fcc00078e000c */
[----:B------:R-:W2:Y:S01]  /*0290*/  LDG.E.CONSTANT R15, desc[UR14][R14.64] ;  /* 0x0000000e0e0f7981 */ /* 0x000ea2000c1e9900 */
[----:B------:R-:W-:Y:S02]  /*02a0*/  IMAD.MOV.U32 R16, RZ, RZ, 0x4 ;  /* 0x00000004ff107424 */ /* 0x000fe400078e00ff */
[----:B------:R-:W-:Y:S02]  /*02b0*/  VIADD R19, R19, 0x1 ;  /* 0x0000000113137836 */ /* 0x000fe40000000000 */
[C---:B------:R-:W-:Y:S01]  /*02c0*/  IMAD.WIDE.U32 R16, R11.reuse, R16, UR12 ;  /* 0x0000000c0b107e25 */ /* 0x040fe2000f8e0010 */
[----:B------:R-:W-:Y:S02]  /*02d0*/  IADD3 R11, PT, PT, R11, 0x100, RZ ;  /* 0x000001000b0b7810 */ /* 0x000fe40007ffe0ff */
[----:B------:R-:W-:Y:S02]  /*02e0*/  ISETP.NE.AND P0, PT, R19, R10, PT ;  /* 0x0000000a1300720c */ /* 0x000fe40003f05270 */
[----:B--2---:R2:W-:Y:S11]  /*02f0*/  STG.E desc[UR14][R16.64], R15 ;  /* 0x0000000f10007986 */ /* 0x0045f6000c10190e */
[----:B------:R-:W-:Y:S05]  /*0300*/  @P0 BRA `(.L_x_1842) ;  /* 0xfffffffc00d80947 */ /* 0x000fea000383ffff */
.L_x_1841:
[----:B------:R-:W-:Y:S05]  /*0310*/  BSYNC.RECONVERGENT B1 ;  /* 0x0000000000017941 */ /* 0x000fea0003800200 */
.L_x_1840:
[----:B------:R-:W-:Y:S05]  /*0320*/  @!P1 BRA `(.L_x_1839) ;  /* 0x0000000000789947 */ /* 0x000fea0003800000 */
.L_x_1843:
[----:B-12---:R-:W-:-:S04]  /*0330*/  IMAD.IADD R17, R8, 0x1, R11 ;  /* 0x0000000108117824 */ /* 0x006fc800078e020b */
[C---:B------:R-:W-:Y:S01]  /*0340*/  VIADD R19, R17.reuse, 0x100 ;  /* 0x0000010011137836 */ /* 0x040fe20000000000 */
[C---:B------:R-:W-:Y:S01]  /*0350*/  IADD3 R15, PT, PT, R17.reuse, 0x200, RZ ;  /* 0x00000200110f7810 */ /* 0x040fe20007ffe0ff */
[C---:B------:R-:W-:Y:S02]  /*0360*/  VIADD R13, R17.reuse, 0x300 ;  /* 0x00000300110d7836 */ /* 0x040fe40000000000 */
[----:B0-----:R-:W-:-:S04]  /*0370*/  IMAD.WIDE.U32 R16, R17, 0x4, R4 ;  /* 0x0000000411107825 */ /* 0x001fc800078e0004 */
[--C-:B------:R-:W-:Y:S01]  /*0380*/  IMAD.WIDE.U32 R18, R19, 0x4, R4.reuse ;  /* 0x0000000413127825 */ /* 0x100fe200078e0004 */
[----:B------:R0:W2:Y:S03]  /*0390*/  LDG.E.CONSTANT R21, desc[UR14][R16.64] ;  /* 0x0000000e10157981 */ /* 0x0000a6000c1e9900 */
[--C-:B------:R-:W-:Y:S01]  /*03a0*/  IMAD.WIDE.U32 R14, R15, 0x4, R4.reuse ;  /* 0x000000040f0e7825 */ /* 0x100fe200078e0004 */
[----:B------:R1:W3:Y:S03]  /*03b0*/  LDG.E.CONSTANT R23, desc[UR14][R18.64] ;  /* 0x0000000e12177981 */ /* 0x0002e6000c1e9900 */
[----:B------:R-:W-:Y:S01]  /*03c0*/  IMAD.WIDE.U32 R12, R13, 0x4, R4 ;  /* 0x000000040d0c7825 */ /* 0x000fe200078e0004 */
[----:B------:R4:W5:Y:S04]  /*03d0*/  LDG.E.CONSTANT R25, desc[UR14][R14.64] ;  /* 0x0000000e0e197981 */ /* 0x000968000c1e9900 */
[----:B------:R4:W5:Y:S01]  /*03e0*/  LDG.E.CONSTANT R27, desc[UR14][R12.64] ;  /* 0x0000000e0c1b7981 */ /* 0x000962000c1e9900 */
[----:B------:R-:W-:-:S02]  /*03f0*/  HFMA2 R26, -RZ, RZ, 0, 2.384185791015625e-07 ;  /* 0x00000004ff1a7431 */ /* 0x000fc400000001ff */
[----:B------:R-:W-:Y:S01]  /*0400*/  IMAD.MOV.U32 R24, RZ, RZ, 0x4 ;  /* 0x00000004ff187424 */ /* 0x000fe200078e00ff */
[C---:B------:R-:W-:Y:S01]  /*0410*/  IADD3 R22, PT, PT, R11.reuse, 0x100, RZ ;  /* 0x000001000b167810 */ /* 0x040fe20007ffe0ff */
[----:B------:R-:W-:Y:S01]  /*0420*/  IMAD.MOV.U32 R29, RZ, RZ, 0x4 ;  /* 0x00000004ff1d7424 */ /* 0x000fe200078e00ff */
[----:B------:R-:W-:Y:S01]  /*0430*/  MOV R28, 0x4 ;  /* 0x00000004001c7802 */ /* 0x000fe20000000f00 */
[C---:B------:R-:W-:Y:S02]  /*0440*/  VIADD R10, R11.reuse, 0x200 ;  /* 0x000002000b0a7836 */ /* 0x040fe40000000000 */
[C---:B------:R-:W-:Y:S02]  /*0450*/  VIADD R20, R11.reuse, 0x300 ;  /* 0x000003000b147836 */ /* 0x040fe40000000000 */
[----:B0-----:R-:W-:-:S04]  /*0460*/  IMAD.WIDE.U32 R16, R11, R24, UR12 ;  /* 0x0000000c0b107e25 */ /* 0x001fc8000f8e0018 */
[----:B-1----:R-:W-:-:S04]  /*0470*/  IMAD.WIDE.U32 R18, R22, R29, UR12 ;  /* 0x0000000c16127e25 */ /* 0x002fc8000f8e001d */
[----:B----4-:R-:W-:-:S04]  /*0480*/  IMAD.WIDE.U32 R14, R10, R26, UR12 ;  /* 0x0000000c0a0e7e25 */ /* 0x010fc8000f8e001a */
[----:B------:R-:W-:-:S04]  /*0490*/  IMAD.WIDE.U32 R12, R20, R28, UR12 ;  /* 0x0000000c140c7e25 */ /* 0x000fc8000f8e001c */
[----:B------:R-:W-:-:S05]  /*04a0*/  VIADD R11, R11, 0x400 ;  /* 0x000004000b0b7836 */ /* 0x000fca0000000000 */
[----:B------:R-:W-:Y:S01]  /*04b0*/  ISETP.GE.U32.AND P0, PT, R11, R3, PT ;  /* 0x000000030b00720c */ /* 0x000fe20003f06070 */
[----:B--2---:R1:W-:Y:S04]  /*04c0*/  STG.E desc[UR14][R16.64], R21 ;  /* 0x0000001510007986 */ /* 0x0043e8000c10190e */
[----:B---3--:R1:W-:Y:S04]  /*04d0*/  STG.E desc[UR14][R18.64], R23 ;  /* 0x0000001712007986 */ /* 0x0083e8000c10190e */
[----:B-----5:R1:W-:Y:S04]  /*04e0*/  STG.E desc[UR14][R14.64], R25 ;  /* 0x000000190e007986 */ /* 0x0203e8000c10190e */
[----:B------:R1:W-:Y:S01]  /*04f0*/  STG.E desc[UR14][R12.64], R27 ;  /* 0x0000001b0c007986 */ /* 0x0003e2000c10190e */
[----:B------:R-:W-:Y:S05]  /*0500*/  @!P0 BRA `(.L_x_1843) ;  /* 0xfffffffc00888947 */ /* 0x000fea000383ffff */
.L_x_1839:
[----:B------:R-:W-:Y:S05]  /*0510*/  BSYNC.RECONVERGENT B0 ;  /* 0x0000000000007941 */ /* 0x000fea0003800200 */
.L_x_1838:
[----:B------:R-:W3:Y:S08]  /*0520*/  S2UR UR5, SR_CgaCtaId ;  /* 0x00000000000579c3 */ /* 0x000ef00000008800 */
[----:B------:R-:W-:Y:S01]  /*0530*/  BAR.SYNC.DEFER_BLOCKING 0x0 ;  /* 0x0000000000007b1d */ /* 0x000fe20000010000 */
[----:B------:R-:W-:Y:S01]  /*0540*/  ISETP.NE.AND P0, PT, R2, RZ, PT ;  /* 0x000000ff0200720c */ /* 0x000fe20003f05270 */
[----:B------:R-:W-:-:S04]  /*0550*/  IMAD.MOV.U32 R3, RZ, RZ, 0x1 ;  /* 0x00000001ff037424 */ /* 0x000fc800078e00ff */
[----:B------:R-:W-:-:S08]  /*0560*/  UMOV UR4, 0x400 ;  /* 0x0000040000047882 */ /* 0x000fd00000000000 */
[----:B0-----:R-:W-:Y:S01]  /*0570*/  @!P0 MOV R5, 0x1 ;  /* 0x0000000100058802 */ /* 0x001fe20000000f00 */
[----:B---3--:R-:W-:-:S09]  /*0580*/  ULEA UR6, UR5, UR4, 0x18 ;  /* 0x0000000405067291 */ /* 0x008fd2000f8ec0ff */
[----:B------:R-:W-:Y:S04]  /*0590*/  @!P0 STS [UR6+0xc], R5 ;  /* 0x00000c05ff008988 */ /* 0x000fe80008000806 */
[----:B------:R-:W-:Y:S01]  /*05a0*/  @!P0 STS.U8 [UR6+0x10], RZ ;  /* 0x000010ffff008988 */ /* 0x000fe20008000006 */
[----:B------:R-:W-:Y:S06]  /*05b0*/  BAR.SYNC.DEFER_BLOCKING 0x0 ;  /* 0x0000000000007b1d */ /* 0x000fec0000010000 */
[----:B------:R-:W0:Y:S02]  /*05c0*/  LDS.U8 R4, [UR6+0x10] ;  /* 0x00001006ff047984 */ /* 0x000e240008000000 */
[----:B0-----:R-:W-:-:S02]  /*05d0*/  ISETP.NE.AND P0, PT, R4, RZ, PT ;  /* 0x000000ff0400720c */ /* 0x001fc40003f05270 */
[----:B------:R-:W-:Y:S02]  /*05e0*/  PRMT R8, R4, 0x7610, R8 ;  /* 0x0000761004087816 */ /* 0x000fe40000000008 */
[----:B------:R-:W-:-:S13]  /*05f0*/  ISETP.EQ.OR P0, PT, R7, RZ, P0 ;  /* 0x000000ff0700720c */ /* 0x000fda0000702670 */
[----:B------:R-:W-:Y:S05]  /*0600*/  @P0 BRA `(.L_x_1844) ;  /* 0x0000001800440947 */ /* 0x000fea0003800000 */
[----:B------:R-:W-:Y:S01]  /*0610*/  IADD3 R4, PT, PT, R2, 0x100, RZ ;  /* 0x0000010002047810 */ /* 0x000fe20007ffe0ff */
[----:B------:R-:W-:Y:S01]  /*0620*/  HFMA2 R3, -RZ, RZ, 0, 5.9604644775390625e-08 ;  /* 0x00000001ff037431 */ /* 0x000fe200000001ff */
[----:B------:R-:W-:Y:S01]  /*0630*/  LOP3.LUT R6, RZ, R6, RZ, 0x33, !PT ;  /* 0x00000006ff067212 */ /* 0x000fe200078e33ff */
[----:B------:R-:W-:Y:S01]  /*0640*/  UIADD3 UR11, UPT, UPT, UR10, -0x2, URZ ;  /* 0xfffffffe0a0b7890 */ /* 0x000fe2000fffe0ff */
[----:B------:R-:W-:Y:S01]  /*0650*/  VIMNMX.U32 R7, PT, PT, R4, R7, !PT ;  /* 0x0000000704077248 */ /* 0x000fe20007fe0000 */
[----:B------:R-:W-:-:S04]  /*0660*/  UMOV UR4, URZ ;  /* 0x000000ff00047c82 */ /* 0x000fc80008000000 */
[----:B------:R-:W-:-:S04]  /*0670*/  IMAD.IADD R6, R6, 0x1, R7 ;  /* 0x0000000106067824 */ /* 0x000fc800078e0207 */
[----:B------:R-:W-:-:S05]  /*0680*/  IMAD R5, R9, -0x10, R6 ;  /* 0xfffffff009057824 */ /* 0x000fca00078e0206 */
[----:B------:R-:W-:-:S07]  /*0690*/  LOP3.LUT R6, R5, 0x300, RZ, 0xc0, !PT ;  /* 0x0000030005067812 */ /* 0x000fce00078ec0ff */
.L_x_1877:
[----:B------:R-:W-:Y:S01]  /*06a0*/  ISETP.NE.AND P0, PT, R2, RZ, PT ;  /* 0x000000ff0200720c */ /* 0x000fe20003f05270 */
[----:B------:R-:W-:Y:S01]  /*06b0*/  UMOV UR5, URZ ;  /* 0x000000ff00057c82 */ /* 0x000fe20008000000 */
[----:B------:R-:W-:Y:S11]  /*06c0*/  BSSY.RECONVERGENT B0, `(.L_x_1845) ;  /* 0x000007e000007945 */ /* 0x000ff60003800200 */
[----:B---3--:R-:W-:Y:S05]  /*06d0*/  @P0 BRA `(.L_x_1846) ;  /* 0x0000000400f00947 */ /* 0x008fea0003800000 */
[----:B------:R-:W0:Y:S01]  /*06e0*/  LDC R10, c[0x0][0x3a8] ;  /* 0x0000ea00ff0a7b82 */ /* 0x000e220000000800 */
[----:B------:R-:W-:-:S07]  /*06f0*/  IMAD.U32 R7, RZ, RZ, UR4 ;  /* 0x00000004ff077e24 */ /* 0x000fce000f8e00ff */
.L_x_1848:
[----:B------:R-:W-:Y:S02]  /*0700*/  HFMA2 R9, -RZ, RZ, 0, 2.384185791015625e-07 ;  /* 0x00000004ff097431 */ /* 0x000fe400000001ff */
[----:B0-----:R-:W-:-:S04]  /*0710*/  IMAD R8, R7, R10, UR4 ;  /* 0x0000000407087e24 */ /* 0x001fc8000f8e020a */
[----:B------:R-:W-:-:S06]  /*0720*/  IMAD.WIDE.U32 R8, R8, R9, UR12 ;  /* 0x0000000c08087e25 */ /* 0x000fcc000f8e0009 */
[----:B------:R-:W3:Y:S02]  /*0730*/  LDG.E R8, desc[UR14][R8.64] ;  /* 0x0000000e08087981 */ /* 0x000ee4000c1e1900 */
[----:B---3--:R-:W-:-:S13]  /*0740*/  ISETP.NE.AND P0, PT, R8, RZ, PT ;  /* 0x000000ff0800720c */ /* 0x008fda0003f05270 */
[----:B------:R-:W-:Y:S05]  /*0750*/  @P0 BRA `(.L_x_1847) ;  /* 0x0000000000100947 */ /* 0x000fea0003800000 */
[----:B------:R-:W-:-:S05]  /*0760*/  VIADD R7, R7, 0x1 ;  /* 0x0000000107077836 */ /* 0x000fca0000000000 */
[----:B------:R-:W-:-:S13]  /*0770*/  ISETP.NE.AND P0, PT, R7, R10, PT ;  /* 0x0000000a0700720c */ /* 0x000fda0003f05270 */
[----:B------:R-:W-:Y:S05]  /*0780*/  @P0 BRA `(.L_x_1848) ;  /* 0xfffffffc00dc0947 */ /* 0x000fea000383ffff */
[----:B------:R-:W-:-:S07]  /*0790*/  MOV R7, UR4 ;  /* 0x0000000400077c02 */ /* 0x000fce0008000f00 */
.L_x_1847:
[----:B------:R-:W-:Y:S02]  /*07a0*/  IMAD.MOV.U32 R9, RZ, RZ, 0x4 ;  /* 0x00000004ff097424 */ /* 0x000fe400078e00ff */
[----:B------:R-:W-:-:S04]  /*07b0*/  IMAD R8, R7, R10, UR4 ;  /* 0x0000000407087e24 */ /* 0x000fc8000f8e020a */
[----:B------:R-:W-:-:S05]  /*07c0*/  IMAD.WIDE.U32 R8, R8, R9, UR12 ;  /* 0x0000000c08087e25 */ /* 0x000fca000f8e0009 */
[----:B-1----:R-:W3:Y:S01]  /*07d0*/  LDG.E R18, desc[UR14][R8.64] ;  /* 0x0000000e08127981 */ /* 0x002ee2000c1e1900 */
[----:B------:R-:W0:Y:S01]  /*07e0*/  S2UR UR7, SR_CgaCtaId ;  /* 0x00000000000779c3 */ /* 0x000e220000008800 */
[----:B------:R-:W-:Y:S01]  /*07f0*/  UMOV UR6, 0x400 ;  /* 0x0000040000067882 */ /* 0x000fe20000000000 */
[----:B------:R-:W-:Y:S01]  /*0800*/  MOV R10, 0x1 ;  /* 0x00000001000a7802 */ /* 0x000fe20000000f00 */
[----:B0-----:R-:W-:-:S09]  /*0810*/  ULEA UR6, UR7, UR6, 0x18 ;  /* 0x0000000607067291 */ /* 0x001fd2000f8ec0ff */
[----:B------:R0:W-:Y:S01]  /*0820*/  STS [UR6], R7 ;  /* 0x00000007ff007988 */ /* 0x0001e20008000806 */
[----:B---3--:R-:W-:-:S13]  /*0830*/  ISETP.NE.AND P0, PT, R18, RZ, PT ;  /* 0x000000ff1200720c */ /* 0x008fda0003f05270 */
[----:B------:R-:W-:-:S05]  /*0840*/  @!P0 PRMT R9, R10, 0x7610, R9 ;  /* 0x000076100a098816 */ /* 0x000fca0000000009 */
[----:B------:R0:W-:Y:S01]  /*0850*/  @!P0 STS.U8 [UR6+0x10], R9 ;  /* 0x00001009ff008988 */ /* 0x0001e20008000006 */
[----:B------:R-:W-:Y:S05]  /*0860*/  @!P0 BRA `(.L_x_1846) ;  /* 0x00000004008c8947 */ /* 0x000fea0003800000 */
[----:B------:R1:W-:Y:S01]  /*0870*/  STS [UR6+0x4], R18 ;  /* 0x00000412ff007988 */ /* 0x0003e20008000806 */
[----:B------:R-:W-:Y:S01]  /*0880*/  UISETP.NE.AND UP0, UPT, UR11, URZ, UPT ;  /* 0x000000ff0b00728c */ /* 0x000fe2000bf05270 */
[----:B--2---:R-:W-:-:S08]  /*0890*/  IMAD.MOV.U32 R16, RZ, RZ, 0x1 ;  /* 0x00000001ff107424 */ /* 0x004fd000078e00ff */
[----:B-1----:R-:W-:Y:S05]  /*08a0*/  BRA.U !UP0, `(.L_x_1849) ;  /* 0x00000005086c7547 */ /* 0x002fea000b800000 */
[----:B0-----:R-:W0:Y:S01]  /*08b0*/  I2F.U32.RP R7, UR10 ;  /* 0x0000000a00077d06 */ /* 0x001e220008209000 */
[----:B------:R-:W-:Y:S01]  /*08c0*/  IMAD R11, RZ, RZ, -UR10 ;  /* 0x8000000aff0b7e24 */ /* 0x000fe2000f8e02ff */
[----:B------:R-:W-:Y:S01]  /*08d0*/  ISETP.NE.U32.AND P1, PT, RZ, UR10, PT ;  /* 0x0000000aff007c0c */ /* 0x000fe2000bf25070 */
[----:B------:R-:W-:Y:S02]  /*08e0*/  HFMA2 R17, -RZ, RZ, 0, 0 ;  /* 0x00000000ff117431 */ /* 0x000fe400000001ff */
[----:B------:R-:W-:Y:S02]  /*08f0*/  IMAD.MOV.U32 R16, RZ, RZ, 0x1 ;  /* 0x00000001ff107424 */ /* 0x000fe400078e00ff */
[----:B------:R-:W-:Y:S01]  /*0900*/  IMAD.MOV.U32 R19, RZ, RZ, RZ ;  /* 0x000000ffff137224 */ /* 0x000fe200078e00ff */
[----:B0-----:R-:W0:Y:S02]  /*0910*/  MUFU.RCP R7, R7 ;  /* 0x0000000700077308 */ /* 0x001e240000001000 */
[----:B0-----:R-:W-:-:S06]  /*0920*/  IADD3 R8, PT, PT, R7, 0xffffffe, RZ ;  /* 0x0ffffffe07087810 */ /* 0x001fcc0007ffe0ff */
[----:B------:R0:W1:Y:S02]  /*0930*/  F2I.FTZ.U32.TRUNC.NTZ R9, R8 ;  /* 0x0000000800097305 */ /* 0x000064000021f000 */
[----:B0-----:R-:W-:Y:S01]  /*0940*/  MOV R8, RZ ;  /* 0x000000ff00087202 */ /* 0x001fe20000000f00 */
[----:B-1----:R-:W-:-:S04]  /*0950*/  IMAD R11, R11, R9, RZ ;  /* 0x000000090b0b7224 */ /* 0x002fc800078e02ff */
[----:B------:R-:W-:Y:S01]  /*0960*/  IMAD.HI.U32 R9, R9, R11, R8 ;  /* 0x0000000b09097227 */ /* 0x000fe200078e0008 */
[----:B------:R-:W-:-:S05]  /*0970*/  MOV R11, UR11 ;  /* 0x0000000b000b7c02 */ /* 0x000fca0008000f00 */
[----:B------:R-:W-:-:S04]  /*0980*/  IMAD.HI.U32 R9, R9, R18, RZ ;  /* 0x0000001209097227 */ /* 0x000fc800078e00ff */
[----:B------:R-:W-:-:S04]  /*0990*/  IMAD.MOV R9, RZ, RZ, -R9 ;  /* 0x000000ffff097224 */ /* 0x000fc800078e0a09 */
[----:B------:R-:W-:-:S05]  /*09a0*/  IMAD R18, R9, UR10, R18 ;  /* 0x0000000a09127c24 */ /* 0x000fca000f8e0212 */
[----:B------:R-:W-:-:S13]  /*09b0*/  ISETP.GE.U32.AND P0, PT, R18, UR10, PT ;  /* 0x0000000a12007c0c */ /* 0x000fda000bf06070 */
[----:B------:R-:W-:-:S04]  /*09c0*/  @P0 IADD3 R18, PT, PT, R18, -UR10, RZ ;  /* 0x8000000a12120c10 */ /* 0x000fc8000fffe0ff */
[----:B------:R-:W-:-:S13]  /*09d0*/  ISETP.GE.U32.AND P0, PT, R18, UR10, PT ;  /* 0x0000000a12007c0c */ /* 0x000fda000bf06070 */
[----:B------:R-:W-:Y:S01]  /*09e0*/  @P0 VIADD R18, R18, -UR10 ;  /* 0x8000000a12120c36 */ /* 0x000fe20008000000 */
[----:B------:R-:W-:-:S07]  /*09f0*/  @!P1 LOP3.LUT R18, RZ, UR10, RZ, 0x33, !PT ;  /* 0x0000000aff129c12 */ /* 0x000fce000f8e33ff */
.L_x_1856:
        /* <DEDUP_REMOVED lines=11> */
[----:B------:R-:W-:Y:S01]  /*0ab0*/  IADD3 R7, PT, PT, RZ, -UR10, RZ ;  /* 0x8000000aff077c10 */ /* 0x000fe2000fffe0ff */
[----:B------:R-:W-:Y:S01]  /*0ac0*/  IMAD.MOV.U32 R17, RZ, RZ, RZ ;  /* 0x000000ffff117224 */ /* 0x000fe200078e00ff */
[----:B------:R-:W-:-:S05]  /*0ad0*/  ISETP.NE.U32.AND P1, PT, RZ, UR10, PT ;  /* 0x0000000aff007c0c */ /* 0x000fca000bf25070 */
        /* <DEDUP_REMOVED lines=15> */
.L_x_1851:
[----:B------:R-:W-:Y:S02]  /*0bd0*/  MOV R8, UR10 ;  /* 0x0000000a00087c02 */ /* 0x000fe40008000f00 */
[----:B------:R-:W-:-:S07]  /*0be0*/  MOV R10, 0xc00 ;  /* 0x00000c00000a7802 */ /* 0x000fce0000000f00 */
[----:B------:R-:W-:Y:S05]  /*0bf0*/  CALL.REL.NOINC `($__internal_42_$__cuda_sm20_rem_u64) ;  /* 0x00000014002c7944 */ /* 0x000fea0003c00000 */
[----:B------:R-:W-:Y:S01]  /*0c00*/  IMAD.MOV.U32 R16, RZ, RZ, R7 ;  /* 0x000000ffff107224 */ /* 0x000fe200078e0007 */
[----:B------:R-:W-:-:S07]  /*0c10*/  MOV R17, R12 ;  /* 0x0000000c00117202 */ /* 0x000fce0000000f00 */
.L_x_1852:
[----:B------:R-:W-:Y:S05]  /*0c20*/  BSYNC.RECONVERGENT B1 ;  /* 0x0000000000017941 */ /* 0x000fea0003800200 */
.L_x_1850:
        /* <DEDUP_REMOVED lines=8> */
[----:B------:R-:W-:Y:S01]  /*0cb0*/  IMAD R7, RZ, RZ, -UR10 ;  /* 0x8000000aff077e24 */ /* 0x000fe2000f8e02ff */
[----:B------:R-:W-:Y:S02]  /*0cc0*/  ISETP.NE.U32.AND P1, PT, RZ, UR10, PT ;  /* 0x0000000aff007c0c */ /* 0x000fe4000bf25070 */
        /* <DEDUP_REMOVED lines=16> */
.L_x_1854:
[----:B------:R-:W-:Y:S01]  /*0dd0*/  IMAD.U32 R8, RZ, RZ, UR10 ;  /* 0x0000000aff087e24 */ /* 0x000fe2000f8e00ff */
[----:B------:R-:W-:-:S07]  /*0de0*/  MOV R10, 0xe00 ;  /* 0x00000e00000a7802 */ /* 0x000fce0000000f00 */
[----:B------:R-:W-:Y:S05]  /*0df0*/  CALL.REL.NOINC `($__internal_42_$__cuda_sm20_rem_u64) ;  /* 0x0000001000ac7944 */ /* 0x000fea0003c00000 */
[----:B------:R-:W-:Y:S01]  /*0e00*/  MOV R18, R7 ;  /* 0x0000000700127202 */ /* 0x000fe20000000f00 */
[----:B------:R-:W-:-:S07]  /*0e10*/  IMAD.MOV.U32 R19, RZ, RZ, R12 ;  /* 0x000000ffff137224 */ /* 0x000fce00078e000c */
.L_x_1855:
[----:B------:R-:W-:Y:S05]  /*0e20*/  BSYNC.RECONVERGENT B1 ;  /* 0x0000000000017941 */ /* 0x000fea0003800200 */
.L_x_1853:
[----:B------:R-:W-:Y:S02]  /*0e30*/  ISETP.GT.U32.AND P0, PT, R11, 0x1, PT ;  /* 0x000000010b00780c */ /* 0x000fe40003f04070 */
[----:B------:R-:W-:-:S11]  /*0e40*/  SHF.R.U32.HI R11, RZ, 0x1, R11 ;  /* 0x00000001ff0b7819 */ /* 0x000fd6000001160b */
[----:B------:R-:W-:Y:S05]  /*0e50*/  @P0 BRA `(.L_x_1856) ;  /* 0xfffffff800e80947 */ /* 0x000fea000383ffff */
.L_x_1849:
[----:B------:R-:W1:Y:S01]  /*0e60*/  S2UR UR7, SR_CgaCtaId ;  /* 0x00000000000779c3 */ /* 0x000e620000008800 */
[----:B------:R-:W-:Y:S02]  /*0e70*/  UMOV UR6, 0x400 ;  /* 0x0000040000067882 */ /* 0x000fe40000000000 */
[----:B-1----:R-:W-:-:S09]  /*0e80*/  ULEA UR6, UR7, UR6, 0x18 ;  /* 0x0000000607067291 */ /* 0x002fd2000f8ec0ff */
[----:B------:R3:W-:Y:S03]  /*0e90*/  STS [UR6+0x8], R16 ;  /* 0x00000810ff007988 */ /* 0x0007e60008000806 */
.L_x_1846:
[----:B------:R-:W-:Y:S05]  /*0ea0*/  BSYNC.RECONVERGENT B0 ;  /* 0x0000000000007941 */ /* 0x000fea0003800200 */
.L_x_1845:
[----:B------:R-:W4:Y:S08]  /*0eb0*/  S2UR UR7, SR_CgaCtaId ;  /* 0x00000000000779c3 */ /* 0x000f300000008800 */
[----:B------:R-:W-:Y:S06]  /*0ec0*/  BAR.SYNC.DEFER_BLOCKING 0x0 ;  /* 0x0000000000007b1d */ /* 0x000fec0000010000 */
[----:B------:R-:W-:-:S02]  /*0ed0*/  UMOV UR6, 0x400 ;  /* 0x0000040000067882 */ /* 0x000fc40000000000 */
[----:B----4-:R-:W-:-:S09]  /*0ee0*/  ULEA UR6, UR7, UR6, 0x18 ;  /* 0x0000000607067291 */ /* 0x010fd2000f8ec0ff */
[----:B------:R-:W4:Y:S02]  /*0ef0*/  LDS.U8 R8, [UR6+0x10] ;  /* 0x00001006ff087984 */ /* 0x000f240008000000 */
[----:B----4-:R-:W-:-:S13]  /*0f00*/  ISETP.NE.AND P0, PT, R8, RZ, PT ;  /* 0x000000ff0800720c */ /* 0x010fda0003f05270 */
[----:B------:R-:W-:Y:S05]  /*0f10*/  @P0 BRA `(.L_x_1844) ;  /* 0x0000001000000947 */ /* 0x000fea0003800000 */
[----:B0-----:R-:W0:Y:S02]  /*0f20*/  LDS R7, [UR6] ;  /* 0x00000006ff077984 */ /* 0x001e240008000800 */
[----:B0-----:R-:W-:-:S13]  /*0f30*/  ISETP.NE.AND P0, PT, R7, UR4, PT ;  /* 0x0000000407007c0c */ /* 0x001fda000bf05270 */
[----:B------:R-:W-:Y:S05]  /*0f40*/  @!P0 BRA `(.L_x_1857) ;  /* 0x0000000400988947 */ /* 0x000fea0003800000 */
[----:B------:R-:W0:Y:S01]  /*0f50*/  LDCU UR7, c[0x0][0x3a8] ;  /* 0x00007500ff0777ac */ /* 0x000e220008000800 */
[----:B------:R-:W-:Y:S01]  /*0f60*/  BSSY.RECONVERGENT B0, `(.L_x_1858) ;  /* 0x0000060000007945 */ /* 0x000fe20003800200 */
[----:B0-----:R-:W-:-:S13]  /*0f70*/  ISETP.GE.U32.AND P0, PT, R2, UR7, PT ;  /* 0x0000000702007c0c */ /* 0x001fda000bf06070 */
[----:B------:R-:W-:Y:S05]  /*0f80*/  @P0 BRA `(.L_x_1859) ;  /* 0x0000000400740947 */ /* 0x000fea0003800000 */
[----:B------:R-:W-:Y:S01]  /*0f90*/  ISETP.NE.AND P0, PT, R6, 0x300, PT ;  /* 0x000003000600780c */ /* 0x000fe20003f05270 */
[----:B------:R-:W-:Y:S01]  /*0fa0*/  BSSY.RECONVERGENT B1, `(.L_x_1860) ;  /* 0x0000029000017945 */ /* 0x000fe20003800200 */
[----:B-1----:R-:W-:-:S11]  /*0fb0*/  MOV R14, R2 ;  /* 0x00000002000e7202 */ /* 0x002fd60000000f00 */
[----:B------:R-:W-:Y:S05]  /*0fc0*/  @!P0 BRA `(.L_x_1861) ;  /* 0x0000000000988947 */ /* 0x000fea0003800000 */
[----:B------:R-:W-:Y:S02]  /*0fd0*/  HFMA2 R11, -RZ, RZ, 0, 2.384185791015625e-07 ;  /* 0x00000004ff0b7431 */ /* 0x000fe400000001ff */
[----:B------:R-:W-:Y:S02]  /*0fe0*/  IMAD.U32 R9, RZ, RZ, UR7 ;  /* 0x00000007ff097e24 */ /* 0x000fe4000f8e00ff */
[----:B------:R-:W-:Y:S02]  /*0ff0*/  IMAD.MOV.U32 R13, RZ, RZ, 0x4 ;  /* 0x00000004ff0d7424 */ /* 0x000fe400078e00ff */
[--C-:B------:R-:W-:Y:S02]  /*1000*/  IMAD R10, R7, UR7, R2.reuse ;  /* 0x00000007070a7c24 */ /* 0x100fe4000f8e0202 */
[----:B--23--:R-:W-:Y:S02]  /*1010*/  IMAD R16, R9, UR4, R2 ;  /* 0x0000000409107c24 */ /* 0x00cfe4000f8e0202 */
[----:B------:R-:W-:-:S04]  /*1020*/  IMAD.WIDE.U32 R12, R10, R13, UR12 ;  /* 0x0000000c0a0c7e25 */ /* 0x000fc8000f8e000d */
[----:B------:R-:W-:Y:S01]  /*1030*/  IMAD.WIDE.U32 R8, R16, R11, UR12 ;  /* 0x0000000c10087e25 */ /* 0x000fe2000f8e000b */
[----:B------:R-:W2:Y:S04]  /*1040*/  LDG.E R15, desc[UR14][R12.64] ;  /* 0x0000000e0c0f7981 */ /* 0x000ea8000c1e1900 */
[----:B------:R-:W3:Y:S01]  /*1050*/  LDG.E R11, desc[UR14][R8.64] ;  /* 0x0000000e080b7981 */ /* 0x000ee2000c1e1900 */
[----:B------:R-:W-:Y:S02]  /*1060*/  ISETP.NE.AND P0, PT, R6, RZ, PT ;  /* 0x000000ff0600720c */ /* 0x000fe40003f05270 */
[----:B------:R-:W-:Y:S01]  /*1070*/  MOV R14, R4 ;  /* 0x00000004000e7202 */ /* 0x000fe20000000f00 */
[----:B--2---:R0:W-:Y:S04]  /*1080*/  STG.E desc[UR14][R8.64], R15 ;  /* 0x0000000f08007986 */ /* 0x0041e8000c10190e */
[----:B---3--:R0:W-:Y:S06]  /*1090*/  STG.E desc[UR14][R12.64], R11 ;  /* 0x0000000b0c007986 */ /* 0x0081ec000c10190e */
[----:B------:R-:W-:Y:S05]  /*10a0*/  @!P0 BRA `(.L_x_1861) ;  /* 0x0000000000608947 */ /* 0x000fea0003800000 */
[----:B0-----:R-:W-:Y:S01]  /*10b0*/  IADD3 R8, PT, PT, R10, 0x100, RZ ;  /* 0x000001000a087810 */ /* 0x001fe20007ffe0ff */
[----:B------:R-:W-:Y:S01]  /*10c0*/  IMAD.MOV.U32 R9, RZ, RZ, 0x4 ;  /* 0x00000004ff097424 */ /* 0x000fe200078e00ff */
[----:B------:R-:W-:Y:S01]  /*10d0*/  MOV R13, 0x4 ;  /* 0x00000004000d7802 */ /* 0x000fe20000000f00 */
[----:B------:R-:W-:Y:S02]  /*10e0*/  VIADD R12, R16, 0x100 ;  /* 0x00000100100c7836 */ /* 0x000fe40000000000 */
[----:B------:R-:W-:-:S04]  /*10f0*/  IMAD.WIDE.U32 R8, R8, R9, UR12 ;  /* 0x0000000c08087e25 */ /* 0x000fc8000f8e0009 */
[----:B------:R-:W-:Y:S01]  /*1100*/  IMAD.WIDE.U32 R12, R12, R13, UR12 ;  /* 0x0000000c0c0c7e25 */ /* 0x000fe2000f8e000d */
[----:B------:R-:W2:Y:S04]  /*1110*/  LDG.E R15, desc[UR14][R8.64] ;  /* 0x0000000e080f7981 */ /* 0x000ea8000c1e1900 */
[----:B------:R-:W3:Y:S01]  /*1120*/  LDG.E R11, desc[UR14][R12.64] ;  /* 0x0000000e0c0b7981 */ /* 0x000ee2000c1e1900 */
[----:B------:R-:W-:Y:S01]  /*1130*/  ISETP.NE.AND P0, PT, R6, 0x100, PT ;  /* 0x000001000600780c */ /* 0x000fe20003f05270 */
[----:B------:R-:W-:Y:S02]  /*1140*/  VIADD R14, R2, 0x200 ;  /* 0x00000200020e7836 */ /* 0x000fe40000000000 */
[----:B--2---:R1:W-:Y:S04]  /*1150*/  STG.E desc[UR14][R12.64], R15 ;  /* 0x0000000f0c007986 */ /* 0x0043e8000c10190e */
[----:B---3--:R1:W-:Y:S06]  /*1160*/  STG.E desc[UR14][R8.64], R11 ;  /* 0x0000000b08007986 */ /* 0x0083ec000c10190e */
[----:B------:R-:W-:Y:S05]  /*1170*/  @!P0 BRA `(.L_x_1861) ;  /* 0x00000000002c8947 */ /* 0x000fea0003800000 */
[----:B-1----:R-:W-:Y:S01]  /*1180*/  HFMA2 R11, -RZ, RZ, 0, 2.384185791015625e-07 ;  /* 0x00000004ff0b7431 */ /* 0x002fe200000001ff */
[----:B------:R-:W-:Y:S01]  /*1190*/  IADD3 R8, PT, PT, R16, 0x200, RZ ;  /* 0x0000020010087810 */ /* 0x000fe20007ffe0ff */
[----:B------:R-:W-:Y:S02]  /*11a0*/  VIADD R10, R10, 0x200 ;  /* 0x000002000a0a7836 */ /* 0x000fe40000000000 */
[----:B------:R-:W-:-:S04]  /*11b0*/  IMAD.MOV.U32 R9, RZ, RZ, 0x4 ;  /* 0x00000004ff097424 */ /* 0x000fc800078e00ff */
[----:B------:R-:W-:-:S04]  /*11c0*/  IMAD.WIDE.U32 R8, R8, R9, UR12 ;  /* 0x0000000c08087e25 */ /* 0x000fc8000f8e0009 */
[----:B------:R-:W-:Y:S01]  /*11d0*/  IMAD.WIDE.U32 R10, R10, R11, UR12 ;  /* 0x0000000c0a0a7e25 */ /* 0x000fe2000f8e000b */
[----:B------:R-:W2:Y:S04]  /*11e0*/  LDG.E R13, desc[UR14][R8.64] ;  /* 0x0000000e080d7981 */ /* 0x000ea8000c1e1900 */
[----:B------:R-:W3:Y:S01]  /*11f0*/  LDG.E R15, desc[UR14][R10.64] ;  /* 0x0000000e0a0f7981 */ /* 0x000ee2000c1e1900 */
[----:B------:R-:W-:-:S03]  /*1200*/  IADD3 R14, PT, PT, R2, 0x300, RZ ;  /* 0x00000300020e7810 */ /* 0x000fc60007ffe0ff */
[----:B---3--:R4:W-:Y:S04]  /*1210*/  STG.E desc[UR14][R8.64], R15 ;  /* 0x0000000f08007986 */ /* 0x0089e8000c10190e */
[----:B--2---:R4:W-:Y:S02]  /*1220*/  STG.E desc[UR14][R10.64], R13 ;  /* 0x0000000d0a007986 */ /* 0x0049e4000c10190e */
.L_x_1861:
[----:B------:R-:W-:Y:S05]  /*1230*/  BSYNC.RECONVERGENT B1 ;  /* 0x0000000000017941 */ /* 0x000fea0003800200 */
.L_x_1860:
[----:B------:R-:W-:-:S13]  /*1240*/  ISETP.GE.U32.AND P0, PT, R5, 0x300, PT ;  /* 0x000003000500780c */ /* 0x000fda0003f06070 */
[----:B------:R-:W-:Y:S05]  /*1250*/  @!P0 BRA `(.L_x_1859) ;  /* 0x0000000000c08947 */ /* 0x000fea0003800000 */
[----:B------:R-:W-:Y:S01]  /*1260*/  IMAD.U32 R21, RZ, RZ, UR7 ;  /* 0x00000007ff157e24 */ /* 0x000fe2000f8e00ff */
[----:B------:R-:W-:Y:S01]  /*1270*/  IADD3 R20, PT, PT, R14, 0x200, RZ ;  /* 0x000002000e147810 */ /* 0x000fe20007ffe0ff */
[--C-:B------:R-:W-:Y:S02]  /*1280*/  IMAD R7, R7, UR7, R14.reuse ;  /* 0x0000000707077c24 */ /* 0x100fe4000f8e020e */
[----:B------:R-:W-:-:S07]  /*1290*/  IMAD R21, R21, UR4, R14 ;  /* 0x0000000415157c24 */ /* 0x000fce000f8e020e */
.L_x_1862:
[----:B0-----:R-:W-:Y:S01]  /*12a0*/  IMAD.MOV.U32 R18, RZ, RZ, 0x4 ;  /* 0x00000004ff127424 */ /* 0x001fe200078e00ff */
[----:B--23--:R-:W-:-:S03]  /*12b0*/  MOV R16, 0x4 ;  /* 0x0000000400107802 */ /* 0x00cfc60000000f00 */
[----:B------:R-:W-:-:S04]  /*12c0*/  IMAD.WIDE.U32 R18, R7, R18, UR12 ;  /* 0x0000000c07127e25 */ /* 0x000fc8000f8e0012 */
[----:B------:R-:W-:Y:S01]  /*12d0*/  IMAD.WIDE.U32 R16, R21, R16, UR12 ;  /* 0x0000000c15107e25 */ /* 0x000fe2000f8e0010 */
[----:B------:R-:W2:Y:S04]  /*12e0*/  LDG.E R25, desc[UR14][R18.64] ;  /* 0x0000000e12197981 */ /* 0x000ea8000c1e1900 */
[----:B------:R-:W3:Y:S01]  /*12f0*/  LDG.E R23, desc[UR14][R16.64] ;  /* 0x0000000e10177981 */ /* 0x000ee2000c1e1900 */
[----:B01--4-:R-:W-:Y:S01]  /*1300*/  HFMA2 R11, -RZ, RZ, 0, 2.384185791015625e-07 ;  /* 0x00000004ff0b7431 */ /* 0x013fe200000001ff */
[----:B------:R-:W-:Y:S01]  /*1310*/  IADD3 R8, PT, PT, R7, 0x100, RZ ;  /* 0x0000010007087810 */ /* 0x000fe20007ffe0ff */
[----:B------:R-:W-:Y:S02]  /*1320*/  IMAD.MOV.U32 R9, RZ, RZ, 0x4 ;  /* 0x00000004ff097424 */ /* 0x000fe400078e00ff */
[----:B------:R-:W-:-:S02]  /*1330*/  VIADD R10, R21, 0x100 ;  /* 0x00000100150a7836 */ /* 0x000fc40000000000 */
[----:B------:R-:W-:-:S04]  /*1340*/  IMAD.WIDE.U32 R8, R8, R9, UR12 ;  /* 0x0000000c08087e25 */ /* 0x000fc8000f8e0009 */
[----:B------:R-:W-:Y:S01]  /*1350*/  IMAD.WIDE.U32 R10, R10, R11, UR12 ;  /* 0x0000000c0a0a7e25 */ /* 0x000fe2000f8e000b */
[----:B--2---:R0:W-:Y:S04]  /*1360*/  STG.E desc[UR14][R16.64], R25 ;  /* 0x0000001910007986 */ /* 0x0041e8000c10190e */
[----:B---3--:R1:W-:Y:S04]  /*1370*/  STG.E desc[UR14][R18.64], R23 ;  /* 0x0000001712007986 */ /* 0x0083e8000c10190e */
[----:B------:R-:W2:Y:S04]  /*1380*/  LDG.E R29, desc[UR14][R8.64] ;  /* 0x0000000e081d7981 */ /* 0x000ea8000c1e1900 */
[----:B------:R-:W3:Y:S01]  /*1390*/  LDG.E R27, desc[UR14][R10.64] ;  /* 0x0000000e0a1b7981 */ /* 0x000ee2000c1e1900 */
[----:B------:R-:W-:Y:S01]  /*13a0*/  IADD3 R12, PT, PT, R7, 0x200, RZ ;  /* 0x00000200070c7810 */ /* 0x000fe20007ffe0ff */
[----:B------:R-:W-:Y:S01]  /*13b0*/  IMAD.MOV.U32 R13, RZ, RZ, 0x4 ;  /* 0x00000004ff0d7424 */ /* 0x000fe200078e00ff */
[----:B------:R-:W-:Y:S01]  /*13c0*/  MOV R15, 0x4 ;  /* 0x00000004000f7802 */ /* 0x000fe20000000f00 */
[----:B------:R-:W-:-:S02]  /*13d0*/  VIADD R14, R21, 0x200 ;  /* 0x00000200150e7836 */ /* 0x000fc40000000000 */
[----:B------:R-:W-:-:S04]  /*13e0*/  IMAD.WIDE.U32 R12, R12, R13, UR12 ;  /* 0x0000000c0c0c7e25 */ /* 0x000fc8000f8e000d */
[----:B------:R-:W-:Y:S01]  /*13f0*/  IMAD.WIDE.U32 R14, R14, R15, UR12 ;  /* 0x0000000c0e0e7e25 */ /* 0x000fe2000f8e000f */
[----:B--2---:R2:W-:Y:S04]  /*1400*/  STG.E desc[UR14][R10.64], R29 ;  /* 0x0000001d0a007986 */ /* 0x0045e8000c10190e */
[----:B---3--:R3:W-:Y:S04]  /*1410*/  STG.E desc[UR14][R8.64], R27 ;  /* 0x0000001b08007986 */ /* 0x0087e8000c10190e */
[----:B0-----:R-:W4:Y:S04]  /*1420*/  LDG.E R25, desc[UR14][R12.64] ;  /* 0x0000000e0c197981 */ /* 0x001f28000c1e1900 */
[----:B-1----:R-:W5:Y:S01]  /*1430*/  LDG.E R23, desc[UR14][R14.64] ;  /* 0x0000000e0e177981 */ /* 0x002f62000c1e1900 */
[----:B------:R-:W-:Y:S01]  /*1440*/  HFMA2 R19, -RZ, RZ, 0, 2.384185791015625e-07 ;  /* 0x00000004ff137431 */ /* 0x000fe200000001ff */
[----:B------:R-:W-:Y:S01]  /*1450*/  IADD3 R16, PT, PT, R7, 0x300, RZ ;  /* 0x0000030007107810 */ /* 0x000fe20007ffe0ff */
[----:B------:R-:W-:-:S02]  /*1460*/  IMAD.MOV.U32 R17, RZ, RZ, 0x4 ;  /* 0x00000004ff117424 */ /* 0x000fc400078e00ff */
[----:B------:R-:W-:Y:S02]  /*1470*/  VIADD R18, R21, 0x300 ;  /* 0x0000030015127836 */ /* 0x000fe40000000000 */
[----:B------:R-:W-:-:S04]  /*1480*/  IMAD.WIDE.U32 R16, R16, R17, UR12 ;  /* 0x0000000c10107e25 */ /* 0x000fc8000f8e0011 */
[----:B------:R-:W-:Y:S01]  /*1490*/  IMAD.WIDE.U32 R18, R18, R19, UR12 ;  /* 0x0000000c12127e25 */ /* 0x000fe2000f8e0013 */
[----:B----4-:R0:W-:Y:S04]  /*14a0*/  STG.E desc[UR14][R14.64], R25 ;  /* 0x000000190e007986 */ /* 0x0101e8000c10190e */
[----:B-----5:R0:W-:Y:S04]  /*14b0*/  STG.E desc[UR14][R12.64], R23 ;  /* 0x000000170c007986 */ /* 0x0201e8000c10190e */
[----:B--2---:R-:W2:Y:S04]  /*14c0*/  LDG.E R11, desc[UR14][R16.64] ;  /* 0x0000000e100b7981 */ /* 0x004ea8000c1e1900 */
[----:B---3--:R-:W3:Y:S01]  /*14d0*/  LDG.E R9, desc[UR14][R18.64] ;  /* 0x0000000e12097981 */ /* 0x008ee2000c1e1900 */
[C---:B------:R-:W-:Y:S01]  /*14e0*/  VIADD R8, R20.reuse, 0x200 ;  /* 0x0000020014087836 */ /* 0x040fe20000000000 */
[----:B------:R-:W-:Y:S01]  /*14f0*/  IADD3 R20, PT, PT, R20, 0x400, RZ ;  /* 0x0000040014147810 */ /* 0x000fe20007ffe0ff */
[----:B------:R-:W-:Y:S01]  /*1500*/  VIADD R7, R7, 0x400 ;  /* 0x0000040007077836 */ /* 0x000fe20000000000 */
[----:B------:R-:W-:-:S02]  /*1510*/  IADD3 R21, PT, PT, R21, 0x400, RZ ;  /* 0x0000040015157810 */ /* 0x000fc40007ffe0ff */
[----:B------:R-:W-:Y:S01]  /*1520*/  ISETP.GE.U32.AND P0, PT, R8, UR7, PT ;  /* 0x0000000708007c0c */ /* 0x000fe2000bf06070 */
[----:B--2---:R0:W-:Y:S04]  /*1530*/  STG.E desc[UR14][R18.64], R11 ;  /* 0x0000000b12007986 */ /* 0x0041e8000c10190e */
[----:B---3--:R0:W-:Y:S08]  /*1540*/  STG.E desc[UR14][R16.64], R9 ;  /* 0x0000000910007986 */ /* 0x0081f0000c10190e */
[----:B------:R-:W-:Y:S05]  /*1550*/  @!P0 BRA `(.L_x_1862) ;  /* 0xfffffffc00508947 */ /* 0x000fea000383ffff */
.L_x_1859:
[----:B------:R-:W-:Y:S05]  /*1560*/  BSYNC.RECONVERGENT B0 ;  /* 0x0000000000007941 */ /* 0x000fea0003800200 */
.L_x_1858:
[----:B------:R-:W-:-:S13]  /*1570*/  ISETP.NE.AND P0, PT, R2, RZ, PT ;  /* 0x000000ff0200720c */ /* 0x000fda0003f05270 */
[----:B------:R-:W5:Y:S02]  /*1580*/  @!P0 LDS R7, [UR6+0xc] ;  /* 0x00000c06ff078984 */ /* 0x000f640008000800 */
[----:B-----5:R-:W-:-:S05]  /*1590*/  @!P0 IMAD.MOV R7, RZ, RZ, -R7 ;  /* 0x000000ffff078224 */ /* 0x020fca00078e0a07 */
[----:B------:R0:W-:Y:S02]  /*15a0*/  @!P0 STS [UR6+0xc], R7 ;  /* 0x00000c07ff008988 */ /* 0x0001e40008000806 */
.L_x_1857:
[----:B------:R-:W5:Y:S01]  /*15b0*/  LDCU UR7, c[0x0][0x3a8] ;  /* 0x00007500ff0777ac */ /* 0x000f620008000800 */
[----:B------:R-:W-:-:S04]  /*15c0*/  UIADD3 UR9, UPT, UPT, UR4, 0x1, URZ ;  /* 0x0000000104097890 */ /* 0x000fc8000fffe0ff */
[----:B-----5:R-:W-:Y:S01]  /*15d0*/  UISETP.GE.U32.AND UP0, UPT, UR9, UR7, UPT ;  /* 0x000000070900728c */ /* 0x020fe2000bf06070 */
[----:B------:R-:W-:Y:S08]  /*15e0*/  BAR.SYNC.DEFER_BLOCKING 0x0 ;  /* 0x0000000000007b1d */ /* 0x000ff00000010000 */
[----:B------:R-:W-:Y:S05]  /*15f0*/  BRA.U UP0, `(.L_x_1863) ;  /* 0x0000000500887547 */ /* 0x000fea000b800000 */
[----:B01--4-:R-:W0:Y:S01]  /*1600*/  LDS R11, [UR6+0x8] ;  /* 0x00000806ff0b7984 */ /* 0x013e220008000800 */
[----:B------:R-:W-:Y:S01]  /*1610*/  IADD3 R13, PT, PT, R2, UR4, RZ ;  /* 0x00000004020d7c10 */ /* 0x000fe2000fffe0ff */
[----:B------:R-:W-:-:S06]  /*1620*/  UMOV UR8, UR9 ;  /* 0x0000000900087c82 */ /* 0x000fcc0008000000 */
.L_x_1872:
[----:B------:R-:W1:Y:S02]  /*1630*/  LDCU UR16, c[0x0][0x3a8] ;  /* 0x00007500ff1077ac */ /* 0x000e640008000800 */
[----:B-1----:R-:W-:-:S04]  /*1640*/  UIMAD UR6, UR8, UR16, UR4 ;  /* 0x00000010080672a4 */ /* 0x002fc8000f8e0204 */
[----:B------:R-:W-:-:S06]  /*1650*/  UIMAD.WIDE.U32 UR6, UR6, 0x4, UR12 ;  /* 0x00000004060678a5 */ /* 0x000fcc000f8e000c */
[----:B0-----:R-:W-:Y:S01]  /*1660*/  IMAD.U32 R8, RZ, RZ, UR6 ;  /* 0x00000006ff087e24 */ /* 0x001fe2000f8e00ff */
[----:B------:R-:W-:-:S05]  /*1670*/  MOV R9, UR7 ;  /* 0x0000000700097c02 */ /* 0x000fca0008000f00 */
[----:B------:R-:W4:Y:S01]  /*1680*/  LDG.E R8, desc[UR14][R8.64] ;  /* 0x0000000e08087981 */ /* 0x000f22000c1e1900 */
[----:B------:R-:W-:Y:S01]  /*1690*/  UMOV UR6, UR8 ;  /* 0x0000000800067c82 */ /* 0x000fe20008000000 */
[----:B------:R-:W-:-:S04]  /*16a0*/  UIADD3 UR8, UPT, UPT, UR8, 0x1, URZ ;  /* 0x0000000108087890 */ /* 0x000fc8000fffe0ff */
[----:B------:R-:W-:Y:S01]  /*16b0*/  UISETP.NE.AND UP0, UPT, UR8, UR16, UPT ;  /* 0x000000100800728c */ /* 0x000fe2000bf05270 */
[----:B----4-:R-:W-:-:S13]  /*16c0*/  ISETP.NE.AND P0, PT, R8, RZ, PT ;  /* 0x000000ff0800720c */ /* 0x010fda0003f05270 */
[----:B------:R-:W-:Y:S05]  /*16d0*/  @!P0 BRA `(.L_x_1864) ;  /* 0x00000004004c8947 */ /* 0x000fea0003800000 */
[----:B0-----:R-:W-:-:S05]  /*16e0*/  IMAD.WIDE.U32 R8, R11, R8, RZ ;  /* 0x000000080b087225 */ /* 0x001fca00078e00ff */
[----:B------:R-:W-:-:S13]  /*16f0*/  ISETP.NE.U32.AND P0, PT, R9, RZ, PT ;  /* 0x000000ff0900720c */ /* 0x000fda0003f05070 */
[----:B------:R-:W-:Y:S05]  /*1700*/  @P0 BRA `(.L_x_1865) ;  /* 0x00000000004c0947 */ /* 0x000fea0003800000 */
[----:B------:R-:W0:Y:S01]  /*1710*/  I2F.U32.RP R9, UR10 ;  /* 0x0000000a00097d06 */ /* 0x000e220008209000 */
[----:B------:R-:W-:Y:S01]  /*1720*/  IADD3 R7, PT, PT, RZ, -UR10, RZ ;  /* 0x8000000aff077c10 */ /* 0x000fe2000fffe0ff */
[----:B--2---:R-:W-:Y:S01]  /*1730*/  IMAD.MOV.U32 R17, RZ, RZ, RZ ;  /* 0x000000ffff117224 */ /* 0x004fe200078e00ff */
        /* <DEDUP_REMOVED lines=9> */
[----:B---3--:R-:W-:-:S05]  /*17d0*/  IMAD R16, R7, UR10, R8 ;  /* 0x0000000a07107c24 */ /* 0x008fca000f8e0208 */
[----:B------:R-:W-:-:S13]  /*17e0*/  ISETP.GE.U32.AND P0, PT, R16, UR10, PT ;  /* 0x0000000a10007c0c */ /* 0x000fda000bf06070 */
[----:B------:R-:W-:-:S05]  /*17f0*/  @P0 VIADD R16, R16, -UR10 ;  /* 0x8000000a10100c36 */ /* 0x000fca0008000000 */
[----:B------:R-:W-:-:S13]  /*1800*/  ISETP.GE.U32.AND P0, PT, R16, UR10, PT ;  /* 0x0000000a10007c0c */ /* 0x000fda000bf06070 */
[----:B------:R-:W-:Y:S02]  /*1810*/  @P0 IADD3 R16, PT, PT, R16, -UR10, RZ ;  /* 0x8000000a10100c10 */ /* 0x000fe4000fffe0ff */
[----:B------:R-:W-:Y:S01]  /*1820*/  @!P1 LOP3.LUT R16, RZ, UR10, RZ, 0x33, !PT ;  /* 0x0000000aff109c12 */ /* 0x000fe2000f8e33ff */
[----:B------:R-:W-:Y:S06]  /*1830*/  BRA `(.L_x_1866) ;  /* 0x00000000001c7947 */ /* 0x000fec0003800000 */
.L_x_1865:
[----:B------:R-:W-:Y:S01]  /*1840*/  MOV R12, R8 ;  /* 0x00000008000c7202 */ /* 0x000fe20000000f00 */
[----:B------:R-:W-:Y:S01]  /*1850*/  IMAD.MOV.U32 R7, RZ, RZ, R9 ;  /* 0x000000ffff077224 */ /* 0x000fe200078e0009 */
[----:B------:R-:W-:Y:S02]  /*1860*/  MOV R8, UR10 ;  /* 0x0000000a00087c02 */ /* 0x000fe40008000f00 */
[----:B------:R-:W-:-:S07]  /*1870*/  MOV R10, 0x1890 ;  /* 0x00001890000a7802 */ /* 0x000fce0000000f00 */
[----:B--23--:R-:W-:Y:S05]  /*1880*/  CALL.REL.NOINC `($__internal_42_$__cuda_sm20_rem_u64) ;  /* 0x0000000800087944 */ /* 0x00cfea0003c00000 */
[----:B------:R-:W-:Y:S01]  /*1890*/  IMAD.MOV.U32 R16, RZ, RZ, R7 ;  /* 0x000000ffff107224 */ /* 0x000fe200078e0007 */
[----:B------:R-:W-:-:S07]  /*18a0*/  MOV R17, R12 ;  /* 0x0000000c00117202 */ /* 0x000fce0000000f00 */
.L_x_1866:
[----:B------:R-:W0:Y:S01]  /*18b0*/  LDCU UR7, c[0x0][0x3a8] ;  /* 0x00007500ff0777ac */ /* 0x000e220008000800 */
[----:B------:R-:W-:Y:S01]  /*18c0*/  BSSY.RECONVERGENT B0, `(.L_x_1864) ;  /* 0x0000034000007945 */ /* 0x000fe20003800200 */
[----:B------:R-:W1:Y:S01]  /*18d0*/  LDCU UR16, c[0x0][0x3a8] ;  /* 0x00007500ff1077ac */ /* 0x000e620008000800 */
[----:B0-----:R-:W-:-:S13]  /*18e0*/  ISETP.GE.U32.AND P0, PT, R13, UR7, PT ;  /* 0x000000070d007c0c */ /* 0x001fda000bf06070 */
[----:B-1----:R-:W-:Y:S05]  /*18f0*/  @P0 BRA `(.L_x_1867) ;  /* 0x0000000000c00947 */ /* 0x002fea0003800000 */
[----:B------:R-:W-:-:S07]  /*1900*/  IMAD.MOV.U32 R18, RZ, RZ, R13 ;  /* 0x000000ffff127224 */ /* 0x000fce00078e000d */
.L_x_1871:
[----:B0-----:R-:W-:Y:S01]  /*1910*/  MOV R7, UR16 ;  /* 0x0000001000077c02 */ /* 0x001fe20008000f00 */
[----:B------:R-:W-:-:S04]  /*1920*/  IMAD.MOV.U32 R15, RZ, RZ, 0x4 ;  /* 0x00000004ff0f7424 */ /* 0x000fc800078e00ff */
[----:B------:R-:W-:-:S04]  /*1930*/  IMAD R14, R7, UR4, R18 ;  /* 0x00000004070e7c24 */ /* 0x000fc8000f8e0212 */
[----:B------:R-:W-:-:S06]  /*1940*/  IMAD.WIDE.U32 R14, R14, R15, UR12 ;  /* 0x0000000c0e0e7e25 */ /* 0x000fcc000f8e000f */
[----:B------:R-:W2:Y:S01]  /*1950*/  LDG.E R15, desc[UR14][R14.64] ;  /* 0x0000000e0e0f7981 */ /* 0x000ea2000c1e1900 */
[----:B------:R-:W-:Y:S01]  /*1960*/  BSSY.RECONVERGENT B1, `(.L_x_1868) ;  /* 0x000001d000017945 */ /* 0x000fe20003800200 */
[-C--:B--2---:R-:W-:Y:S02]  /*1970*/  IMAD R7, R17, R15.reuse, RZ ;  /* 0x0000000f11077224 */ /* 0x084fe400078e02ff */
[----:B------:R-:W-:-:S05]  /*1980*/  IMAD.WIDE.U32 R8, R16, R15, RZ ;  /* 0x0000000f10087225 */ /* 0x000fca00078e00ff */
[----:B------:R-:W-:-:S04]  /*1990*/  IADD3 R7, PT, PT, R9, R7, RZ ;  /* 0x0000000709077210 */ /* 0x000fc80007ffe0ff */
[----:B------:R-:W-:-:S13]  /*19a0*/  ISETP.NE.U32.AND P0, PT, R7, RZ, PT ;  /* 0x000000ff0700720c */ /* 0x000fda0003f05070 */
[----:B------:R-:W-:Y:S05]  /*19b0*/  @P0 BRA `(.L_x_1869) ;  /* 0x00000000004c0947 */ /* 0x000fea0003800000 */
[----:B------:R-:W0:Y:S01]  /*19c0*/  I2F.U32.RP R9, UR10 ;  /* 0x0000000a00097d06 */ /* 0x000e220008209000 */
[----:B------:R-:W-:Y:S02]  /*19d0*/  IADD3 R7, PT, PT, RZ, -UR10, RZ ;  /* 0x8000000aff077c10 */ /* 0x000fe4000fffe0ff */
        /* <DEDUP_REMOVED lines=17> */
.L_x_1869:
[----:B------:R-:W-:Y:S01]  /*1af0*/  MOV R12, R8 ;  /* 0x00000008000c7202 */ /* 0x000fe20000000f00 */
[----:B------:R-:W-:Y:S01]  /*1b00*/  IMAD.U32 R8, RZ, RZ, UR10 ;  /* 0x0000000aff087e24 */ /* 0x000fe2000f8e00ff */
[----:B------:R-:W-:-:S07]  /*1b10*/  MOV R10, 0x1b30 ;  /* 0x00001b30000a7802 */ /* 0x000fce0000000f00 */
[----:B------:R-:W-:Y:S05]  /*1b20*/  CALL.REL.NOINC `($__internal_42_$__cuda_sm20_rem_u64) ;  /* 0x0000000400607944 */ /* 0x000fea0003c00000 */
.L_x_1870:
[----:B------:R-:W-:Y:S05]  /*1b30*/  BSYNC.RECONVERGENT B1 ;  /* 0x0000000000017941 */ /* 0x000fea0003800200 */
.L_x_1868:
[----:B------:R-:W-:Y:S01]  /*1b40*/  MOV R9, UR16 ;  /* 0x0000001000097c02 */ /* 0x000fe20008000f00 */
[----:B------:R-:W-:-:S04]  /*1b50*/  IMAD.MOV.U32 R15, RZ, RZ, 0x4 ;  /* 0x00000004ff0f7424 */ /* 0x000fc800078e00ff */
[----:B------:R-:W-:-:S04]  /*1b60*/  IMAD R8, R9, UR6, R18 ;  /* 0x0000000609087c24 */ /* 0x000fc8000f8e0212 */
[----:B------:R-:W-:-:S05]  /*1b70*/  IMAD.WIDE.U32 R8, R8, R15, UR12 ;  /* 0x0000000c08087e25 */ /* 0x000fca000f8e000f */
[----:B------:R-:W2:Y:S01]  /*1b80*/  LDG.E R10, desc[UR14][R8.64] ;  /* 0x0000000e080a7981 */ /* 0x000ea2000c1e1900 */
[----:B------:R-:W-:Y:S02]  /*1b90*/  IADD3 R18, PT, PT, R18, 0x100, RZ ;  /* 0x0000010012127810 */ /* 0x000fe40007ffe0ff */
[----:B--2---:R-:W-:-:S04]  /*1ba0*/  ISETP.GE.U32.AND P0, PT, R10, R7, PT ;  /* 0x000000070a00720c */ /* 0x004fc80003f06070 */
[----:B------:R-:W-:Y:S02]  /*1bb0*/  SEL R12, RZ, UR10, P0 ;  /* 0x0000000aff0c7c07 */ /* 0x000fe40008000000 */
[----:B------:R-:W-:Y:S02]  /*1bc0*/  ISETP.GE.U32.AND P0, PT, R18, UR16, PT ;  /* 0x0000001012007c0c */ /* 0x000fe4000bf06070 */
[----:B------:R-:W-:-:S05]  /*1bd0*/  IADD3 R7, PT, PT, R12, R10, -R7 ;  /* 0x0000000a0c077210 */ /* 0x000fca0007ffe807 */
[----:B------:R0:W-:Y:S06]  /*1be0*/  STG.E desc[UR14][R8.64], R7 ;  /* 0x0000000708007986 */ /* 0x0001ec000c10190e */
[----:B------:R-:W-:Y:S05]  /*1bf0*/  @!P0 BRA `(.L_x_1871) ;  /* 0xfffffffc00448947 */ /* 0x000fea000383ffff */
.L_x_1867:
[----:B------:R-:W-:Y:S05]  /*1c00*/  BSYNC.RECONVERGENT B0 ;  /* 0x0000000000007941 */ /* 0x000fea0003800200 */
.L_x_1864:
[----:B------:R-:W-:Y:S05]  /*1c10*/  BRA.U UP0, `(.L_x_1872) ;  /* 0xfffffff900847547 */ /* 0x000fea000b83ffff */
.L_x_1863:
[----:B------:R-:W-:Y:S01]  /*1c20*/  BAR.SYNC.DEFER_BLOCKING 0x0 ;  /* 0x0000000000007b1d */ /* 0x000fe20000010000 */
[----:B------:R-:W-:-:S05]  /*1c30*/  ISETP.NE.AND P0, PT, R2, RZ, PT ;  /* 0x000000ff0200720c */ /* 0x000fca0003f05270 */
[----:B------:R-:W-:Y:S08]  /*1c40*/  BSSY.RECONVERGENT B0, `(.L_x_1873) ;  /* 0x0000023000007945 */ /* 0x000ff00003800200 */
[----:B------:R-:W-:Y:S05]  /*1c50*/  @P0 BRA `(.L_x_1874) ;  /* 0x0000000000840947 */ /* 0x000fea0003800000 */
[----:B------:R-:W5:Y:S01]  /*1c60*/  S2UR UR6, SR_CgaCtaId ;  /* 0x00000000000679c3 */ /* 0x000f620000008800 */
[----:B------:R-:W-:Y:S01]  /*1c70*/  UMOV UR4, 0x400 ;  /* 0x0000040000047882 */ /* 0x000fe20000000000 */
[----:B------:R-:W-:Y:S01]  /*1c80*/  BSSY.RECONVERGENT B1, `(.L_x_1874) ;  /* 0x000001e000017945 */ /* 0x000fe20003800200 */
[----:B-----5:R-:W-:-:S09]  /*1c90*/  ULEA UR4, UR6, UR4, 0x18 ;  /* 0x0000000406047291 */ /* 0x020fd2000f8ec0ff */
[----:B01----:R-:W4:Y:S02]  /*1ca0*/  LDS R12, [UR4+0x4] ;  /* 0x00000404ff0c7984 */ /* 0x003f240008000800 */
[----:B----4-:R-:W-:-:S05]  /*1cb0*/  IMAD.WIDE.U32 R12, R12, R3, RZ ;  /* 0x000000030c0c7225 */ /* 0x010fca00078e00ff */
        /* <DEDUP_REMOVED lines=21> */
.L_x_1875:
[----:B------:R-:W-:Y:S01]  /*1e10*/  MOV R7, R13 ;  /* 0x0000000d00077202 */ /* 0x000fe20000000f00 */
[----:B------:R-:W-:Y:S01]  /*1e20*/  IMAD.U32 R8, RZ, RZ, UR10 ;  /* 0x0000000aff087e24 */ /* 0x000fe2000f8e00ff */
[----:B------:R-:W-:-:S07]  /*1e30*/  MOV R10, 0x1e50 ;  /* 0x00001e50000a7802 */ /* 0x000fce0000000f00 */
[----:B--23--:R-:W-:Y:S05]  /*1e40*/  CALL.REL.NOINC `($__internal_42_$__cuda_sm20_rem_u64) ;  /* 0x0000000000987944 */ /* 0x00cfea0003c00000 */
[----:B------:R-:W-:-:S07]  /*1e50*/  MOV R3, R7 ;  /* 0x0000000700037202 */ /* 0x000fce0000000f00 */
.L_x_1876:
[----:B------:R-:W-:Y:S05]  /*1e60*/  BSYNC.RECONVERGENT B1 ;  /* 0x0000000000017941 */ /* 0x000fea0003800200 */
.L_x_1874:
[----:B------:R-:W-:Y:S05]  /*1e70*/  BSYNC.RECONVERGENT B0 ;  /* 0x0000000000007941 */ /* 0x000fea0003800200 */
.L_x_1873:
[----:B------:R-:W5:Y:S01]  /*1e80*/  S2UR UR4, SR_CgaCtaId ;  /* 0x00000000000479c3 */ /* 0x000f620000008800 */
[----:B------:R-:W-:Y:S02]  /*1e90*/  UMOV UR6, 0x400 ;  /* 0x0000040000067882 */ /* 0x000fe40000000000 */
[----:B-----5:R-:W-:Y:S01]  /*1ea0*/  ULEA UR6, UR4, UR6, 0x18 ;  /* 0x0000000604067291 */ /* 0x020fe2000f8ec0ff */
[----:B------:R-:W5:Y:S08]  /*1eb0*/  LDCU UR4, c[0x0][0x3a8] ;  /* 0x00007500ff0477ac */ /* 0x000f700008000800 */
[----:B01--4-:R-:W0:Y:S01]  /*1ec0*/  LDS.U8 R8, [UR6+0x10] ;  /* 0x00001006ff087984 */ /* 0x013e220008000000 */
[----:B-----5:R-:W-:-:S03]  /*1ed0*/  UISETP.GE.U32.AND UP0, UPT, UR9, UR4, UPT ;  /* 0x000000040900728c */ /* 0x020fc6000bf06070 */
[----:B------:R-:W-:-:S03]  /*1ee0*/  UMOV UR4, UR9 ;  /* 0x0000000900047c82 */ /* 0x000fc60008000000 */
[----:B------:R-:W-:Y:S02]  /*1ef0*/  PLOP3.LUT P0, PT, PT, PT, UP0, 0x80, 0x8 ;  /* 0x000000000008781c */ /* 0x000fe40003f0f008 */
[----:B0-----:R-:W-:-:S13]  /*1f00*/  ISETP.EQ.AND P1, PT, R8, RZ, PT ;  /* 0x000000ff0800720c */ /* 0x001fda0003f22270 */
[----:B------:R-:W-:Y:S05]  /*1f10*/  @!P0 BRA P1, `(.L_x_1877) ;  /* 0xffffffe400e08947 */ /* 0x000fea000083ffff */
.L_x_1844:
[----:B------:R-:W-:-:S13]  /*1f20*/  ISETP.NE.AND P0, PT, R2, RZ, PT ;  /* 0x000000ff0200720c */ /* 0x000fda0003f05270 */
[----:B------:R-:W-:Y:S05]  /*1f30*/  @P0 EXIT ;  /* 0x000000000000094d */ /* 0x000fea0003800000 */
[----:B------:R-:W-:-:S04]  /*1f40*/  PRMT R2, R8, 0x9910, RZ ;  /* 0x0000991008027816 */ /* 0x000fc800000000ff */
[----:B------:R-:W-:-:S13]  /*1f50*/  ISETP.NE.AND P0, PT, R2, RZ, PT ;  /* 0x000000ff0200720c */ /* 0x000fda0003f05270 */
[----:B------:R-:W-:Y:S05]  /*1f60*/  @!P0 BRA `(.L_x_1878) ;  /* 0x0000000000208947 */ /* 0x000fea0003800000 */
[----:B------:R-:W4:Y:S01]  /*1f70*/  LDC.64 R2, c[0x0][0x390] ;  /* 0x0000e400ff027b82 */ /* 0x000f220000000a00 */
[----:B0-----:R-:W-:-:S07]  /*1f80*/  IMAD.MOV.U32 R7, RZ, RZ, 0x1 ;  /* 0x00000001ff077424 */ /* 0x001fce00078e00ff */
[----:B------:R-:W0:Y:S01]  /*1f90*/  LDC.64 R4, c[0x0][0x398] ;  /* 0x0000e600ff047b82 */ /* 0x000e220000000a00 */
[----:B----4-:R-:W-:-:S05]  /*1fa0*/  IMAD.WIDE.U32 R2, R0, 0x4, R2 ;  /* 0x0000000400027825 */ /* 0x010fca00078e0002 */
[----:B------:R-:W-:Y:S01]  /*1fb0*/  STG.E desc[UR14][R2.64], RZ ;  /* 0x000000ff02007986 */ /* 0x000fe2000c10190e */
[----:B0-----:R-:W-:-:S05]  /*1fc0*/  IMAD.WIDE.U32 R4, R0, 0x4, R4 ;  /* 0x0000000400047825 */ /* 0x001fca00078e0004 */
[----:B------:R-:W-:Y:S01]  /*1fd0*/  STG.E desc[UR14][R4.64], R7 ;  /* 0x0000000704007986 */ /* 0x000fe2000c10190e */
[----:B------:R-:W-:Y:S05]  /*1fe0*/  EXIT ;  /* 0x000000000000794d */ /* 0x000fea0003800000 */
.L_x_1878:
[----:B------:R-:W4:Y:S01]  /*1ff0*/  LDS R2, [UR6+0xc] ;  /* 0x00000c06ff027984 */ /* 0x000f220008000800 */
[----:B------:R-:W5:Y:S01]  /*2000*/  LDC.64 R4, c[0x0][0x390] ;  /* 0x0000e400ff047b82 */ /* 0x000f620000000a00 */
[----:B------:R-:W-:-:S07]  /*2010*/  ISETP.NE.AND P1, PT, R3, RZ, PT ;  /* 0x000000ff0300720c */ /* 0x000fce0003f25270 */
[----:B0-----:R-:W0:Y:S01]  /*2020*/  LDC.64 R6, c[0x0][0x398] ;  /* 0x0000e600ff067b82 */ /* 0x001e220000000a00 */
[----:B-----5:R-:W-:-:S04]  /*2030*/  IMAD.WIDE.U32 R4, R0, 0x4, R4 ;  /* 0x0000000400047825 */ /* 0x020fc800078e0004 */
[----:B0-----:R-:W-:Y:S01]  /*2040*/  IMAD.WIDE.U32 R6, R0, 0x4, R6 ;  /* 0x0000000400067825 */ /* 0x001fe200078e0006 */
[----:B----4-:R-:W-:Y:S02]  /*2050*/  ISETP.GE.AND P0, PT, R2, RZ, PT ;  /* 0x000000ff0200720c */ /* 0x010fe40003f06270 */
[----:B------:R-:W-:-:S11]  /*2060*/  IADD3 R2, PT, PT, -R3, UR10, RZ ;  /* 0x0000000a03027c10 */ /* 0x000fd6000fffe1ff */
[----:B------:R-:W-:-:S05]  /*2070*/  @!P0 SEL R3, R2, RZ, P1 ;  /* 0x000000ff02038207 */ /* 0x000fca0000800000 */
[----:B------:R-:W-:Y:S04]  /*2080*/  STG.E desc[UR14][R4.64], R3 ;  /* 0x0000000304007986 */ /* 0x000fe8000c10190e */
[----:B------:R-:W-:Y:S01]  /*2090*/  STG.E desc[UR14][R6.64], RZ ;  /* 0x000000ff06007986 */ /* 0x000fe2000c10190e */
[----:B------:R-:W-:Y:S05]  /*20a0*/  EXIT ;  /* 0x000000000000794d */ /* 0x000fea0003800000 */
        .weak           $__internal_42_$__cuda_sm20_rem_u64
        .type           $__internal_42_$__cuda_sm20_rem_u64,@function
        .size           $__internal_42_$__cuda_sm20_rem_u64,(.L_x_2105 - $__internal_42_$__cuda_sm20_rem_u64)
$__internal_42_$__cuda_sm20_rem_u64:
[----:B------:R-:W-:-:S06]  /*20b0*/  MOV R9, UR5 ;  /* 0x0000000500097c02 */ /* 0x000fcc0008000f00 */
        /* <DEDUP_REMOVED lines=52> */
[CC--:B------:R-:W-:Y:S02]  /*2400*/  IADD3 R7, P2, PT, -R8.reuse, R9.reuse, RZ ;  /* 0x0000000908077210 */ /* 0x0c0fe40007f5e1ff */
[----:B------:R-:W-:Y:S02]  /*2410*/  ISETP.GE.U32.AND.EX P0, PT, R15, UR5, PT, P0 ;  /* 0x000000050f007c0c */ /* 0x000fe4000bf06100 */
[----:B------:R-:W-:Y:S01]  /*2420*/  ISETP.NE.U32.AND P1, PT, R8, RZ, PT ;  /* 0x000000ff0800720c */ /* 0x000fe20003f25070 */
[----:B------:R-:W-:Y:S01]  /*2430*/  IMAD.MOV.U32 R8, RZ, RZ, R10 ;  /* 0x000000ffff087224 */ /* 0x000fe200078e000a */
[----:B------:R-:W-:Y:S01]  /*2440*/  SEL R7, R7, R9, P0 ;  /* 0x0000000907077207 */ /* 0x000fe20000000000 */
[----:B------:R-:W-:Y:S01]  /*2450*/  HFMA2 R9, -RZ, RZ, 0, 0 ;  /* 0x00000000ff097431 */ /* 0x000fe200000001ff */
[----:B------:R-:W-:-:S02]  /*2460*/  IADD3.X R12, PT, PT, R15, ~UR5, RZ, P2, !PT ;  /* 0x800000050f0c7c10 */ /* 0x000fc400097fe4ff */
[----:B------:R-:W-:Y:S02]  /*2470*/  ISETP.NE.AND.EX P1, PT, RZ, UR5, PT, P1 ;  /* 0x00000005ff007c0c */ /* 0x000fe4000bf25310 */
[----:B------:R-:W-:Y:S02]  /*2480*/  SEL R12, R12, R15, P0 ;  /* 0x0000000f0c0c7207 */ /* 0x000fe40000000000 */
[----:B------:R-:W-:Y:S02]  /*2490*/  SEL R7, R7, 0xffffffff, P1 ;  /* 0xffffffff07077807 */ /* 0x000fe40000800000 */
[----:B------:R-:W-:Y:S01]  /*24a0*/  SEL R12, R12, 0xffffffff, P1 ;  /* 0xffffffff0c0c7807 */ /* 0x000fe20000800000 */
[----:B------:R-:W-:Y:S06]  /*24b0*/  RET.REL.NODEC R8 `(modular_determinant_tiled) ;  /* 0xffffffd808d07950 */ /* 0x000fec0003c3ffff */
.L_x_1879:
        /* <DEDUP_REMOVED lines=12> */
.L_x_2105:


//--------------------- .text.modular_determinant_small --------------------------
	.section	.text.modular_determinant_small,"ax",@progbits
	.align	128
        .global         modular_determinant_small
        .type           modular_determinant_small,@function
        .size           modular_determinant_small,(.L_x_2106 - modular_determinant_small)
        .other          modular_determinant_small,@"STO_CUDA_ENTRY STV_DEFAULT"
modular_determinant_small:
.text.modular_determinant_small:
[----:B------:R-:W0:Y:S01]  /*0000*/  LDC R1, c[0x0][0x37c] ;  /* 0x0000df00ff017b82 */ /* 0x000e220000000800 */
[----:B------:R-:W1:Y:S07]  /*0010*/  S2R R3, SR_TID.X ;  /* 0x0000000000037919 */ /* 0x000e6e0000002100 */
[----:B------:R-:W1:Y:S01]  /*0020*/  S2UR UR4, SR_CTAID.X ;  /* 0x00000000000479c3 */ /* 0x000e620000002500 */
[----:B------:R-:W2:Y:S01]  /*0030*/  LDCU UR5, c[0x0][0x3a4] ;  /* 0x00007480ff0577ac */ /* 0x000ea20008000800 */
[----:B0-----:R-:W-:-:S06]  /*0040*/  VIADD R1, R1, 0xfffffc00 ;  /* 0xfffffc0001017836 */ /* 0x001fcc0000000000 */
[----:B------:R-:W1:Y:S02]  /*0050*/  LDC R24, c[0x0][0x360] ;  /* 0x0000d800ff187b82 */ /* 0x000e640000000800 */
[----:B-1----:R-:W-:-:S05]  /*0060*/  IMAD R24, R24, UR4, R3 ;  /* 0x0000000418187c24 */ /* 0x002fca000f8e0203 */
[----:B--2---:R-:W-:-:S13]  /*0070*/  ISETP.GE.U32.AND P0, PT, R24, UR5, PT ;  /* 0x0000000518007c0c */ /* 0x004fda000bf06070 */
[----:B------:R-:W-:Y:S05]  /*0080*/  @P0 EXIT ;  /* 0x000000000000094d */ /* 0x000fea0003800000 */
[----:B------:R-:W0:Y:S01]  /*0090*/  LDC.64 R2, c[0x0][0x388] ;  /* 0x0000e200ff027b82 */ /* 0x000e220000000a00 */
[----:B------:R-:W1:Y:S07]  /*00a0*/  LDCU.64 UR12, c[0x0][0x358] ;  /* 0x00006b00ff0c77ac */ /* 0x000e6e0008000a00 */
[----:B------:R-:W2:Y:S01]  /*00b0*/  LDC R21, c[0x0][0x3a0] ;  /* 0x0000e800ff157b82 */ /* 0x000ea20000000800 */
[----:B0-----:R-:W-:-:S05]  /*00c0*/  IMAD.WIDE.U32 R2, R24, 0x4, R2 ;  /* 0x0000000418027825 */ /* 0x001fca00078e0002 */
[----:B-1----:R0:W5:Y:S01]  /*00d0*/  LDG.E.CONSTANT R25, desc[UR12][R2.64] ;  /* 0x0000000c02197981 */ /* 0x002162000c1e9900 */
[----:B--2---:R-:W-:-:S05]  /*00e0*/  IMAD R21, R21, R21, RZ ;  /* 0x0000001515157224 */ /* 0x004fca00078e02ff */
[----:B------:R-:W-:-:S13]  /*00f0*/  ISETP.NE.AND P0, PT, R21, RZ, PT ;  /* 0x000000ff1500720c */ /* 0x000fda0003f05270 */
[----:B0-----:R-:W-:Y:S05]  /*0100*/  @!P0 BRA `(.L_x_1880) ;  /* 0x00000004004c8947 */ /* 0x001fea0003800000 */
[C---:B------:R-:W-:Y:S01]  /*0110*/  ISETP.GE.U32.AND P1, PT, R21.reuse, 0x10, PT ;  /* 0x000000101500780c */ /* 0x040fe20003f26070 */
[----:B------:R-:W-:Y:S01]  /*0120*/  IMAD R3, R24, R21, RZ ;  /* 0x0000001518037224 */ /* 0x000fe200078e02ff */
[----:B------:R-:W-:Y:S01]  /*0130*/  LOP3.LUT R26, R21, 0xd, RZ, 0xc0, !PT ;  /* 0x0000000d151a7812 */ /* 0x000fe200078ec0ff */
[----:B------:R-:W-:-:S03]  /*0140*/  IMAD.MOV.U32 R0, RZ, RZ, RZ ;  /* 0x000000ffff007224 */ /* 0x000fc600078e00ff */
[----:B------:R-:W-:-:S07]  /*0150*/  ISETP.NE.AND P0, PT, R26, RZ, PT ;  /* 0x000000ff1a00720c */ /* 0x000fce0003f05270 */
[----:B------:R-:W-:Y:S06]  /*0160*/  @!P1 BRA `(.L_x_1881) ;  /* 0x00000000007c9947 */ /* 0x000fec0003800000 */
[----:B------:R-:W-:Y:S01]  /*0170*/  HFMA2 R2, -RZ, RZ, 0, 0 ;  /* 0x00000000ff027431 */ /* 0x000fe200000001ff */
[----:B------:R-:W-:Y:S01]  /*0180*/  LOP3.LUT R0, R21, 0xfffffff0, RZ, 0xc0, !PT ;  /* 0xfffffff015007812 */ /* 0x000fe200078ec0ff */
[----:B------:R-:W0:Y:S06]  /*0190*/  LDCU.64 UR4, c[0x0][0x380] ;  /* 0x00007000ff0477ac */ /* 0x000e2c0008000a00 */
.L_x_1882:
[----:B-1----:R-:W-:-:S05]  /*01a0*/  IADD3 R4, P1, PT, R3, R2, RZ ;  /* 0x0000000203047210 */ /* 0x002fca0007f3e0ff */
[----:B------:R-:W-:Y:S01]  /*01b0*/  IMAD.X R5, RZ, RZ, RZ, P1 ;  /* 0x000000ffff057224 */ /* 0x000fe200008e06ff */
[----:B0-----:R-:W-:-:S04]  /*01c0*/  LEA R22, P1, R4, UR4, 0x2 ;  /* 0x0000000404167c11 */ /* 0x001fc8000f8210ff */
[----:B------:R-:W-:-:S05]  /*01d0*/  LEA.HI.X R23, R4, UR5, R5, 0x2, P1 ;  /* 0x0000000504177c11 */ /* 0x000fca00088f1405 */
[----:B------:R-:W2:Y:S04]  /*01e0*/  LDG.E.CONSTANT R4, desc[UR12][R22.64] ;  /* 0x0000000c16047981 */ /* 0x000ea8000c1e9900 */
[----:B------:R-:W2:Y:S04]  /*01f0*/  LDG.E.CONSTANT R5, desc[UR12][R22.64+0x4] ;  /* 0x0000040c16057981 */ /* 0x000ea8000c1e9900 */
[----:B------:R-:W2:Y:S04]  /*0200*/  LDG.E.CONSTANT R6, desc[UR12][R22.64+0x8] ;  /* 0x0000080c16067981 */ /* 0x000ea8000c1e9900 */
[----:B------:R-:W2:Y:S04]  /*0210*/  LDG.E.CONSTANT R7, desc[UR12][R22.64+0xc] ;  /* 0x00000c0c16077981 */ /* 0x000ea8000c1e9900 */
[----:B------:R-:W3:Y:S04]  /*0220*/  LDG.E.CONSTANT R8, desc[UR12][R22.64+0x10] ;  /* 0x0000100c16087981 */ /* 0x000ee8000c1e9900 */
[----:B------:R-:W3:Y:S04]  /*0230*/  LDG.E.CONSTANT R9, desc[UR12][R22.64+0x14] ;  /* 0x0000140c16097981 */ /* 0x000ee8000c1e9900 */
        /* <DEDUP_REMOVED lines=10> */
[C---:B------:R-:W-:Y:S01]  /*02e0*/  IMAD R20, R2.reuse, 0x4, R1 ;  /* 0x0000000402147824 */ /* 0x040fe200078e0201 */
[----:B------:R-:W-:-:S04]  /*02f0*/  IADD3 R2, PT, PT, R2, 0x10, RZ ;  /* 0x0000001002027810 */ /* 0x000fc80007ffe0ff */
[----:B------:R-:W-:Y:S01]  /*0300*/  ISETP.NE.AND P1, PT, R2, R0, PT ;  /* 0x000000000200720c */ /* 0x000fe20003f25270 */
[----:B--2---:R1:W-:Y:S04]  /*0310*/  STL.128 [R20], R4 ;  /* 0x0000000414007387 */ /* 0x0043e80000100c00 */
[----:B---3--:R1:W-:Y:S04]  /*0320*/  STL.128 [R20+0x10], R8 ;  /* 0x0000100814007387 */ /* 0x0083e80000100c00 */
[----:B----4-:R1:W-:Y:S04]  /*0330*/  STL.128 [R20+0x20], R12 ;  /* 0x0000200c14007387 */ /* 0x0103e80000100c00 */
[----:B------:R1:W-:Y:S01]  /*0340*/  STL.128 [R20+0x30], R16 ;  /* 0x0000301014007387 */ /* 0x0003e20000100c00 */
[----:B------:R-:W-:Y:S05]  /*0350*/  @P1 BRA `(.L_x_1882) ;  /* 0xfffffffc00901947 */ /* 0x000fea000383ffff */
.L_x_1881:
[----:B------:R-:W-:Y:S05]  /*0360*/  @!P0 BRA `(.L_x_1880) ;  /* 0x0000000000b48947 */ /* 0x000fea0003800000 */
[----:B------:R-:W-:Y:S02]  /*0370*/  ISETP.GE.U32.AND P0, PT, R26, 0x8, PT ;  /* 0x000000081a00780c */ /* 0x000fe40003f06070 */
[----:B-1----:R-:W-:-:S04]  /*0380*/  LOP3.LUT R14, R21, 0x5, RZ, 0xc0, !PT ;  /* 0x00000005150e7812 */ /* 0x002fc800078ec0ff */
[----:B------:R-:W-:-:S07]  /*0390*/  ISETP.NE.AND P1, PT, R14, RZ, PT ;  /* 0x000000ff0e00720c */ /* 0x000fce0003f25270 */
[----:B------:R-:W-:Y:S06]  /*03a0*/  @!P0 BRA `(.L_x_1883) ;  /* 0x0000000000448947 */ /* 0x000fec0003800000 */
[----:B------:R-:W0:Y:S01]  /*03b0*/  LDCU.64 UR4, c[0x0][0x380] ;  /* 0x00007000ff0477ac */ /* 0x000e220008000a00 */
[----:B------:R-:W-:-:S05]  /*03c0*/  IADD3 R2, P0, PT, R3, R0, RZ ;  /* 0x0000000003027210 */ /* 0x000fca0007f1e0ff */
        /* <DEDUP_REMOVED lines=10> */
[----:B------:R-:W3:Y:S01]  /*0470*/  LDG.E.CONSTANT R11, desc[UR12][R12.64+0x1c] ;  /* 0x00001c0c0c0b7981 */ /* 0x000ee2000c1e9900 */
[C---:B------:R-:W-:Y:S01]  /*0480*/  IMAD R2, R0.reuse, 0x4, R1 ;  /* 0x0000000400027824 */ /* 0x040fe200078e0201 */
[----:B------:R-:W-:-:S04]  /*0490*/  IADD3 R0, PT, PT, R0, 0x8, RZ ;  /* 0x0000000800007810 */ /* 0x000fc80007ffe0ff */
[----:B--2---:R0:W-:Y:S04]  /*04a0*/  STL.128 [R2], R4 ;  /* 0x0000000402007387 */ /* 0x0041e80000100c00 */
[----:B---3--:R0:W-:Y:S02]  /*04b0*/  STL.128 [R2+0x10], R8 ;  /* 0x0000100802007387 */ /* 0x0081e40000100c00 */
.L_x_1883:
[----:B------:R-:W-:Y:S05]  /*04c0*/  @!P1 BRA `(.L_x_1880) ;  /* 0x00000000005c9947 */ /* 0x000fea0003800000 */
[----:B------:R-:W-:Y:S02]  /*04d0*/  ISETP.GE.U32.AND P1, PT, R14, 0x4, PT ;  /* 0x000000040e00780c */ /* 0x000fe40003f26070 */
[----:B------:R-:W-:-:S04]  /*04e0*/  LOP3.LUT R21, R21, 0x1, RZ, 0xc0, !PT ;  /* 0x0000000115157812 */ /* 0x000fc800078ec0ff */
[----:B------:R-:W-:-:S07]  /*04f0*/  ISETP.NE.U32.AND P0, PT, R21, 0x1, PT ;  /* 0x000000011500780c */ /* 0x000fce0003f05070 */
[----:B0-----:R-:W0:Y:S01]  /*0500*/  @P1 LDC.64 R8, c[0x0][0x380] ;  /* 0x0000e000ff081b82 */ /* 0x001e220000000a00 */
[----:B------:R-:W-:Y:S01]  /*0510*/  @P1 IADD3 R2, P2, PT, R3, R0, RZ ;  /* 0x0000000003021210 */ /* 0x000fe20007f5e0ff */
[C---:B------:R-:W-:Y:S02]  /*0520*/  @P1 IMAD R10, R0.reuse, 0x4, R1 ;  /* 0x00000004000a1824 */ /* 0x040fe400078e0201 */
[----:B------:R-:W-:Y:S01]  /*0530*/  @P1 VIADD R0, R0, 0x4 ;  /* 0x0000000400001836 */ /* 0x000fe20000000000 */
[----:B------:R-:W-:-:S03]  /*0540*/  @P1 IADD3.X R4, PT, PT, RZ, RZ, RZ, P2, !PT ;  /* 0x000000ffff041210 */ /* 0x000fc600017fe4ff */
[----:B------:R-:W1:Y:S01]  /*0550*/  @!P0 LDC.64 R6, c[0x0][0x380] ;  /* 0x0000e000ff068b82 */ /* 0x000e620000000a00 */
[----:B------:R-:W-:Y:S02]  /*0560*/  @!P0 IADD3 R3, P2, PT, R3, R0, RZ ;  /* 0x0000000003038210 */ /* 0x000fe40007f5e0ff */
[----:B0-----:R-:W-:-:S04]  /*0570*/  @P1 LEA R8, P3, R2, R8, 0x2 ;  /* 0x0000000802081211 */ /* 0x001fc800078610ff */
[----:B------:R-:W-:Y:S01]  /*0580*/  @P1 LEA.HI.X R9, R2, R9, R4, 0x2, P3 ;  /* 0x0000000902091211 */ /* 0x000fe200018f1404 */
[----:B------:R-:W-:Y:S01]  /*0590*/  @!P0 IMAD.X R4, RZ, RZ, RZ, P2 ;  /* 0x000000ffff048224 */ /* 0x000fe200010e06ff */
[----:B-1----:R-:W-:-:S03]  /*05a0*/  @!P0 LEA R2, P2, R3, R6, 0x2 ;  /* 0x0000000603028211 */ /* 0x002fc600078410ff */
[----:B------:R-:W2:Y:S01]  /*05b0*/  @P1 LDG.E.CONSTANT R5, desc[UR12][R8.64+0x4] ;  /* 0x0000040c08051981 */ /* 0x000ea2000c1e9900 */
[----:B------:R-:W-:-:S03]  /*05c0*/  @!P0 LEA.HI.X R3, R3, R7, R4, 0x2, P2 ;  /* 0x0000000703038211 */ /* 0x000fc600010f1404 */
[----:B------:R-:W2:Y:S04]  /*05d0*/  @P1 LDG.E.CONSTANT R6, desc[UR12][R8.64+0x8] ;  /* 0x0000080c08061981 */ /* 0x000ea8000c1e9900 */
[----:B------:R-:W2:Y:S04]  /*05e0*/  @P1 LDG.E.CONSTANT R4, desc[UR12][R8.64] ;  /* 0x0000000c08041981 */ /* 0x000ea8000c1e9900 */
[----:B------:R-:W2:Y:S04]  /*05f0*/  @P1 LDG.E.CONSTANT R7, desc[UR12][R8.64+0xc] ;  /* 0x00000c0c08071981 */ /* 0x000ea8000c1e9900 */
[----:B------:R-:W3:Y:S01]  /*0600*/  @!P0 LDG.E.CONSTANT R2, desc[UR12][R2.64] ;  /* 0x0000000c02028981 */ /* 0x000ee2000c1e9900 */
[----:B------:R-:W-:-:S03]  /*0610*/  @!P0 IMAD R11, R0, 0x4, R1 ;  /* 0x00000004000b8824 */ /* 0x000fc600078e0201 */
[----:B--2---:R2:W-:Y:S04]  /*0620*/  @P1 STL.128 [R10], R4 ;  /* 0x000000040a001387 */ /* 0x0045e80000100c00 */
[----:B---3--:R2:W-:Y:S02]  /*0630*/  @!P0 STL [R11], R2 ;  /* 0x000000020b008387 */ /* 0x0085e40000100800 */
.L_x_1880:
[----:B------:R-:W3:Y:S01]  /*0640*/  LDCU UR6, c[0x0][0x3a0] ;  /* 0x00007400ff0677ac */ /* 0x000ee20008000800 */
[----:B------:R-:W-:Y:S01]  /*0650*/  MOV R23, 0x1 ;  /* 0x0000000100177802 */ /* 0x000fe20000000f00 */
[----:B012---:R-:W-:Y:S01]  /*0660*/  IMAD.MOV.U32 R7, RZ, RZ, RZ ;  /* 0x000000ffff077224 */ /* 0x007fe200078e00ff */
[----:B---3--:R-:W-:-:S09]  /*0670*/  UISETP.NE.AND UP0, UPT, UR6, URZ, UPT ;  /* 0x000000ff0600728c */ /* 0x008fd2000bf05270 */
[----:B------:R-:W-:Y:S05]  /*0680*/  BRA.U !UP0, `(.L_x_1884) ;  /* 0x0000004908007547 */ /* 0x000fea000b800000 */
[----:B------:R-:W-:Y:S01]  /*0690*/  HFMA2 R23, -RZ, RZ, 0, 5.9604644775390625e-08 ;  /* 0x00000001ff177431 */ /* 0x000fe200000001ff */
[----:B------:R-:W-:Y:S01]  /*06a0*/  BSSY.RECONVERGENT B0, `(.L_x_1884) ;  /* 0x000047e000007945 */ /* 0x000fe20003800200 */
[----:B------:R-:W-:Y:S01]  /*06b0*/  ULOP3.LUT UR5, UR6, 0xfffffff0, URZ, 0xc0, !UPT ;  /* 0xfffffff006057892 */ /* 0x000fe2000f8ec0ff */
[----:B-----5:R-:W-:Y:S01]  /*06c0*/  VIADD R22, R25, 0xfffffffe ;  /* 0xfffffffe19167836 */ /* 0x020fe20000000000 */
[----:B------:R-:W-:Y:S01]  /*06d0*/  PRMT R14, RZ, 0x7610, R14 ;  /* 0x00007610ff0e7816 */ /* 0x000fe2000000000e */
[----:B------:R-:W-:Y:S01]  /*06e0*/  IMAD.MOV.U32 R15, RZ, RZ, RZ ;  /* 0x000000ffff0f7224 */ /* 0x000fe200078e00ff */
[----:B------:R-:W-:Y:S01]  /*06f0*/  PRMT R12, RZ, 0x7610, R12 ;  /* 0x00007610ff0c7816 */ /* 0x000fe2000000000c */
[----:B------:R-:W-:Y:S02]  /*0700*/  ULOP3.LUT UR8, UR6, 0xf, URZ, 0xc0, !UPT ;  /* 0x0000000f06087892 */ /* 0x000fe4000f8ec0ff */
[----:B------:R-:W-:Y:S01]  /*0710*/  ULOP3.LUT UR9, UR6, 0x7, URZ, 0xc0, !UPT ;  /* 0x0000000706097892 */ /* 0x000fe2000f8ec0ff */
[----:B------:R-:W0:Y:S01]  /*0720*/  LDCU.U16 UR10, c[0x0][0x3a0] ;  /* 0x00007400ff0a77ac */ /* 0x000e220008000400 */
[----:B------:R-:W-:-:S02]  /*0730*/  ULOP3.LUT UR6, UR6, 0x3, URZ, 0xc0, !UPT ;  /* 0x0000000306067892 */ /* 0x000fc4000f8ec0ff */
[----:B------:R-:W-:-:S12]  /*0740*/  UIADD3 UR7, UPT, UPT, -UR5, URZ, URZ ;  /* 0x000000ff05077290 */ /* 0x000fd8000fffe1ff */
.L_x_1968:
[----:B-1----:R-:W1:Y:S01]  /*0750*/  LDC R0, c[0x0][0x3a0] ;  /* 0x0000e800ff007b82 */ /* 0x002e620000000800 */
[----:B------:R-:W-:Y:S01]  /*0760*/  IMAD.MOV R10, RZ, RZ, -R14 ;  /* 0x000000ffff0a7224 */ /* 0x000fe200078e0a0e */
[----:B------:R-:W-:Y:S01]  /*0770*/  BSSY.RECONVERGENT B1, `(.L_x_1885) ;  /* 0x000000f000017945 */ /* 0x000fe20003800200 */
[----:B------:R-:W-:Y:S01]  /*0780*/  MOV R2, R23 ;  /* 0x0000001700027202 */ /* 0x000fe20000000f00 */
[--C-:B------:R-:W-:Y:S02]  /*0790*/  IMAD.MOV.U32 R13, RZ, RZ, R15.reuse ;  /* 0x000000ffff0d7224 */ /* 0x100fe400078e000f */
[----:B------:R-:W-:Y:S01]  /*07a0*/  PRMT R10, R10, 0x7710, RZ ;  /* 0x000077100a0a7816 */ /* 0x000fe200000000ff */
[----:B------:R-:W-:-:S03]  /*07b0*/  IMAD.MOV.U32 R3, RZ, RZ, R15 ;  /* 0x000000ffff037224 */ /* 0x000fc600078e000f */
[----:B0-2---:R-:W-:-:S07]  /*07c0*/  IADD3 R10, PT, PT, R10, UR10, RZ ;  /* 0x0000000a0a0a7c10 */ /* 0x005fce000fffe0ff */
.L_x_1887:
[----:B-1----:R-:W-:-:S04]  /*07d0*/  IMAD R4, R3, R0, R15 ;  /* 0x0000000003047224 */ /* 0x002fc800078e020f */
[----:B------:R-:W-:-:S06]  /*07e0*/  IMAD R4, R4, 0x4, R1 ;  /* 0x0000000404047824 */ /* 0x000fcc00078e0201 */
[----:B------:R-:W2:Y:S02]  /*07f0*/  LDL R4, [R4] ;  /* 0x0000000004047983 */ /* 0x000ea40000100800 */
[----:B--2---:R-:W-:-:S13]  /*0800*/  ISETP.NE.AND P0, PT, R4, RZ, PT ;  /* 0x000000ff0400720c */ /* 0x004fda0003f05270 */
[----:B------:R-:W-:Y:S05]  /*0810*/  @P0 BRA `(.L_x_1886) ;  /* 0x0000000000100947 */ /* 0x000fea0003800000 */
[----:B------:R-:W-:-:S05]  /*0820*/  VIADD R3, R3, 0x1 ;  /* 0x0000000103037836 */ /* 0x000fca0000000000 */
[----:B------:R-:W-:-:S13]  /*0830*/  ISETP.NE.AND P0, PT, R3, R0, PT ;  /* 0x000000000300720c */ /* 0x000fda0003f05270 */
[----:B------:R-:W-:Y:S05]  /*0840*/  @P0 BRA `(.L_x_1887) ;  /* 0xfffffffc00e00947 */ /* 0x000fea000383ffff */
[----:B------:R-:W-:-:S07]  /*0850*/  MOV R3, R15 ;  /* 0x0000000f00037202 */ /* 0x000fce0000000f00 */
.L_x_1886:
[----:B------:R-:W-:Y:S05]  /*0860*/  BSYNC.RECONVERGENT B1 ;  /* 0x0000000000017941 */ /* 0x000fea0003800200 */
.L_x_1885:
[----:B------:R-:W-:-:S04]  /*0870*/  IMAD R4, R3, R0, R15 ;  /* 0x0000000003047224 */ /* 0x000fc800078e020f */
[----:B------:R-:W-:-:S06]  /*0880*/  IMAD R4, R4, 0x4, R1 ;  /* 0x0000000404047824 */ /* 0x000fcc00078e0201 */
[----:B------:R-:W2:Y:S01]  /*0890*/  LDL R4, [R4] ;  /* 0x0000000004047983 */ /* 0x000ea20000100800 */
[----:B------:R-:W-:Y:S02]  /*08a0*/  HFMA2 R7, -RZ, RZ, 0, 5.9604644775390625e-08 ;  /* 0x00000001ff077431 */ /* 0x000fe400000001ff */
[----:B------:R-:W-:Y:S01]  /*08b0*/  IMAD.MOV.U32 R23, RZ, RZ, RZ ;  /* 0x000000ffff177224 */ /* 0x000fe200078e00ff */
[----:B--2---:R-:W-:-:S13]  /*08c0*/  ISETP.NE.AND P0, PT, R4, RZ, PT ;  /* 0x000000ff0400720c */ /* 0x004fda0003f05270 */
[----:B------:R-:W-:Y:S05]  /*08d0*/  @!P0 BRA `(.L_x_1888) ;  /* 0x0000004400688947 */ /* 0x000fea0003800000 */
[----:B------:R-:W-:Y:S01]  /*08e0*/  ISETP.NE.AND P0, PT, R3, R15, PT ;  /* 0x0000000f0300720c */ /* 0x000fe20003f05270 */
[----:B------:R-:W-:-:S12]  /*08f0*/  BSSY.RECONVERGENT B1, `(.L_x_1889) ;  /* 0x0000119000017945 */ /* 0x000fd80003800200 */
[----:B------:R-:W-:Y:S05]  /*0900*/  @!P0 BRA `(.L_x_1890) ;  /* 0x00000010005c8947 */ /* 0x000fea0003800000 */
[----:B------:R-:W-:Y:S01]  /*0910*/  ISETP.GE.U32.AND P0, PT, R0, 0x10, PT ;  /* 0x000000100000780c */ /* 0x000fe20003f06070 */
[----:B------:R-:W-:-:S12]  /*0920*/  UMOV UR4, URZ ;  /* 0x000000ff00047c82 */ /* 0x000fd80008000000 */
[----:B------:R-:W-:Y:S05]  /*0930*/  @!P0 BRA `(.L_x_1891) ;  /* 0x00000008001c8947 */ /* 0x000fea0003800000 */
[-C--:B------:R-:W-:Y:S01]  /*0940*/  IMAD R6, R3, R0.reuse, 0x7 ;  /* 0x0000000703067424 */ /* 0x080fe200078e0200 */
[----:B------:R-:W-:Y:S01]  /*0950*/  UMOV UR4, UR7 ;  /* 0x0000000700047c82 */ /* 0x000fe20008000000 */
[----:B------:R-:W-:-:S07]  /*0960*/  IMAD R4, R15, R0, 0x7 ;  /* 0x000000070f047424 */ /* 0x000fce00078e0200 */
.L_x_1892:
[----:B-1----:R-:W-:Y:S02]  /*0970*/  VIADD R16, R6, 0xfffffff9 ;  /* 0xfffffff906107836 */ /* 0x002fe40000000000 */
[----:B------:R-:W-:-:S03]  /*0980*/  VIADD R8, R4, 0xfffffff9 ;  /* 0xfffffff904087836 */ /* 0x000fc60000000000 */
[----:B------:R-:W-:Y:S01]  /*0990*/  LEA R16, R16, R1, 0x2 ;  /* 0x0000000110107211 */ /* 0x000fe200078e10ff */
[----:B------:R-:W-:-:S04]  /*09a0*/  IMAD R8, R8, 0x4, R1 ;  /* 0x0000000408087824 */ /* 0x000fc800078e0201 */
[----:B------:R-:W2:Y:S04]  /*09b0*/  LDL R7, [R16] ;  /* 0x0000000010077983 */ /* 0x000ea80000100800 */
[----:B------:R-:W3:Y:S01]  /*09c0*/  LDL R5, [R8] ;  /* 0x0000000008057983 */ /* 0x000ee20000100800 */
[----:B------:R-:W-:Y:S01]  /*09d0*/  VIADD R20, R6, 0xfffffffa ;  /* 0xfffffffa06147836 */ /* 0x000fe20000000000 */
[----:B------:R-:W-:-:S03]  /*09e0*/  IADD3 R18, PT, PT, R4, -0x6, RZ ;  /* 0xfffffffa04127810 */ /* 0x000fc60007ffe0ff */
[--C-:B------:R-:W-:Y:S02]  /*09f0*/  IMAD R20, R20, 0x4, R1.reuse ;  /* 0x0000000414147824 */ /* 0x100fe400078e0201 */
[----:B------:R-:W-:Y:S01]  /*0a00*/  IMAD R18, R18, 0x4, R1 ;  /* 0x0000000412127824 */ /* 0x000fe200078e0201 */
[----:B--2---:R0:W-:Y:S04]  /*0a10*/  STL [R8], R7 ;  /* 0x0000000708007387 */ /* 0x0041e80000100800 */
[----:B---3--:R1:W-:Y:S04]  /*0a20*/  STL [R16], R5 ;  /* 0x0000000510007387 */ /* 0x0083e80000100800 */
[----:B------:R-:W2:Y:S04]  /*0a30*/  LDL R11, [R20] ;  /* 0x00000000140b7983 */ /* 0x000ea80000100800 */
[----:B------:R-:W3:Y:S01]  /*0a40*/  LDL R9, [R18] ;  /* 0x0000000012097983 */ /* 0x000ee20000100800 */
[----:B------:R-:W-:Y:S01]  /*0a50*/  IADD3 R28, PT, PT, R6, -0x5, RZ ;  /* 0xfffffffb061c7810 */ /* 0x000fe20007ffe0ff */
[----:B------:R-:W-:-:S04]  /*0a60*/  VIADD R26, R4, 0xfffffffb ;  /* 0xfffffffb041a7836 */ /* 0x000fc80000000000 */
[----:B------:R-:W-:Y:S01]  /*0a70*/  IMAD R28, R28, 0x4, R1 ;  /* 0x000000041c1c7824 */ /* 0x000fe200078e0201 */
[----:B------:R-:W-:Y:S01]  /*0a80*/  LEA R26, R26, R1, 0x2 ;  /* 0x000000011a1a7211 */ /* 0x000fe200078e10ff */
[----:B--2---:R-:W-:Y:S04]  /*0a90*/  STL [R18], R11 ;  /* 0x0000000b12007387 */ /* 0x004fe80000100800 */
[----:B---3--:R2:W-:Y:S04]  /*0aa0*/  STL [R20], R9 ;  /* 0x0000000914007387 */ /* 0x0085e80000100800 */
[----:B------:R-:W3:Y:S04]  /*0ab0*/  LDL R17, [R28] ;  /* 0x000000001c117983 */ /* 0x000ee80000100800 */
[----:B0-----:R-:W4:Y:S01]  /*0ac0*/  LDL R7, [R26] ;  /* 0x000000001a077983 */ /* 0x001f220000100800 */
[----:B-1----:R-:W-:-:S02]  /*0ad0*/  VIADD R16, R6, 0xfffffffc ;  /* 0xfffffffc06107836 */ /* 0x002fc40000000000 */
[----:B------:R-:W-:-:S03]  /*0ae0*/  VIADD R8, R4, 0xfffffffc ;  /* 0xfffffffc04087836 */ /* 0x000fc60000000000 */
[----:B------:R-:W-:Y:S01]  /*0af0*/  LEA R16, R16, R1, 0x2 ;  /* 0x0000000110107211 */ /* 0x000fe200078e10ff */
[----:B------:R-:W-:Y:S01]  /*0b00*/  IMAD R8, R8, 0x4, R1 ;  /* 0x0000000408087824 */ /* 0x000fe200078e0201 */
[----:B---3--:R-:W-:Y:S04]  /*0b10*/  STL [R26], R17 ;  /* 0x000000111a007387 */ /* 0x008fe80000100800 */
[----:B----4-:R0:W-:Y:S04]  /*0b20*/  STL [R28], R7 ;  /* 0x000000071c007387 */ /* 0x0101e80000100800 */
[----:B------:R-:W3:Y:S04]  /*0b30*/  LDL R19, [R16] ;  /* 0x0000000010137983 */ /* 0x000ee80000100800 */
[----:B------:R-:W4:Y:S01]  /*0b40*/  LDL R5, [R8] ;  /* 0x0000000008057983 */ /* 0x000f220000100800 */
[----:B--2---:R-:W-:Y:S01]  /*0b50*/  VIADD R20, R6, 0xfffffffd ;  /* 0xfffffffd06147836 */ /* 0x004fe20000000000 */
[----:B------:R-:W-:-:S03]  /*0b60*/  IADD3 R18, PT, PT, R4, -0x3, RZ ;  /* 0xfffffffd04127810 */ /* 0x000fc60007ffe0ff */
[--C-:B------:R-:W-:Y:S02]  /*0b70*/  IMAD R20, R20, 0x4, R1.reuse ;  /* 0x0000000414147824 */ /* 0x100fe400078e0201 */
[----:B------:R-:W-:Y:S01]  /*0b80*/  IMAD R18, R18, 0x4, R1 ;  /* 0x0000000412127824 */ /* 0x000fe200078e0201 */
[----:B---3--:R-:W-:Y:S04]  /*0b90*/  STL [R8], R19 ;  /* 0x0000001308007387 */ /* 0x008fe80000100800 */
[----:B----4-:R1:W-:Y:S04]  /*0ba0*/  STL [R16], R5 ;  /* 0x0000000510007387 */ /* 0x0103e80000100800 */
[----:B------:R-:W2:Y:S04]  /*0bb0*/  LDL R11, [R20] ;  /* 0x00000000140b7983 */ /* 0x000ea80000100800 */
[----:B------:R-:W3:Y:S01]  /*0bc0*/  LDL R9, [R18] ;  /* 0x0000000012097983 */ /* 0x000ee20000100800 */
[----:B0-----:R-:W-:Y:S01]  /*0bd0*/  IADD3 R28, PT, PT, R6, -0x2, RZ ;  /* 0xfffffffe061c7810 */ /* 0x001fe20007ffe0ff */
[----:B------:R-:W-:-:S04]  /*0be0*/  VIADD R26, R4, 0xfffffffe ;  /* 0xfffffffe041a7836 */ /* 0x000fc80000000000 */
[----:B------:R-:W-:Y:S01]  /*0bf0*/  IMAD R28, R28, 0x4, R1 ;  /* 0x000000041c1c7824 */ /* 0x000fe200078e0201 */
[----:B------:R-:W-:Y:S01]  /*0c00*/  LEA R26, R26, R1, 0x2 ;  /* 0x000000011a1a7211 */ /* 0x000fe200078e10ff */
[----:B--2---:R0:W-:Y:S04]  /*0c10*/  STL [R18], R11 ;  /* 0x0000000b12007387 */ /* 0x0041e80000100800 */
[----:B---3--:R2:W-:Y:S04]  /*0c20*/  STL [R20], R9 ;  /* 0x0000000914007387 */ /* 0x0085e80000100800 */
[----:B------:R-:W3:Y:S04]  /*0c30*/  LDL R17, [R28] ;  /* 0x000000001c117983 */ /* 0x000ee80000100800 */
[----:B------:R-:W4:Y:S01]  /*0c40*/  LDL R7, [R26] ;  /* 0x000000001a077983 */ /* 0x000f220000100800 */
[----:B-1----:R-:W-:-:S02]  /*0c50*/  VIADD R16, R6, 0xffffffff ;  /* 0xffffffff06107836 */ /* 0x002fc40000000000 */
[----:B------:R-:W-:-:S03]  /*0c60*/  VIADD R8, R4, 0xffffffff ;  /* 0xffffffff04087836 */ /* 0x000fc60000000000 */
[-C--:B------:R-:W-:Y:S01]  /*0c70*/  LEA R16, R16, R1.reuse, 0x2 ;  /* 0x0000000110107211 */ /* 0x080fe200078e10ff */
[--C-:B------:R-:W-:Y:S01]  /*0c80*/  IMAD R8, R8, 0x4, R1.reuse ;  /* 0x0000000408087824 */ /* 0x100fe200078e0201 */
[----:B---3--:R1:W-:Y:S04]  /*0c90*/  STL [R26], R17 ;  /* 0x000000111a007387 */ /* 0x0083e80000100800 */
[----:B----4-:R3:W-:Y:S04]  /*0ca0*/  STL [R28], R7 ;  /* 0x000000071c007387 */ /* 0x0107e80000100800 */
[----:B------:R-:W4:Y:S04]  /*0cb0*/  LDL R19, [R16] ;  /* 0x0000000010137983 */ /* 0x000f280000100800 */
[----:B------:R-:W5:Y:S01]  /*0cc0*/  LDL R5, [R8] ;  /* 0x0000000008057983 */ /* 0x000f620000100800 */
[----:B0-----:R-:W-:Y:S01]  /*0cd0*/  IMAD R18, R6, 0x4, R1 ;  /* 0x0000000406127824 */ /* 0x001fe200078e0201 */
[----:B--2---:R-:W-:-:S02]  /*0ce0*/  LEA R9, R4, R1, 0x2 ;  /* 0x0000000104097211 */ /* 0x004fc400078e10ff */
[----:B----4-:R-:W-:Y:S04]  /*0cf0*/  STL [R8], R19 ;  /* 0x0000001308007387 */ /* 0x010fe80000100800 */
[----:B-----5:R0:W-:Y:S04]  /*0d00*/  STL [R16], R5 ;  /* 0x0000000510007387 */ /* 0x0201e80000100800 */
[----:B------:R-:W2:Y:S04]  /*0d10*/  LDL R20, [R18] ;  /* 0x0000000012147983 */ /* 0x000ea80000100800 */
[----:B------:R-:W4:Y:S01]  /*0d20*/  LDL R11, [R9] ;  /* 0x00000000090b7983 */ /* 0x000f220000100800 */
[----:B------:R-:W-:-:S02]  /*0d30*/  VIADD R30, R6, 0x1 ;  /* 0x00000001061e7836 */ /* 0x000fc40000000000 */
[----:B-1----:R-:W-:-:S03]  /*0d40*/  VIADD R26, R4, 0x1 ;  /* 0x00000001041a7836 */ /* 0x002fc60000000000 */
[----:B------:R-:W-:Y:S01]  /*0d50*/  LEA R30, R30, R1, 0x2 ;  /* 0x000000011e1e7211 */ /* 0x000fe200078e10ff */
[----:B------:R-:W-:Y:S01]  /*0d60*/  IMAD R26, R26, 0x4, R1 ;  /* 0x000000041a1a7824 */ /* 0x000fe200078e0201 */
[----:B--2---:R1:W-:Y:S04]  /*0d70*/  STL [R9], R20 ;  /* 0x0000001409007387 */ /* 0x0043e80000100800 */
[----:B----4-:R2:W-:Y:S04]  /*0d80*/  STL [R18], R11 ;  /* 0x0000000b12007387 */ /* 0x0105e80000100800 */
[----:B------:R-:W4:Y:S04]  /*0d90*/  LDL R17, [R30] ;  /* 0x000000001e117983 */ /* 0x000f280000100800 */
[----:B---3--:R-:W3:Y:S01]  /*0da0*/  LDL R7, [R26] ;  /* 0x000000001a077983 */ /* 0x008ee20000100800 */
[----:B0-----:R-:W-:Y:S01]  /*0db0*/  VIADD R16, R6, 0x2 ;  /* 0x0000000206107836 */ /* 0x001fe20000000000 */
[----:B------:R-:W-:-:S03]  /*0dc0*/  IADD3 R8, PT, PT, R4, 0x2, RZ ;  /* 0x0000000204087810 */ /* 0x000fc60007ffe0ff */
[--C-:B------:R-:W-:Y:S02]  /*0dd0*/  IMAD R16, R16, 0x4, R1.reuse ;  /* 0x0000000410107824 */ /* 0x100fe400078e0201 */
[----:B------:R-:W-:Y:S01]  /*0de0*/  IMAD R8, R8, 0x4, R1 ;  /* 0x0000000408087824 */ /* 0x000fe200078e0201 */
[----:B----4-:R0:W-:Y:S04]  /*0df0*/  STL [R26], R17 ;  /* 0x000000111a007387 */ /* 0x0101e80000100800 */
[----:B---3--:R3:W-:Y:S04]  /*0e00*/  STL [R30], R7 ;  /* 0x000000071e007387 */ /* 0x0087e80000100800 */
[----:B------:R-:W4:Y:S04]  /*0e10*/  LDL R19, [R16] ;  /* 0x0000000010137983 */ /* 0x000f280000100800 */
[----:B------:R-:W5:Y:S01]  /*0e20*/  LDL R5, [R8] ;  /* 0x0000000008057983 */ /* 0x000f620000100800 */
[----:B-1----:R-:W-:Y:S01]  /*0e30*/  IADD3 R20, PT, PT, R6, 0x3, RZ ;  /* 0x0000000306147810 */ /* 0x002fe20007ffe0ff */
[----:B--2---:R-:W-:-:S04]  /*0e40*/  VIADD R18, R4, 0x3 ;  /* 0x0000000304127836 */ /* 0x004fc80000000000 */
[----:B------:R-:W-:Y:S01]  /*0e50*/  IMAD R20, R20, 0x4, R1 ;  /* 0x0000000414147824 */ /* 0x000fe200078e0201 */
[----:B------:R-:W-:Y:S01]  /*0e60*/  LEA R18, R18, R1, 0x2 ;  /* 0x0000000112127211 */ /* 0x000fe200078e10ff */
[----:B----4-:R-:W-:Y:S04]  /*0e70*/  STL [R8], R19 ;  /* 0x0000001308007387 */ /* 0x010fe80000100800 */
[----:B-----5:R1:W-:Y:S04]  /*0e80*/  STL [R16], R5 ;  /* 0x0000000510007387 */ /* 0x0203e80000100800 */
[----:B------:R-:W2:Y:S04]  /*0e90*/  LDL R11, [R20] ;  /* 0x00000000140b7983 */ /* 0x000ea80000100800 */
[----:B------:R-:W4:Y:S01]  /*0ea0*/  LDL R9, [R18] ;  /* 0x0000000012097983 */ /* 0x000f220000100800 */
[----:B------:R-:W-:-:S02]  /*0eb0*/  VIADD R28, R6, 0x4 ;  /* 0x00000004061c7836 */ /* 0x000fc40000000000 */
[----:B0-----:R-:W-:-:S03]  /*0ec0*/  VIADD R26, R4, 0x4 ;  /* 0x00000004041a7836 */ /* 0x001fc60000000000 */
[----:B------:R-:W-:Y:S01]  /*0ed0*/  LEA R28, R28, R1, 0x2 ;  /* 0x000000011c1c7211 */ /* 0x000fe200078e10ff */
[----:B------:R-:W-:Y:S01]  /*0ee0*/  IMAD R26, R26, 0x4, R1 ;  /* 0x000000041a1a7824 */ /* 0x000fe200078e0201 */
[----:B--2---:R-:W-:Y:S04]  /*0ef0*/  STL [R18], R11 ;  /* 0x0000000b12007387 */ /* 0x004fe80000100800 */
[----:B----4-:R0:W-:Y:S04]  /*0f00*/  STL [R20], R9 ;  /* 0x0000000914007387 */ /* 0x0101e80000100800 */
[----:B------:R-:W2:Y:S04]  /*0f10*/  LDL R17, [R28] ;  /* 0x000000001c117983 */ /* 0x000ea80000100800 */
[----:B---3--:R-:W3:Y:S01]  /*0f20*/  LDL R7, [R26] ;  /* 0x000000001a077983 */ /* 0x008ee20000100800 */
[----:B-1----:R-:W-:Y:S01]  /*0f30*/  VIADD R16, R6, 0x5 ;  /* 0x0000000506107836 */ /* 0x002fe20000000000 */
[----:B------:R-:W-:-:S03]  /*0f40*/  IADD3 R8, PT, PT, R4, 0x5, RZ ;  /* 0x0000000504087810 */ /* 0x000fc60007ffe0ff */
[--C-:B------:R-:W-:Y:S02]  /*0f50*/  IMAD R16, R16, 0x4, R1.reuse ;  /* 0x0000000410107824 */ /* 0x100fe400078e0201 */
[----:B------:R-:W-:Y:S01]  /*0f60*/  IMAD R8, R8, 0x4, R1 ;  /* 0x0000000408087824 */ /* 0x000fe200078e0201 */
[----:B--2---:R-:W-:Y:S04]  /*0f70*/  STL [R26], R17 ;  /* 0x000000111a007387 */ /* 0x004fe80000100800 */
[----:B---3--:R1:W-:Y:S04]  /*0f80*/  STL [R28], R7 ;  /* 0x000000071c007387 */ /* 0x0083e80000100800 */
[----:B------:R-:W2:Y:S04]  /*0f90*/  LDL R19, [R16] ;  /* 0x0000000010137983 */ /* 0x000ea80000100800 */
[----:B------:R-:W3:Y:S01]  /*0fa0*/  LDL R5, [R8] ;  /* 0x0000000008057983 */ /* 0x000ee20000100800 */
[----:B0-----:R-:W-:Y:S01]  /*0fb0*/  IADD3 R20, PT, PT, R6, 0x6, RZ ;  /* 0x0000000606147810 */ /* 0x001fe20007ffe0ff */
[----:B------:R-:W-:-:S04]  /*0fc0*/  VIADD R18, R4, 0x6 ;  /* 0x0000000604127836 */ /* 0x000fc80000000000 */
[----:B------:R-:W-:Y:S01]  /*0fd0*/  IMAD R20, R20, 0x4, R1 ;  /* 0x0000000414147824 */ /* 0x000fe200078e0201 */
[----:B------:R-:W-:Y:S01]  /*0fe0*/  LEA R18, R18, R1, 0x2 ;  /* 0x0000000112127211 */ /* 0x000fe200078e10ff */
[----:B--2---:R-:W-:Y:S04]  /*0ff0*/  STL [R8], R19 ;  /* 0x0000001308007387 */ /* 0x004fe80000100800 */
[----:B---3--:R0:W-:Y:S04]  /*1000*/  STL [R16], R5 ;  /* 0x0000000510007387 */ /* 0x0081e80000100800 */
[----:B------:R-:W2:Y:S04]  /*1010*/  LDL R11, [R20] ;  /* 0x00000000140b7983 */ /* 0x000ea80000100800 */
[----:B------:R-:W3:Y:S01]  /*1020*/  LDL R9, [R18] ;  /* 0x0000000012097983 */ /* 0x000ee20000100800 */
[----:B-1----:R-:W-:-:S02]  /*1030*/  VIADD R28, R6, 0x7 ;  /* 0x00000007061c7836 */ /* 0x002fc40000000000 */
[----:B------:R-:W-:-:S03]  /*1040*/  VIADD R26, R4, 0x7 ;  /* 0x00000007041a7836 */ /* 0x000fc60000000000 */
[----:B------:R-:W-:Y:S01]  /*1050*/  LEA R28, R28, R1, 0x2 ;  /* 0x000000011c1c7211 */ /* 0x000fe200078e10ff */
[----:B------:R-:W-:Y:S01]  /*1060*/  IMAD R26, R26, 0x4, R1 ;  /* 0x000000041a1a7824 */ /* 0x000fe200078e0201 */
[----:B--2---:R1:W-:Y:S04]  /*1070*/  STL [R18], R11 ;  /* 0x0000000b12007387 */ /* 0x0043e80000100800 */
[----:B---3--:R1:W-:Y:S04]  /*1080*/  STL [R20], R9 ;  /* 0x0000000914007387 */ /* 0x0083e80000100800 */
[----:B------:R-:W2:Y:S04]  /*1090*/  LDL R17, [R28] ;  /* 0x000000001c117983 */ /* 0x000ea80000100800 */
[----:B------:R-:W3:Y:S01]  /*10a0*/  LDL R7, [R26] ;  /* 0x000000001a077983 */ /* 0x000ee20000100800 */
[----:B0-----:R-:W-:Y:S01]  /*10b0*/  VIADD R16, R6, 0x8 ;  /* 0x0000000806107836 */ /* 0x001fe20000000000 */
[----:B------:R-:W-:-:S03]  /*10c0*/  IADD3 R8, PT, PT, R4, 0x8, RZ ;  /* 0x0000000804087810 */ /* 0x000fc60007ffe0ff */
[--C-:B------:R-:W-:Y:S02]  /*10d0*/  IMAD R16, R16, 0x4, R1.reuse ;  /* 0x0000000410107824 */ /* 0x100fe400078e0201 */
[----:B------:R-:W-:Y:S01]  /*10e0*/  IMAD R8, R8, 0x4, R1 ;  /* 0x0000000408087824 */ /* 0x000fe200078e0201 */
[----:B--2---:R1:W-:Y:S04]  /*10f0*/  STL [R26], R17 ;  /* 0x000000111a007387 */ /* 0x0043e80000100800 */
[----:B---3--:R1:W-:Y:S04]  /*1100*/  STL [R28], R7 ;  /* 0x000000071c007387 */ /* 0x0083e80000100800 */
[----:B------:R-:W2:Y:S04]  /*1110*/  LDL R19, [R16] ;  /* 0x0000000010137983 */ /* 0x000ea80000100800 */
[----:B------:R-:W3:Y:S01]  /*1120*/  LDL R5, [R8] ;  /* 0x0000000008057983 */ /* 0x000ee20000100800 */
[----:B------:R-:W-:Y:S01]  /*1130*/  UIADD3 UR4, UPT, UPT, UR4, 0x10, URZ ;  /* 0x0000001004047890 */ /* 0x000fe2000fffe0ff */
[----:B------:R-:W-:Y:S01]  /*1140*/  IADD3 R6, PT, PT, R6, 0x10, RZ ;  /* 0x0000001006067810 */ /* 0x000fe20007ffe0ff */
[----:B------:R-:W-:-:S02]  /*1150*/  VIADD R4, R4, 0x10 ;  /* 0x0000001004047836 */ /* 0x000fc40000000000 */
[----:B------:R-:W-:Y:S01]  /*1160*/  UISETP.NE.AND UP0, UPT, UR4, URZ, UPT ;  /* 0x000000ff0400728c */ /* 0x000fe2000bf05270 */
[----:B--2---:R1:W-:Y:S04]  /*1170*/  STL [R8], R19 ;  /* 0x0000001308007387 */ /* 0x0043e80000100800 */
[----:B---3--:R1:W-:Y:S04]  /*1180*/  STL [R16], R5 ;  /* 0x0000000510007387 */ /* 0x0083e80000100800 */
[----:B------:R-:W-:Y:S05]  /*1190*/  BRA.U UP0, `(.L_x_1892) ;  /* 0xfffffff500f47547 */ /* 0x000fea000b83ffff */
[----:B------:R-:W-:-:S05]  /*11a0*/  UMOV UR4, UR5 ;  /* 0x0000000500047c82 */ /* 0x000fca0008000000 */
.L_x_1891:
[----:B------:R-:W-:-:S09]  /*11b0*/  UISETP.NE.AND UP0, UPT, UR8, URZ, UPT ;  /* 0x000000ff0800728c */ /* 0x000fd2000bf05270 */
[----:B------:R-:W-:Y:S05]  /*11c0*/  BRA.U !UP0, `(.L_x_1893) ;  /* 0x0000000908207547 */ /* 0x000fea000b800000 */
[----:B------:R-:W-:Y:S02]  /*11d0*/  UIADD3 UR11, UPT, UPT, UR8, -0x1, URZ ;  /* 0xffffffff080b7890 */ /* 0x000fe4000fffe0ff */
[----:B------:R-:W-:Y:S02]  /*11e0*/  UISETP.NE.AND UP1, UPT, UR9, URZ, UPT ;  /* 0x000000ff0900728c */ /* 0x000fe4000bf25270 */
[----:B------:R-:W-:-:S09]  /*11f0*/  UISETP.GE.U32.AND UP0, UPT, UR11, 0x7, UPT ;  /* 0x000000070b00788c */ /* 0x000fd2000bf06070 */
[----:B------:R-:W-:Y:S05]  /*1200*/  BRA.U !UP0, `(.L_x_1894) ;  /* 0x0000000508047547 */ /* 0x000fea000b800000 */
[-C--:B------:R-:W-:Y:S02]  /*1210*/  IMAD R6, R3, R0.reuse, UR4 ;  /* 0x0000000403067e24 */ /* 0x080fe4000f8e0200 */
[----:B------:R-:W-:Y:S02]  /*1220*/  IMAD R4, R15, R0, UR4 ;  /* 0x000000040f047e24 */ /* 0x000fe4000f8e0200 */
[----:B-1----:R-:W-:-:S03]  /*1230*/  IMAD R8, R6, 0x4, R1 ;  /* 0x0000000406087824 */ /* 0x002fc600078e0201 */
[----:B------:R-:W-:Y:S02]  /*1240*/  LEA R5, R4, R1, 0x2 ;  /* 0x0000000104057211 */ /* 0x000fe400078e10ff */
[----:B------:R-:W2:Y:S04]  /*1250*/  LDL R16, [R8] ;  /* 0x0000000008107983 */ /* 0x000ea80000100800 */
[----:B------:R-:W3:Y:S01]  /*1260*/  LDL R7, [R5] ;  /* 0x0000000005077983 */ /* 0x000ee20000100800 */
[----:B------:R-:W-:Y:S02]  /*1270*/  VIADD R20, R6, 0x1 ;  /* 0x0000000106147836 */ /* 0x000fe40000000000 */
[----:B------:R-:W-:-:S03]  /*1280*/  VIADD R18, R4, 0x1 ;  /* 0x0000000104127836 */ /* 0x000fc60000000000 */
[----:B------:R-:W-:Y:S01]  /*1290*/  LEA R20, R20, R1, 0x2 ;  /* 0x0000000114147211 */ /* 0x000fe200078e10ff */
[----:B------:R-:W-:Y:S01]  /*12a0*/  IMAD R18, R18, 0x4, R1 ;  /* 0x0000000412127824 */ /* 0x000fe200078e0201 */
[----:B--2---:R0:W-:Y:S04]  /*12b0*/  STL [R5], R16 ;  /* 0x0000001005007387 */ /* 0x0041e80000100800 */
[----:B---3--:R1:W-:Y:S04]  /*12c0*/  STL [R8], R7 ;  /* 0x0000000708007387 */ /* 0x0083e80000100800 */
[----:B------:R-:W2:Y:S04]  /*12d0*/  LDL R11, [R20] ;  /* 0x00000000140b7983 */ /* 0x000ea80000100800 */
[----:B------:R-:W3:Y:S01]  /*12e0*/  LDL R9, [R18] ;  /* 0x0000000012097983 */ /* 0x000ee20000100800 */
[----:B------:R-:W-:Y:S01]  /*12f0*/  VIADD R28, R6, 0x2 ;  /* 0x00000002061c7836 */ /* 0x000fe20000000000 */
[----:B------:R-:W-:-:S03]  /*1300*/  IADD3 R26, PT, PT, R4, 0x2, RZ ;  /* 0x00000002041a7810 */ /* 0x000fc60007ffe0ff */
[--C-:B------:R-:W-:Y:S02]  /*1310*/  IMAD R28, R28, 0x4, R1.reuse ;  /* 0x000000041c1c7824 */ /* 0x100fe400078e0201 */
[----:B------:R-:W-:Y:S01]  /*1320*/  IMAD R26, R26, 0x4, R1 ;  /* 0x000000041a1a7824 */ /* 0x000fe200078e0201 */
[----:B--2---:R-:W-:Y:S04]  /*1330*/  STL [R18], R11 ;  /* 0x0000000b12007387 */ /* 0x004fe80000100800 */
[----:B---3--:R2:W-:Y:S04]  /*1340*/  STL [R20], R9 ;  /* 0x0000000914007387 */ /* 0x0085e80000100800 */
[----:B------:R-:W3:Y:S04]  /*1350*/  LDL R17, [R28] ;  /* 0x000000001c117983 */ /* 0x000ee80000100800 */
[----:B0-----:R-:W4:Y:S01]  /*1360*/  LDL R5, [R26] ;  /* 0x000000001a057983 */ /* 0x001f220000100800 */
[----:B------:R-:W-:Y:S01]  /*1370*/  IADD3 R16, PT, PT, R6, 0x3, RZ ;  /* 0x0000000306107810 */ /* 0x000fe20007ffe0ff */
[----:B-1----:R-:W-:-:S04]  /*1380*/  VIADD R8, R4, 0x3 ;  /* 0x0000000304087836 */ /* 0x002fc80000000000 */
[----:B------:R-:W-:Y:S01]  /*1390*/  IMAD R16, R16, 0x4, R1 ;  /* 0x0000000410107824 */ /* 0x000fe200078e0201 */
[----:B------:R-:W-:Y:S01]  /*13a0*/  LEA R8, R8, R1, 0x2 ;  /* 0x0000000108087211 */ /* 0x000fe200078e10ff */
[----:B---3--:R-:W-:Y:S04]  /*13b0*/  STL [R26], R17 ;  /* 0x000000111a007387 */ /* 0x008fe80000100800 */
[----:B----4-:R0:W-:Y:S04]  /*13c0*/  STL [R28], R5 ;  /* 0x000000051c007387 */ /* 0x0101e80000100800 */
[----:B------:R-:W3:Y:S04]  /*13d0*/  LDL R19, [R16] ;  /* 0x0000000010137983 */ /* 0x000ee80000100800 */
[----:B------:R-:W4:Y:S01]  /*13e0*/  LDL R7, [R8] ;  /* 0x0000000008077983 */ /* 0x000f220000100800 */
[----:B--2---:R-:W-:-:S02]  /*13f0*/  VIADD R20, R6, 0x4 ;  /* 0x0000000406147836 */ /* 0x004fc40000000000 */
[----:B------:R-:W-:-:S03]  /*1400*/  VIADD R18, R4, 0x4 ;  /* 0x0000000404127836 */ /* 0x000fc60000000000 */
[----:B------:R-:W-:Y:S01]  /*1410*/  LEA R20, R20, R1, 0x2 ;  /* 0x0000000114147211 */ /* 0x000fe200078e10ff */
[----:B------:R-:W-:Y:S01]  /*1420*/  IMAD R18, R18, 0x4, R1 ;  /* 0x0000000412127824 */ /* 0x000fe200078e0201 */
[----:B---3--:R-:W-:Y:S04]  /*1430*/  STL [R8], R19 ;  /* 0x0000001308007387 */ /* 0x008fe80000100800 */
[----:B----4-:R1:W-:Y:S04]  /*1440*/  STL [R16], R7 ;  /* 0x0000000710007387 */ /* 0x0103e80000100800 */
[----:B------:R-:W2:Y:S04]  /*1450*/  LDL R11, [R20] ;  /* 0x00000000140b7983 */ /* 0x000ea80000100800 */
[----:B------:R-:W3:Y:S01]  /*1460*/  LDL R9, [R18] ;  /* 0x0000000012097983 */ /* 0x000ee20000100800 */
[----:B0-----:R-:W-:Y:S01]  /*1470*/  VIADD R28, R6, 0x5 ;  /* 0x00000005061c7836 */ /* 0x001fe20000000000 */
[----:B------:R-:W-:-:S03]  /*1480*/  IADD3 R26, PT, PT, R4, 0x5, RZ ;  /* 0x00000005041a7810 */ /* 0x000fc60007ffe0ff */
[--C-:B------:R-:W-:Y:S02]  /*1490*/  IMAD R28, R28, 0x4, R1.reuse ;  /* 0x000000041c1c7824 */ /* 0x100fe400078e0201 */
[----:B------:R-:W-:Y:S01]  /*14a0*/  IMAD R26, R26, 0x4, R1 ;  /* 0x000000041a1a7824 */ /* 0x000fe200078e0201 */
[----:B--2---:R-:W-:Y:S04]  /*14b0*/  STL [R18], R11 ;  /* 0x0000000b12007387 */ /* 0x004fe80000100800 */
[----:B---3--:R0:W-:Y:S04]  /*14c0*/  STL [R20], R9 ;  /* 0x0000000914007387 */ /* 0x0081e80000100800 */
[----:B------:R-:W2:Y:S04]  /*14d0*/  LDL R17, [R28] ;  /* 0x000000001c117983 */ /* 0x000ea80000100800 */
[----:B------:R-:W3:Y:S01]  /*14e0*/  LDL R5, [R26] ;  /* 0x000000001a057983 */ /* 0x000ee20000100800 */
[----:B-1----:R-:W-:Y:S01]  /*14f0*/  IADD3 R16, PT, PT, R6, 0x6, RZ ;  /* 0x0000000606107810 */ /* 0x002fe20007ffe0ff */
[----:B------:R-:W-:-:S04]  /*1500*/  VIADD R8, R4, 0x6 ;  /* 0x0000000604087836 */ /* 0x000fc80000000000 */
[----:B------:R-:W-:Y:S01]  /*1510*/  IMAD R16, R16, 0x4, R1 ;  /* 0x0000000410107824 */ /* 0x000fe200078e0201 */
[----:B------:R-:W-:Y:S01]  /*1520*/  LEA R8, R8, R1, 0x2 ;  /* 0x0000000108087211 */ /* 0x000fe200078e10ff */
[----:B--2---:R2:W-:Y:S04]  /*1530*/  STL [R26], R17 ;  /* 0x000000111a007387 */ /* 0x0045e80000100800 */
[----:B---3--:R2:W-:Y:S04]  /*1540*/  STL [R28], R5 ;  /* 0x000000051c007387 */ /* 0x0085e80000100800 */
[----:B------:R-:W3:Y:S04]  /*1550*/  LDL R19, [R16] ;  /* 0x0000000010137983 */ /* 0x000ee80000100800 */
[----:B------:R-:W4:Y:S01]  /*1560*/  LDL R7, [R8] ;  /* 0x0000000008077983 */ /* 0x000f220000100800 */
[----:B------:R-:W-:-:S02]  /*1570*/  VIADD R6, R6, 0x7 ;  /* 0x0000000706067836 */ /* 0x000fc40000000000 */
[----:B------:R-:W-:-:S03]  /*1580*/  VIADD R4, R4, 0x7 ;  /* 0x0000000704047836 */ /* 0x000fc60000000000 */
[----:B0-----:R-:W-:Y:S01]  /*1590*/  LEA R9, R6, R1, 0x2 ;  /* 0x0000000106097211 */ /* 0x001fe200078e10ff */
[----:B------:R-:W-:Y:S01]  /*15a0*/  IMAD R4, R4, 0x4, R1 ;  /* 0x0000000404047824 */ /* 0x000fe200078e0201 */
[----:B---3--:R2:W-:Y:S04]  /*15b0*/  STL [R8], R19 ;  /* 0x0000001308007387 */ /* 0x0085e80000100800 */
[----:B----4-:R2:W-:Y:S04]  /*15c0*/  STL [R16], R7 ;  /* 0x0000000710007387 */ /* 0x0105e80000100800 */
[----:B------:R-:W3:Y:S04]  /*15d0*/  LDL R11, [R9] ;  /* 0x00000000090b7983 */ /* 0x000ee80000100800 */
[----:B------:R-:W4:Y:S01]  /*15e0*/  LDL R6, [R4] ;  /* 0x0000000004067983 */ /* 0x000f220000100800 */
[----:B------:R-:W-:-:S03]  /*15f0*/  UIADD3 UR4, UPT, UPT, UR4, 0x8, URZ ;  /* 0x0000000804047890 */ /* 0x000fc6000fffe0ff */
[----:B---3--:R2:W-:Y:S04]  /*1600*/  STL [R4], R11 ;  /* 0x0000000b04007387 */ /* 0x0085e80000100800 */
[----:B----4-:R2:W-:Y:S05]  /*1610*/  STL [R9], R6 ;  /* 0x0000000609007387 */ /* 0x0105ea0000100800 */
.L_x_1894:
[----:B------:R-:W-:Y:S05]  /*1620*/  BRA.U !UP1, `(.L_x_1893) ;  /* 0x0000000509087547 */ /* 0x000fea000b800000 */
[----:B------:R-:W-:Y:S02]  /*1630*/  UIADD3 UR11, UPT, UPT, UR9, -0x1, URZ ;  /* 0xffffffff090b7890 */ /* 0x000fe4000fffe0ff */
[----:B------:R-:W-:Y:S02]  /*1640*/  UISETP.NE.AND UP1, UPT, UR6, URZ, UPT ;  /* 0x000000ff0600728c */ /* 0x000fe4000bf25270 */
[----:B------:R-:W-:-:S09]  /*1650*/  UISETP.GE.U32.AND UP0, UPT, UR11, 0x3, UPT ;  /* 0x000000030b00788c */ /* 0x000fd2000bf06070 */
[----:B------:R-:W-:Y:S05]  /*1660*/  BRA.U !UP0, `(.L_x_1895) ;  /* 0x0000000108847547 */ /* 0x000fea000b800000 */
[-C--:B-1----:R-:W-:Y:S02]  /*1670*/  IMAD R20, R3, R0.reuse, UR4 ;  /* 0x0000000403147e24 */ /* 0x082fe4000f8e0200 */
[----:B--2---:R-:W-:Y:S02]  /*1680*/  IMAD R16, R15, R0, UR4 ;  /* 0x000000040f107e24 */ /* 0x004fe4000f8e0200 */
[----:B------:R-:W-:-:S03]  /*1690*/  IMAD R9, R20, 0x4, R1 ;  /* 0x0000000414097824 */ /* 0x000fc600078e0201 */
        /* <DEDUP_REMOVED lines=15> */
[----:B--2---:R4:W-:Y:S04]  /*1790*/  STL [R26], R7 ;  /* 0x000000071a007387 */ /* 0x0049e80000100800 */
[----:B---3--:R4:W-:Y:S04]  /*17a0*/  STL [R11], R6 ;  /* 0x000000060b007387 */ /* 0x0089e80000100800 */
[----:B------:R-:W2:Y:S04]  /*17b0*/  LDL R8, [R28] ;  /* 0x000000001c087983 */ /* 0x000ea80000100800 */
[----:B0-----:R-:W3:Y:S01]  /*17c0*/  LDL R5, [R17] ;  /* 0x0000000011057983 */ /* 0x001ee20000100800 */
[----:B------:R-:W-:Y:S01]  /*17d0*/  IADD3 R20, PT, PT, R20, 0x3, RZ ;  /* 0x0000000314147810 */ /* 0x000fe20007ffe0ff */
[----:B------:R-:W-:-:S04]  /*17e0*/  VIADD R16, R16, 0x3 ;  /* 0x0000000310107836 */ /* 0x000fc80000000000 */
[----:B------:R-:W-:Y:S01]  /*17f0*/  IMAD R19, R20, 0x4, R1 ;  /* 0x0000000414137824 */ /* 0x000fe200078e0201 */
[----:B------:R-:W-:Y:S01]  /*1800*/  LEA R16, R16, R1, 0x2 ;  /* 0x0000000110107211 */ /* 0x000fe200078e10ff */
[----:B--2---:R4:W-:Y:S04]  /*1810*/  STL [R17], R8 ;  /* 0x0000000811007387 */ /* 0x0049e80000100800 */
[----:B---3--:R4:W-:Y:S04]  /*1820*/  STL [R28], R5 ;  /* 0x000000051c007387 */ /* 0x0089e80000100800 */
[----:B-1----:R-:W2:Y:S04]  /*1830*/  LDL R9, [R19] ;  /* 0x0000000013097983 */ /* 0x002ea80000100800 */
[----:B------:R-:W3:Y:S01]  /*1840*/  LDL R4, [R16] ;  /* 0x0000000010047983 */ /* 0x000ee20000100800 */
[----:B------:R-:W-:-:S03]  /*1850*/  UIADD3 UR4, UPT, UPT, UR4, 0x4, URZ ;  /* 0x0000000404047890 */ /* 0x000fc6000fffe0ff */
[----:B--2---:R4:W-:Y:S04]  /*1860*/  STL [R16], R9 ;  /* 0x0000000910007387 */ /* 0x0049e80000100800 */
[----:B---3--:R4:W-:Y:S05]  /*1870*/  STL [R19], R4 ;  /* 0x0000000413007387 */ /* 0x0089ea0000100800 */
.L_x_1895:
[----:B------:R-:W-:Y:S05]  /*1880*/  BRA.U !UP1, `(.L_x_1893) ;  /* 0x0000000109707547 */ /* 0x000fea000b800000 */
[-C--:B-12-4-:R-:W-:Y:S02]  /*1890*/  IMAD R16, R3, R0.reuse, UR4 ;  /* 0x0000000403107e24 */ /* 0x096fe4000f8e0200 */
[----:B------:R-:W-:Y:S02]  /*18a0*/  IMAD R8, R15, R0, UR4 ;  /* 0x000000040f087e24 */ /* 0x000fe4000f8e0200 */
[--C-:B------:R-:W-:Y:S02]  /*18b0*/  IMAD R5, R16, 0x4, R1.reuse ;  /* 0x0000000410057824 */ /* 0x100fe400078e0201 */
[----:B------:R-:W-:-:S03]  /*18c0*/  IMAD R3, R8, 0x4, R1 ;  /* 0x0000000408037824 */ /* 0x000fc600078e0201 */
[----:B------:R-:W2:Y:S04]  /*18d0*/  LDL R6, [R5] ;  /* 0x0000000005067983 */ /* 0x000ea80000100800 */
[----:B------:R-:W3:Y:S01]  /*18e0*/  LDL R4, [R3] ;  /* 0x0000000003047983 */ /* 0x000ee20000100800 */
[----:B------:R-:W-:-:S03]  /*18f0*/  UISETP.NE.AND UP0, UPT, UR6, 0x1, UPT ;  /* 0x000000010600788c */ /* 0x000fc6000bf05270 */
[----:B--2---:R0:W-:Y:S04]  /*1900*/  STL [R3], R6 ;  /* 0x0000000603007387 */ /* 0x0041e80000100800 */
[----:B---3--:R0:W-:Y:S02]  /*1910*/  STL [R5], R4 ;  /* 0x0000000405007387 */ /* 0x0081e40000100800 */
[----:B------:R-:W-:Y:S05]  /*1920*/  BRA.U !UP0, `(.L_x_1893) ;  /* 0x0000000108487547 */ /* 0x000fea000b800000 */
[----:B0-----:R-:W-:Y:S01]  /*1930*/  IADD3 R6, PT, PT, R16, 0x1, RZ ;  /* 0x0000000110067810 */ /* 0x001fe20007ffe0ff */
[----:B------:R-:W-:-:S04]  /*1940*/  VIADD R4, R8, 0x1 ;  /* 0x0000000108047836 */ /* 0x000fc80000000000 */
[----:B------:R-:W-:Y:S01]  /*1950*/  IMAD R6, R6, 0x4, R1 ;  /* 0x0000000406067824 */ /* 0x000fe200078e0201 */
[----:B------:R-:W-:-:S04]  /*1960*/  LEA R4, R4, R1, 0x2 ;  /* 0x0000000104047211 */ /* 0x000fc800078e10ff */
[----:B------:R-:W2:Y:S04]  /*1970*/  LDL R5, [R6] ;  /* 0x0000000006057983 */ /* 0x000ea80000100800 */
[----:B------:R-:W3:Y:S01]  /*1980*/  LDL R3, [R4] ;  /* 0x0000000004037983 */ /* 0x000ee20000100800 */
[----:B------:R-:W-:-:S03]  /*1990*/  UISETP.NE.AND UP0, UPT, UR6, 0x2, UPT ;  /* 0x000000020600788c */ /* 0x000fc6000bf05270 */
[----:B--2---:R0:W-:Y:S04]  /*19a0*/  STL [R4], R5 ;  /* 0x0000000504007387 */ /* 0x0041e80000100800 */
[----:B---3--:R0:W-:Y:S02]  /*19b0*/  STL [R6], R3 ;  /* 0x0000000306007387 */ /* 0x0081e40000100800 */
[----:B------:R-:W-:Y:S05]  /*19c0*/  BRA.U !UP0, `(.L_x_1893) ;  /* 0x0000000108207547 */ /* 0x000fea000b800000 */
[----:B0-----:R-:W-:Y:S02]  /*19d0*/  VIADD R6, R16, 0x2 ;  /* 0x0000000210067836 */ /* 0x001fe40000000000 */
[----:B------:R-:W-:-:S03]  /*19e0*/  VIADD R4, R8, 0x2 ;  /* 0x0000000208047836 */ /* 0x000fc60000000000 */
[----:B------:R-:W-:Y:S01]  /*19f0*/  LEA R6, R6, R1, 0x2 ;  /* 0x0000000106067211 */ /* 0x000fe200078e10ff */
[----:B------:R-:W-:-:S04]  /*1a00*/  IMAD R4, R4, 0x4, R1 ;  /* 0x0000000404047824 */ /* 0x000fc800078e0201 */
[----:B------:R-:W2:Y:S04]  /*1a10*/  LDL R5, [R6] ;  /* 0x0000000006057983 */ /* 0x000ea80000100800 */
[----:B------:R-:W3:Y:S04]  /*1a20*/  LDL R3, [R4] ;  /* 0x0000000004037983 */ /* 0x000ee80000100800 */
[----:B--2---:R0:W-:Y:S04]  /*1a30*/  STL [R4], R5 ;  /* 0x0000000504007387 */ /* 0x0041e80000100800 */
[----:B---3--:R0:W-:Y:S02]  /*1a40*/  STL [R6], R3 ;  /* 0x0000000306007387 */ /* 0x0081e40000100800 */
.L_x_1893:
[----:B------:R-:W-:Y:S01]  /*1a50*/  ISETP.NE.AND P0, PT, R2, RZ, PT ;  /* 0x000000ff0200720c */ /* 0x000fe20003f05270 */
[----:B------:R-:W-:-:S05]  /*1a60*/  IMAD.IADD R2, R25, 0x1, -R2 ;  /* 0x0000000119027824 */ /* 0x000fca00078e0a02 */
[----:B------:R-:W-:-:S07]  /*1a70*/  SEL R2, R2, RZ, P0 ;  /* 0x000000ff02027207 */ /* 0x000fce0000000000 */
.L_x_1890:
[----:B------:R-:W-:Y:S05]  /*1a80*/  BSYNC.RECONVERGENT B1 ;  /* 0x0000000000017941 */ /* 0x000fea0003800200 */
.L_x_1889:
[----:B------:R-:W-:-:S05]  /*1a90*/  IMAD R0, R15, R0, R15 ;  /* 0x000000000f007224 */ /* 0x000fca00078e020f */
[----:B------:R-:W-:-:S06]  /*1aa0*/  LEA R0, R0, R1, 0x2 ;  /* 0x0000000100007211 */ /* 0x000fcc00078e10ff */
[----:B------:R-:W3:Y:S01]  /*1ab0*/  LDL R0, [R0] ;  /* 0x0000000000007983 */ /* 0x000ee20000100800 */
[----:B------:R-:W-:Y:S01]  /*1ac0*/  BSSY.RECONVERGENT B1, `(.L_x_1896) ;  /* 0x0000019000017945 */ /* 0x000fe20003800200 */
[----:B-12-4-:R-:W-:Y:S02]  /*1ad0*/  IMAD.MOV.U32 R11, RZ, RZ, RZ ;  /* 0x000000ffff0b7224 */ /* 0x016fe400078e00ff */
[----:B---3--:R-:W-:-:S05]  /*1ae0*/  IMAD.WIDE.U32 R8, R0, R2, RZ ;  /* 0x0000000200087225 */ /* 0x008fca00078e00ff */
[----:B------:R-:W-:-:S13]  /*1af0*/  ISETP.NE.U32.AND P0, PT, R9, RZ, PT ;  /* 0x000000ff0900720c */ /* 0x000fda0003f05070 */
[----:B------:R-:W-:Y:S05]  /*1b00*/  @P0 BRA `(.L_x_1897) ;  /* 0x0000000000480947 */ /* 0x000fea0003800000 */
[----:B0-----:R-:W0:Y:S01]  /*1b10*/  I2F.U32.RP R4, R25 ;  /* 0x0000001900047306 */ /* 0x001e220000209000 */
        /* <DEDUP_REMOVED lines=17> */
.L_x_1897:
[----:B------:R-:W-:-:S07]  /*1c30*/  MOV R26, 0x1c50 ;  /* 0x00001c50001a7802 */ /* 0x000fce0000000f00 */
[----:B0-----:R-:W-:Y:S05]  /*1c40*/  CALL.REL.NOINC `($__internal_43_$__cuda_sm20_rem_u64) ;  /* 0x0000003000ac7944 */ /* 0x001fea0003c00000 */
.L_x_1898:
[----:B------:R-:W-:Y:S05]  /*1c50*/  BSYNC.RECONVERGENT B1 ;  /* 0x0000000000017941 */ /* 0x000fea0003800200 */
.L_x_1896:
[----:B------:R-:W-:Y:S01]  /*1c60*/  ISETP.NE.AND P0, PT, R0, RZ, PT ;  /* 0x000000ff0000720c */ /* 0x000fe20003f05270 */
[----:B------:R-:W-:Y:S01]  /*1c70*/  BSSY.RECONVERGENT B1, `(.L_x_1899) ;  /* 0x0000064000017945 */ /* 0x000fe20003800200 */
[----:B------:R-:W-:Y:S01]  /*1c80*/  IMAD.MOV.U32 R23, RZ, RZ, R8 ;  /* 0x000000ffff177224 */ /* 0x000fe200078e0008 */
[----:B------:R-:W-:-:S10]  /*1c90*/  CS2R R6, SRZ ;  /* 0x0000000000067805 */ /* 0x000fd4000001ff00 */
[----:B------:R-:W-:Y:S05]  /*1ca0*/  @!P0 BRA `(.L_x_1900) ;  /* 0x0000000400808947 */ /* 0x000fea0003800000 */
[----:B------:R-:W-:Y:S01]  /*1cb0*/  ISETP.NE.AND P0, PT, R22, RZ, PT ;  /* 0x000000ff1600720c */ /* 0x000fe20003f05270 */
[----:B------:R-:W-:-:S12]  /*1cc0*/  HFMA2 R7, -RZ, RZ, 0, 5.9604644775390625e-08 ;  /* 0x00000001ff077431 */ /* 0x000fd800000001ff */
[----:B------:R-:W-:Y:S05]  /*1cd0*/  @!P0 BRA `(.L_x_1900) ;  /* 0x0000000400748947 */ /* 0x000fea0003800000 */
[----:B------:R-:W0:Y:S01]  /*1ce0*/  I2F.U32.RP R5, R25 ;  /* 0x0000001900057306 */ /* 0x000e220000209000 */
[----:B------:R-:W-:Y:S01]  /*1cf0*/  IMAD.MOV R7, RZ, RZ, -R25 ;  /* 0x000000ffff077224 */ /* 0x000fe200078e0a19 */
[----:B------:R-:W-:Y:S01]  /*1d00*/  MOV R2, RZ ;  /* 0x000000ff00027202 */ /* 0x000fe20000000f00 */
[----:B------:R-:W-:Y:S01]  /*1d10*/  BSSY.RECONVERGENT B2, `(.L_x_1900) ;  /* 0x0000059000027945 */ /* 0x000fe20003800200 */
[----:B------:R-:W-:-:S04]  /*1d20*/  ISETP.NE.U32.AND P1, PT, R25, RZ, PT ;  /* 0x000000ff1900720c */ /* 0x000fc80003f25070 */
[----:B0-----:R-:W0:Y:S02]  /*1d30*/  MUFU.RCP R5, R5 ;  /* 0x0000000500057308 */ /* 0x001e240000001000 */
[----:B0-----:R-:W-:Y:S02]  /*1d40*/  VIADD R3, R5, 0xffffffe ;  /* 0x0ffffffe05037836 */ /* 0x001fe40000000000 */
[----:B------:R-:W-:-:S04]  /*1d50*/  IMAD.MOV.U32 R5, RZ, RZ, RZ ;  /* 0x000000ffff057224 */ /* 0x000fc800078e00ff */
[----:B------:R-:W0:Y:S02]  /*1d60*/  F2I.FTZ.U32.TRUNC.NTZ R3, R3 ;  /* 0x0000000300037305 */ /* 0x000e24000021f000 */
[----:B0-----:R-:W-:-:S04]  /*1d70*/  IMAD R7, R7, R3, RZ ;  /* 0x0000000307077224 */ /* 0x001fc800078e02ff */
[----:B------:R-:W-:-:S06]  /*1d80*/  IMAD.HI.U32 R7, R3, R7, R2 ;  /* 0x0000000703077227 */ /* 0x000fcc00078e0002 */
[----:B------:R-:W-:-:S04]  /*1d90*/  IMAD.HI.U32 R2, R7, R0, RZ ;  /* 0x0000000007027227 */ /* 0x000fc800078e00ff */
[----:B------:R-:W-:Y:S02]  /*1da0*/  IMAD.MOV R2, RZ, RZ, -R2 ;  /* 0x000000ffff027224 */ /* 0x000fe400078e0a02 */
[----:B------:R-:W-:Y:S02]  /*1db0*/  IMAD.MOV.U32 R7, RZ, RZ, 0x1 ;  /* 0x00000001ff077424 */ /* 0x000fe400078e00ff */
[----:B------:R-:W-:Y:S01]  /*1dc0*/  IMAD R4, R25, R2, R0 ;  /* 0x0000000219047224 */ /* 0x000fe200078e0200 */
[----:B------:R-:W-:Y:S01]  /*1dd0*/  MOV R2, R22 ;  /* 0x0000001600027202 */ /* 0x000fe20000000f00 */
[----:B------:R-:W-:-:S03]  /*1de0*/  IMAD.MOV.U32 R0, RZ, RZ, RZ ;  /* 0x000000ffff007224 */ /* 0x000fc600078e00ff */
[----:B------:R-:W-:-:S13]  /*1df0*/  ISETP.GE.U32.AND P0, PT, R4, R25, PT ;  /* 0x000000190400720c */ /* 0x000fda0003f06070 */
[----:B------:R-:W-:-:S05]  /*1e00*/  @P0 IMAD.IADD R4, R4, 0x1, -R25 ;  /* 0x0000000104040824 */ /* 0x000fca00078e0a19 */
[----:B------:R-:W-:-:S13]  /*1e10*/  ISETP.GE.U32.AND P0, PT, R4, R25, PT ;  /* 0x000000190400720c */ /* 0x000fda0003f06070 */
[----:B------:R-:W-:Y:S02]  /*1e20*/  @P0 IADD3 R4, PT, PT, -R25, R4, RZ ;  /* 0x0000000419040210 */ /* 0x000fe40007ffe1ff */
[----:B------:R-:W-:-:S07]  /*1e30*/  @!P1 LOP3.LUT R4, RZ, R25, RZ, 0x33, !PT ;  /* 0x00000019ff049212 */ /* 0x000fce00078e33ff */
.L_x_1907:
        /* <DEDUP_REMOVED lines=29> */
.L_x_1903:
[----:B------:R-:W-:Y:S01]  /*2010*/  IMAD.MOV.U32 R9, RZ, RZ, R3 ;  /* 0x000000ffff097224 */ /* 0x000fe200078e0003 */
[----:B------:R-:W-:-:S07]  /*2020*/  MOV R26, 0x2040 ;  /* 0x00002040001a7802 */ /* 0x000fce0000000f00 */
[----:B------:R-:W-:Y:S05]  /*2030*/  CALL.REL.NOINC `($__internal_43_$__cuda_sm20_rem_u64) ;  /* 0x0000002c00b07944 */ /* 0x000fea0003c00000 */
[----:B------:R-:W-:Y:S01]  /*2040*/  IMAD.MOV.U32 R7, RZ, RZ, R8 ;  /* 0x000000ffff077224 */ /* 0x000fe200078e0008 */
[----:B------:R-:W-:-:S07]  /*2050*/  MOV R0, R9 ;  /* 0x0000000900007202 */ /* 0x000fce0000000f00 */
.L_x_1902:
[----:B------:R-:W-:Y:S05]  /*2060*/  BSYNC.RECONVERGENT B3 ;  /* 0x0000000000037941 */ /* 0x000fea0003800200 */
.L_x_1901:
        /* <DEDUP_REMOVED lines=26> */
.L_x_1905:
[----:B------:R-:W-:Y:S02]  /*2210*/  MOV R9, R3 ;  /* 0x0000000300097202 */ /* 0x000fe40000000f00 */
[----:B------:R-:W-:-:S07]  /*2220*/  MOV R26, 0x2240 ;  /* 0x00002240001a7802 */ /* 0x000fce0000000f00 */
[----:B------:R-:W-:Y:S05]  /*2230*/  CALL.REL.NOINC `($__internal_43_$__cuda_sm20_rem_u64) ;  /* 0x0000002c00307944 */ /* 0x000fea0003c00000 */
[----:B------:R-:W-:Y:S02]  /*2240*/  IMAD.MOV.U32 R4, RZ, RZ, R8 ;  /* 0x000000ffff047224 */ /* 0x000fe400078e0008 */
[----:B------:R-:W-:-:S07]  /*2250*/  IMAD.MOV.U32 R5, RZ, RZ, R9 ;  /* 0x000000ffff057224 */ /* 0x000fce00078e0009 */
.L_x_1906:
[----:B------:R-:W-:Y:S05]  /*2260*/  BSYNC.RECONVERGENT B3 ;  /* 0x0000000000037941 */ /* 0x000fea0003800200 */
.L_x_1904:
[----:B------:R-:W-:Y:S02]  /*2270*/  ISETP.GT.U32.AND P0, PT, R2, 0x1, PT ;  /* 0x000000010200780c */ /* 0x000fe40003f04070 */
[----:B------:R-:W-:-:S11]  /*2280*/  SHF.R.U32.HI R2, RZ, 0x1, R2 ;  /* 0x00000001ff027819 */ /* 0x000fd60000011602 */
[----:B------:R-:W-:Y:S05]  /*2290*/  @P0 BRA `(.L_x_1907) ;  /* 0xfffffff800e80947 */ /* 0x000fea000383ffff */
[----:B------:R-:W-:Y:S05]  /*22a0*/  BSYNC.RECONVERGENT B2 ;  /* 0x0000000000027941 */ /* 0x000fea0003800200 */
.L_x_1900:
[----:B------:R-:W-:Y:S05]  /*22b0*/  BSYNC.RECONVERGENT B1 ;  /* 0x0000000000017941 */ /* 0x000fea0003800200 */
.L_x_1899:
[----:B------:R-:W0:Y:S01]  /*22c0*/  LDCU UR4, c[0x0][0x3a0] ;  /* 0x00007400ff0477ac */ /* 0x000e220008000800 */
[----:B------:R-:W-:Y:S01]  /*22d0*/  IADD3 R15, PT, PT, R15, 0x1, RZ ;  /* 0x000000010f0f7810 */ /* 0x000fe20007ffe0ff */
[----:B------:R-:W-:Y:S01]  /*22e0*/  BSSY.RECONVERGENT B2, `(.L_x_1908) ;  /* 0x00002b4000027945 */ /* 0x000fe20003800200 */
[----:B0-----:R-:W-:-:S05]  /*22f0*/  IMAD.U32 R0, RZ, RZ, UR4 ;  /* 0x00000004ff007e24 */ /* 0x001fca000f8e00ff */
[----:B------:R-:W-:-:S13]  /*2300*/  ISETP.GE.U32.AND P0, PT, R15, R0, PT ;  /* 0x000000000f00720c */ /* 0x000fda0003f06070 */
[----:B------:R-:W-:Y:S05]  /*2310*/  @P0 BRA `(.L_x_1909) ;  /* 0x0000002800c00947 */ /* 0x000fea0003800000 */
[----:B------:R-:W-:Y:S01]  /*2320*/  IMAD.IADD R5, R0, 0x1, -R13 ;  /* 0x0000000100057824 */ /* 0x000fe200078e0a0d */
[----:B------:R-:W-:Y:S01]  /*2330*/  IADD3 R4, PT, PT, R13, -R0, RZ ;  /* 0x800000000d047210 */ /* 0x000fe20007ffe0ff */
[----:B------:R-:W-:-:S03]  /*2340*/  IMAD.MOV.U32 R3, RZ, RZ, R15 ;  /* 0x000000ffff037224 */ /* 0x000fc600078e000f */
[----:B------:R-:W-:-:S07]  /*2350*/  LOP3.LUT R2, R5, 0xfffffff8, RZ, 0xc0, !PT ;  /* 0xfffffff805027812 */ /* 0x000fce00078ec0ff */
.L_x_1967:
[----:B0-----:R-:W0:Y:S02]  /*2360*/  LDCU UR4, c[0x0][0x3a0] ;  /* 0x00007400ff0477ac */ /* 0x001e240008000800 */
[----:B0-----:R-:W-:-:S04]  /*2370*/  IMAD R0, R3, UR4, R13 ;  /* 0x0000000403007c24 */ /* 0x001fc8000f8e020d */
[----:B------:R-:W-:-:S06]  /*2380*/  IMAD R0, R0, 0x4, R1 ;  /* 0x0000000400007824 */ /* 0x000fcc00078e0201 */
[----:B--2---:R-:W2:Y:S01]  /*2390*/  LDL R0, [R0] ;  /* 0x0000000000007983 */ /* 0x004ea20000100800 */
[----:B------:R-:W-:Y:S01]  /*23a0*/  BSSY.RECONVERGENT B1, `(.L_x_1910) ;  /* 0x00002a2000017945 */ /* 0x000fe20003800200 */
[----:B--2---:R-:W-:-:S13]  /*23b0*/  ISETP.NE.AND P0, PT, R0, RZ, PT ;  /* 0x000000ff0000720c */ /* 0x004fda0003f05270 */
[----:B-1----:R-:W-:Y:S05]  /*23c0*/  @!P0 BRA `(.L_x_1911) ;  /* 0x00000028007c8947 */ /* 0x002fea0003800000 */
        /* <DEDUP_REMOVED lines=10> */
[----:B0-----:R-:W-:Y:S02]  /*2470*/  VIADD R8, R17, 0xffffffe ;  /* 0x0ffffffe11087836 */ /* 0x001fe40000000000 */
[----:B------:R-:W-:-:S04]  /*2480*/  IMAD.MOV.U32 R17, RZ, RZ, RZ ;  /* 0x000000ffff117224 */ /* 0x000fc800078e00ff */
        /* <DEDUP_REMOVED lines=13> */
.L_x_1913:
[----:B------:R-:W-:Y:S01]  /*2560*/  IMAD.MOV.U32 R8, RZ, RZ, R16 ;  /* 0x000000ffff087224 */ /* 0x000fe200078e0010 */
[----:B------:R-:W-:-:S07]  /*2570*/  MOV R26, 0x2590 ;  /* 0x00002590001a7802 */ /* 0x000fce0000000f00 */
[----:B------:R-:W-:Y:S05]  /*2580*/  CALL.REL.NOINC `($__internal_43_$__cuda_sm20_rem_u64) ;  /* 0x00000028005c7944 */ /* 0x000fea0003c00000 */
[----:B------:R-:W-:Y:S01]  /*2590*/  MOV R16, R8 ;  /* 0x0000000800107202 */ /* 0x000fe20000000f00 */
[----:B------:R-:W-:-:S07]  /*25a0*/  IMAD.MOV.U32 R17, RZ, RZ, R9 ;  /* 0x000000ffff117224 */ /* 0x000fce00078e0009 */
.L_x_1914:
[----:B------:R-:W-:Y:S05]  /*25b0*/  BSYNC.RECONVERGENT B3 ;  /* 0x0000000000037941 */ /* 0x000fea0003800200 */
.L_x_1912:
[----:B------:R-:W-:Y:S01]  /*25c0*/  ISETP.GT.U32.AND P0, PT, R4, -0x8, PT ;  /* 0xfffffff80400780c */ /* 0x000fe20003f04070 */
[----:B------:R-:W-:Y:S01]  /*25d0*/  BSSY.RECONVERGENT B3, `(.L_x_1915) ;  /* 0x0000149000037945 */ /* 0x000fe20003800200 */
[----:B------:R-:W-:-:S11]  /*25e0*/  IMAD.MOV.U32 R0, RZ, RZ, R13 ;  /* 0x000000ffff007224 */ /* 0x000fd600078e000d */
[----:B------:R-:W-:Y:S05]  /*25f0*/  @P0 BRA `(.L_x_1916) ;  /* 0x0000001400180947 */ /* 0x000fea0003800000 */
[----:B------:R-:W-:-:S07]  /*2600*/  HFMA2 R27, -RZ, RZ, 0, 0 ;  /* 0x00000000ff1b7431 */ /* 0x000fce00000001ff */
.L_x_1941:
[----:B0-----:R-:W0:Y:S02]  /*2610*/  LDCU UR4, c[0x0][0x3a0] ;  /* 0x00007400ff0477ac */ /* 0x001e240008000800 */
[----:B0-----:R-:W-:-:S04]  /*2620*/  IMAD R28, R13, UR4, R0 ;  /* 0x000000040d1c7c24 */ /* 0x001fc8000f8e0200 */
[----:B------:R-:W-:-:S05]  /*2630*/  IMAD R8, R28, 0x4, R1 ;  /* 0x000000041c087824 */ /* 0x000fca00078e0201 */
[----:B------:R-:W2:Y:S01]  /*2640*/  LDL R19, [R8] ;  /* 0x0000000008137983 */ /* 0x000ea20000100800 */
        /* <DEDUP_REMOVED lines=24> */
.L_x_1918:
[----:B------:R-:W-:Y:S01]  /*27d0*/  IMAD.MOV.U32 R8, RZ, RZ, R18 ;  /* 0x000000ffff087224 */ /* 0x000fe200078e0012 */
[----:B------:R-:W-:-:S07]  /*27e0*/  MOV R26, 0x2800 ;  /* 0x00002800001a7802 */ /* 0x000fce0000000f00 */
[----:B------:R-:W-:Y:S05]  /*27f0*/  CALL.REL.NOINC `($__internal_43_$__cuda_sm20_rem_u64) ;  /* 0x0000002400c07944 */ /* 0x000fea0003c00000 */
[----:B------:R-:W-:-:S07]  /*2800*/  MOV R18, R8 ;  /* 0x0000000800127202 */ /* 0x000fce0000000f00 */
.L_x_1919:
[----:B------:R-:W-:Y:S05]  /*2810*/  BSYNC.RECONVERGENT B4 ;  /* 0x0000000000047941 */ /* 0x000fea0003800200 */
.L_x_1917:
[----:B------:R-:W0:Y:S02]  /*2820*/  LDCU UR4, c[0x0][0x3a0] ;  /* 0x00007400ff0477ac */ /* 0x000e240008000800 */
[----:B0-----:R-:W-:-:S04]  /*2830*/  IMAD R30, R3, UR4, R0 ;  /* 0x00000004031e7c24 */ /* 0x001fc8000f8e0200 */
[----:B------:R-:W-:-:S05]  /*2840*/  IMAD R8, R30, 0x4, R1 ;  /* 0x000000041e087824 */ /* 0x000fca00078e0201 */
[----:B------:R-:W2:Y:S01]  /*2850*/  LDL R9, [R8] ;  /* 0x0000000008097983 */ /* 0x000ea20000100800 */
[----:B------:R-:W-:-:S05]  /*2860*/  IADD3 R20, PT, PT, R28, 0x1, RZ ;  /* 0x000000011c147810 */ /* 0x000fca0007ffe0ff */
[----:B------:R-:W-:Y:S01]  /*2870*/  IMAD R20, R20, 0x4, R1 ;  /* 0x0000000414147824 */ /* 0x000fe200078e0201 */
[----:B--2---:R-:W-:-:S04]  /*2880*/  ISETP.GE.U32.AND P0, PT, R9, R18, PT ;  /* 0x000000120900720c */ /* 0x004fc80003f06070 */
[----:B------:R-:W-:-:S04]  /*2890*/  SEL R19, R25, RZ, !P0 ;  /* 0x000000ff19137207 */ /* 0x000fc80004000000 */
[----:B------:R-:W-:-:S05]  /*28a0*/  IADD3 R9, PT, PT, R19, R9, -R18 ;  /* 0x0000000913097210 */ /* 0x000fca0007ffe812 */
[----:B------:R0:W-:Y:S04]  /*28b0*/  STL [R8], R9 ;  /* 0x0000000908007387 */ /* 0x0001e80000100800 */
[----:B------:R-:W2:Y:S01]  /*28c0*/  LDL R19, [R20] ;  /* 0x0000000014137983 */ /* 0x000ea20000100800 */
        /* <DEDUP_REMOVED lines=24> */
.L_x_1921:
[----:B------:R-:W-:Y:S01]  /*2a50*/  IMAD.MOV.U32 R8, RZ, RZ, R18 ;  /* 0x000000ffff087224 */ /* 0x000fe200078e0012 */
[----:B------:R-:W-:Y:S02]  /*2a60*/  MOV R9, R21 ;  /* 0x0000001500097202 */ /* 0x000fe40000000f00 */
[----:B------:R-:W-:-:S07]  /*2a70*/  MOV R26, 0x2a90 ;  /* 0x00002a90001a7802 */ /* 0x000fce0000000f00 */
[----:B------:R-:W-:Y:S05]  /*2a80*/  CALL.REL.NOINC `($__internal_43_$__cuda_sm20_rem_u64) ;  /* 0x00000024001c7944 */ /* 0x000fea0003c00000 */
[----:B------:R-:W-:-:S07]  /*2a90*/  IMAD.MOV.U32 R18, RZ, RZ, R8 ;  /* 0x000000ffff127224 */ /* 0x000fce00078e0008 */
.L_x_1922:
[----:B------:R-:W-:Y:S05]  /*2aa0*/  BSYNC.RECONVERGENT B4 ;  /* 0x0000000000047941 */ /* 0x000fea0003800200 */
.L_x_1920:
[----:B------:R-:W-:-:S05]  /*2ab0*/  IADD3 R8, PT, PT, R30, 0x1, RZ ;  /* 0x000000011e087810 */ /* 0x000fca0007ffe0ff */
        /* <DEDUP_REMOVED lines=33> */
.L_x_1924:
[----:B------:R-:W-:Y:S01]  /*2cd0*/  IMAD.MOV.U32 R8, RZ, RZ, R18 ;  /* 0x000000ffff087224 */ /* 0x000fe200078e0012 */
[----:B------:R-:W-:Y:S02]  /*2ce0*/  MOV R9, R21 ;  /* 0x0000001500097202 */ /* 0x000fe40000000f00 */
[----:B------:R-:W-:-:S07]  /*2cf0*/  MOV R26, 0x2d10 ;  /* 0x00002d10001a7802 */ /* 0x000fce0000000f00 */
[----:B------:R-:W-:Y:S05]  /*2d00*/  CALL.REL.NOINC `($__internal_43_$__cuda_sm20_rem_u64) ;  /* 0x00000020007c7944 */ /* 0x000fea0003c00000 */
[----:B------:R-:W-:-:S07]  /*2d10*/  IMAD.MOV.U32 R18, RZ, RZ, R8 ;  /* 0x000000ffff127224 */ /* 0x000fce00078e0008 */
.L_x_1925:
[----:B------:R-:W-:Y:S05]  /*2d20*/  BSYNC.RECONVERGENT B4 ;  /* 0x0000000000047941 */ /* 0x000fea0003800200 */
.L_x_1923:
        /* <DEDUP_REMOVED lines=34> */
.L_x_1927:
[----:B------:R-:W-:Y:S01]  /*2f50*/  IMAD.MOV.U32 R8, RZ, RZ, R18 ;  /* 0x000000ffff087224 */ /* 0x000fe200078e0012 */
[----:B------:R-:W-:Y:S02]  /*2f60*/  MOV R9, R21 ;  /* 0x0000001500097202 */ /* 0x000fe40000000f00 */
[----:B------:R-:W-:-:S07]  /*2f70*/  MOV R26, 0x2f90 ;  /* 0x00002f90001a7802 */ /* 0x000fce0000000f00 */
[----:B------:R-:W-:Y:S05]  /*2f80*/  CALL.REL.NOINC `($__internal_43_$__cuda_sm20_rem_u64) ;  /* 0x0000001c00dc7944 */ /* 0x000fea0003c00000 */
[----:B------:R-:W-:-:S07]  /*2f90*/  IMAD.MOV.U32 R18, RZ, RZ, R8 ;  /* 0x000000ffff127224 */ /* 0x000fce00078e0008 */
.L_x_1928:
[----:B------:R-:W-:Y:S05]  /*2fa0*/  BSYNC.RECONVERGENT B4 ;  /* 0x0000000000047941 */ /* 0x000fea0003800200 */
.L_x_1926:
        /* <DEDUP_REMOVED lines=34> */
.L_x_1930:
[----:B------:R-:W-:Y:S01]  /*31d0*/  IMAD.MOV.U32 R8, RZ, RZ, R18 ;  /* 0x000000ffff087224 */ /* 0x000fe200078e0012 */
[----:B------:R-:W-:Y:S02]  /*31e0*/  MOV R9, R21 ;  /* 0x0000001500097202 */ /* 0x000fe40000000f00 */
[----:B------:R-:W-:-:S07]  /*31f0*/  MOV R26, 0x3210 ;  /* 0x00003210001a7802 */ /* 0x000fce0000000f00 */
[----:B------:R-:W-:Y:S05]  /*3200*/  CALL.REL.NOINC `($__internal_43_$__cuda_sm20_rem_u64) ;  /* 0x0000001c003c7944 */ /* 0x000fea0003c00000 */
[----:B------:R-:W-:-:S07]  /*3210*/  IMAD.MOV.U32 R18, RZ, RZ, R8 ;  /* 0x000000ffff127224 */ /* 0x000fce00078e0008 */
.L_x_1931:
[----:B------:R-:W-:Y:S05]  /*3220*/  BSYNC.RECONVERGENT B4 ;  /* 0x0000000000047941 */ /* 0x000fea0003800200 */
.L_x_1929:
        /* <DEDUP_REMOVED lines=34> */
.L_x_1933:
[----:B------:R-:W-:Y:S01]  /*3450*/  IMAD.MOV.U32 R8, RZ, RZ, R18 ;  /* 0x000000ffff087224 */ /* 0x000fe200078e0012 */
[----:B------:R-:W-:Y:S02]  /*3460*/  MOV R9, R21 ;  /* 0x0000001500097202 */ /* 0x000fe40000000f00 */
[----:B------:R-:W-:-:S07]  /*3470*/  MOV R26, 0x3490 ;  /* 0x00003490001a7802 */ /* 0x000fce0000000f00 */
[----:B------:R-:W-:Y:S05]  /*3480*/  CALL.REL.NOINC `($__internal_43_$__cuda_sm20_rem_u64) ;  /* 0x00000018009c7944 */ /* 0x000fea0003c00000 */
[----:B------:R-:W-:-:S07]  /*3490*/  IMAD.MOV.U32 R18, RZ, RZ, R8 ;  /* 0x000000ffff127224 */ /* 0x000fce00078e0008 */
.L_x_1934:
[----:B------:R-:W-:Y:S05]  /*34a0*/  BSYNC.RECONVERGENT B4 ;  /* 0x0000000000047941 */ /* 0x000fea0003800200 */
.L_x_1932:
        /* <DEDUP_REMOVED lines=34> */
.L_x_1936:
[----:B------:R-:W-:Y:S01]  /*36d0*/  IMAD.MOV.U32 R8, RZ, RZ, R18 ;  /* 0x000000ffff087224 */ /* 0x000fe200078e0012 */
[----:B------:R-:W-:Y:S02]  /*36e0*/  MOV R9, R21 ;  /* 0x0000001500097202 */ /* 0x000fe40000000f00 */
[----:B------:R-:W-:-:S07]  /*36f0*/  MOV R26, 0x3710 ;  /* 0x00003710001a7802 */ /* 0x000fce0000000f00 */
[----:B------:R-:W-:Y:S05]  /*3700*/  CALL.REL.NOINC `($__internal_43_$__cuda_sm20_rem_u64) ;  /* 0x0000001400fc7944 */ /* 0x000fea0003c00000 */
[----:B------:R-:W-:-:S07]  /*3710*/  IMAD.MOV.U32 R18, RZ, RZ, R8 ;  /* 0x000000ffff127224 */ /* 0x000fce00078e0008 */
.L_x_1937:
[----:B------:R-:W-:Y:S05]  /*3720*/  BSYNC.RECONVERGENT B4 ;  /* 0x0000000000047941 */ /* 0x000fea0003800200 */
.L_x_1935:
        /* <DEDUP_REMOVED lines=34> */
.L_x_1939:
[----:B------:R-:W-:Y:S01]  /*3950*/  IMAD.MOV.U32 R8, RZ, RZ, R18 ;  /* 0x000000ffff087224 */ /* 0x000fe200078e0012 */
[----:B------:R-:W-:Y:S02]  /*3960*/  MOV R9, R21 ;  /* 0x0000001500097202 */ /* 0x000fe40000000f00 */
[----:B------:R-:W-:-:S07]  /*3970*/  MOV R26, 0x3990 ;  /* 0x00003990001a7802 */ /* 0x000fce0000000f00 */
[----:B------:R-:W-:Y:S05]  /*3980*/  CALL.REL.NOINC `($__internal_43_$__cuda_sm20_rem_u64) ;  /* 0x00000014005c7944 */ /* 0x000fea0003c00000 */
[----:B------:R-:W-:-:S07]  /*3990*/  IMAD.MOV.U32 R18, RZ, RZ, R8 ;  /* 0x000000ffff127224 */ /* 0x000fce00078e0008 */
.L_x_1940:
[----:B------:R-:W-:Y:S05]  /*39a0*/  BSYNC.RECONVERGENT B4 ;  /* 0x0000000000047941 */ /* 0x000fea0003800200 */
.L_x_1938:
[----:B------:R-:W-:-:S05]  /*39b0*/  IADD3 R30, PT, PT, R30, 0x7, RZ ;  /* 0x000000071e1e7810 */ /* 0x000fca0007ffe0ff */
[----:B------:R-:W-:-:S05]  /*39c0*/  IMAD R30, R30, 0x4, R1 ;  /* 0x000000041e1e7824 */ /* 0x000fca00078e0201 */
[----:B------:R-:W2:Y:S01]  /*39d0*/  LDL R9, [R30] ;  /* 0x000000001e097983 */ /* 0x000ea20000100800 */
[----:B------:R-:W-:Y:S01]  /*39e0*/  IADD3 R27, PT, PT, R27, 0x8, RZ ;  /* 0x000000081b1b7810 */ /* 0x000fe20007ffe0ff */
[----:B------:R-:W-:Y:S01]  /*39f0*/  VIADD R0, R0, 0x8 ;  /* 0x0000000800007836 */ /* 0x000fe20000000000 */
[----:B--2---:R-:W-:-:S04]  /*3a00*/  ISETP.GE.U32.AND P0, PT, R9, R18, PT ;  /* 0x000000120900720c */ /* 0x004fc80003f06070 */
[----:B------:R-:W-:Y:S02]  /*3a10*/  SEL R8, R25, RZ, !P0 ;  /* 0x000000ff19087207 */ /* 0x000fe40004000000 */
[----:B------:R-:W-:Y:S02]  /*3a20*/  ISETP.NE.AND P0, PT, R27, R2, PT ;  /* 0x000000021b00720c */ /* 0x000fe40003f05270 */
[----:B------:R-:W-:-:S05]  /*3a30*/  IADD3 R9, PT, PT, R8, R9, -R18 ;  /* 0x0000000908097210 */ /* 0x000fca0007ffe812 */
[----:B------:R0:W-:Y:S06]  /*3a40*/  STL [R30], R9 ;  /* 0x000000091e007387 */ /* 0x0001ec0000100800 */
[----:B------:R-:W-:Y:S05]  /*3a50*/  @P0 BRA `(.L_x_1941) ;  /* 0xffffffe800ec0947 */ /* 0x000fea000383ffff */
.L_x_1916:
[----:B------:R-:W-:Y:S05]  /*3a60*/  BSYNC.RECONVERGENT B3 ;  /* 0x0000000000037941 */ /* 0x000fea0003800200 */
.L_x_1915:
[----:B------:R-:W-:-:S13]  /*3a70*/  LOP3.LUT P0, RZ, R5, 0x7, RZ, 0xc0, !PT ;  /* 0x0000000705ff7812 */ /* 0x000fda000780c0ff */
[----:B------:R-:W-:Y:S05]  /*3a80*/  @!P0 BRA `(.L_x_1911) ;  /* 0x0000001000cc8947 */ /* 0x000fea0003800000 */
[----:B------:R-:W-:Y:S01]  /*3a90*/  IADD3 R8, PT, PT, RZ, -R12, RZ ;  /* 0x8000000cff087210 */ /* 0x000fe20007ffe0ff */
[----:B------:R-:W-:Y:S03]  /*3aa0*/  BSSY.RECONVERGENT B3, `(.L_x_1942) ;  /* 0x00000a9000037945 */ /* 0x000fe60003800200 */
[----:B------:R-:W-:-:S05]  /*3ab0*/  PRMT R8, R8, 0x7710, RZ ;  /* 0x0000771008087816 */ /* 0x000fca00000000ff */
[----:B------:R-:W-:-:S05]  /*3ac0*/  VIADD R8, R8, UR10 ;  /* 0x0000000a08087c36 */ /* 0x000fca0008000000 */
[----:B------:R-:W-:-:S04]  /*3ad0*/  LOP3.LUT R8, R8, 0x7, RZ, 0xc0, !PT ;  /* 0x0000000708087812 */ /* 0x000fc800078ec0ff */
[----:B------:R-:W-:-:S04]  /*3ae0*/  IADD3 R8, PT, PT, R8, -0x1, RZ ;  /* 0xffffffff08087810 */ /* 0x000fc80007ffe0ff */
[----:B------:R-:W-:-:S13]  /*3af0*/  ISETP.GE.U32.AND P0, PT, R8, 0x3, PT ;  /* 0x000000030800780c */ /* 0x000fda0003f06070 */
[----:B------:R-:W-:Y:S05]  /*3b00*/  @!P0 BRA `(.L_x_1943) ;  /* 0x0000000800888947 */ /* 0x000fea0003800000 */
[----:B------:R-:W1:Y:S02]  /*3b10*/  LDCU UR4, c[0x0][0x3a0] ;  /* 0x00007400ff0477ac */ /* 0x000e640008000800 */
[----:B-1----:R-:W-:-:S04]  /*3b20*/  IMAD R28, R13, UR4, R0 ;  /* 0x000000040d1c7c24 */ /* 0x002fc8000f8e0200 */
[----:B------:R-:W-:-:S05]  /*3b30*/  IMAD R8, R28, 0x4, R1 ;  /* 0x000000041c087824 */ /* 0x000fca00078e0201 */
[----:B------:R-:W0:Y:S01]  /*3b40*/  LDL R19, [R8] ;  /* 0x0000000008137983 */ /* 0x000e220000100800 */
        /* <DEDUP_REMOVED lines=24> */
.L_x_1945:
[----:B------:R-:W-:Y:S01]  /*3cd0*/  IMAD.MOV.U32 R8, RZ, RZ, R18 ;  /* 0x000000ffff087224 */ /* 0x000fe200078e0012 */
[----:B------:R-:W-:-:S07]  /*3ce0*/  MOV R26, 0x3d00 ;  /* 0x00003d00001a7802 */ /* 0x000fce0000000f00 */
[----:B------:R-:W-:Y:S05]  /*3cf0*/  CALL.REL.NOINC `($__internal_43_$__cuda_sm20_rem_u64) ;  /* 0x0000001000807944 */ /* 0x000fea0003c00000 */
[----:B------:R-:W-:-:S07]  /*3d00*/  MOV R18, R8 ;  /* 0x0000000800127202 */ /* 0x000fce0000000f00 */
.L_x_1946:
[----:B------:R-:W-:Y:S05]  /*3d10*/  BSYNC.RECONVERGENT B4 ;  /* 0x0000000000047941 */ /* 0x000fea0003800200 */
.L_x_1944:
        /* <DEDUP_REMOVED lines=35> */
.L_x_1948:
[----:B------:R-:W-:Y:S01]  /*3f50*/  IMAD.MOV.U32 R8, RZ, RZ, R18 ;  /* 0x000000ffff087224 */ /* 0x000fe200078e0012 */
[----:B------:R-:W-:Y:S02]  /*3f60*/  MOV R9, R21 ;  /* 0x0000001500097202 */ /* 0x000fe40000000f00 */
[----:B------:R-:W-:-:S07]  /*3f70*/  MOV R26, 0x3f90 ;  /* 0x00003f90001a7802 */ /* 0x000fce0000000f00 */
[----:B------:R-:W-:Y:S05]  /*3f80*/  CALL.REL.NOINC `($__internal_43_$__cuda_sm20_rem_u64) ;  /* 0x0000000c00dc7944 */ /* 0x000fea0003c00000 */
[----:B------:R-:W-:-:S07]  /*3f90*/  IMAD.MOV.U32 R18, RZ, RZ, R8 ;  /* 0x000000ffff127224 */ /* 0x000fce00078e0008 */
.L_x_1949:
[----:B------:R-:W-:Y:S05]  /*3fa0*/  BSYNC.RECONVERGENT B4 ;  /* 0x0000000000047941 */ /* 0x000fea0003800200 */
.L_x_1947:
        /* <DEDUP_REMOVED lines=34> */
.L_x_1951:
[----:B------:R-:W-:Y:S01]  /*41d0*/  IMAD.MOV.U32 R8, RZ, RZ, R18 ;  /* 0x000000ffff087224 */ /* 0x000fe200078e0012 */
[----:B------:R-:W-:Y:S02]  /*41e0*/  MOV R9, R21 ;  /* 0x0000001500097202 */ /* 0x000fe40000000f00 */
[----:B------:R-:W-:-:S07]  /*41f0*/  MOV R26, 0x4210 ;  /* 0x00004210001a7802 */ /* 0x000fce0000000f00 */
[----:B------:R-:W-:Y:S05]  /*4200*/  CALL.REL.NOINC `($__internal_43_$__cuda_sm20_rem_u64) ;  /* 0x0000000c003c7944 */ /* 0x000fea0003c00000 */
[----:B------:R-:W-:-:S07]  /*4210*/  IMAD.MOV.U32 R18, RZ, RZ, R8 ;  /* 0x000000ffff127224 */ /* 0x000fce00078e0008 */
.L_x_1952:
[----:B------:R-:W-:Y:S05]  /*4220*/  BSYNC.RECONVERGENT B4 ;  /* 0x0000000000047941 */ /* 0x000fea0003800200 */
.L_x_1950:
        /* <DEDUP_REMOVED lines=34> */
.L_x_1954:
[----:B------:R-:W-:Y:S01]  /*4450*/  IMAD.MOV.U32 R8, RZ, RZ, R18 ;  /* 0x000000ffff087224 */ /* 0x000fe200078e0012 */
[----:B------:R-:W-:Y:S02]  /*4460*/  MOV R9, R21 ;  /* 0x0000001500097202 */ /* 0x000fe40000000f00 */
[----:B------:R-:W-:-:S07]  /*4470*/  MOV R26, 0x4490 ;  /* 0x00004490001a7802 */ /* 0x000fce0000000f00 */
[----:B------:R-:W-:Y:S05]  /*4480*/  CALL.REL.NOINC `($__internal_43_$__cuda_sm20_rem_u64) ;  /* 0x00000008009c7944 */ /* 0x000fea0003c00000 */
[----:B------:R-:W-:-:S07]  /*4490*/  IMAD.MOV.U32 R18, RZ, RZ, R8 ;  /* 0x000000ffff127224 */ /* 0x000fce00078e0008 */
.L_x_1955:
[----:B------:R-:W-:Y:S05]  /*44a0*/  BSYNC.RECONVERGENT B4 ;  /* 0x0000000000047941 */ /* 0x000fea0003800200 */
.L_x_1953:
[----:B------:R-:W-:-:S05]  /*44b0*/  IADD3 R30, PT, PT, R30, 0x3, RZ ;  /* 0x000000031e1e7810 */ /* 0x000fca0007ffe0ff */
[----:B------:R-:W-:-:S05]  /*44c0*/  IMAD R30, R30, 0x4, R1 ;  /* 0x000000041e1e7824 */ /* 0x000fca00078e0201 */
[----:B------:R-:W2:Y:S01]  /*44d0*/  LDL R9, [R30] ;  /* 0x000000001e097983 */ /* 0x000ea20000100800 */
[----:B------:R-:W-:Y:S02]  /*44e0*/  IADD3 R0, PT, PT, R0, 0x4, RZ ;  /* 0x0000000400007810 */ /* 0x000fe40007ffe0ff */
[----:B--2---:R-:W-:-:S04]  /*44f0*/  ISETP.GE.U32.AND P0, PT, R9, R18, PT ;  /* 0x000000120900720c */ /* 0x004fc80003f06070 */
[----:B------:R-:W-:-:S04]  /*4500*/  SEL R8, R25, RZ, !P0 ;  /* 0x000000ff19087207 */ /* 0x000fc80004000000 */
[----:B------:R-:W-:-:S05]  /*4510*/  IADD3 R9, PT, PT, R8, R9, -R18 ;  /* 0x0000000908097210 */ /* 0x000fca0007ffe812 */
[----:B------:R1:W-:Y:S02]  /*4520*/  STL [R30], R9 ;  /* 0x000000091e007387 */ /* 0x0003e40000100800 */
.L_x_1943:
[----:B------:R-:W-:Y:S05]  /*4530*/  BSYNC.RECONVERGENT B3 ;  /* 0x0000000000037941 */ /* 0x000fea0003800200 */
.L_x_1942:
[----:B------:R-:W-:-:S05]  /*4540*/  IMAD.MOV R8, RZ, RZ, -R12 ;  /* 0x000000ffff087224 */ /* 0x000fca00078e0a0c */
[----:B------:R-:W-:-:S04]  /*4550*/  PRMT R8, R8, 0x7710, RZ ;  /* 0x0000771008087816 */ /* 0x000fc800000000ff */
[----:B------:R-:W-:-:S04]  /*4560*/  IADD3 R8, PT, PT, R8, UR10, RZ ;  /* 0x0000000a08087c10 */ /* 0x000fc8000fffe0ff */
[----:B------:R-:W-:-:S13]  /*4570*/  LOP3.LUT P0, RZ, R8, 0x3, RZ, 0xc0, !PT ;  /* 0x0000000308ff7812 */ /* 0x000fda000780c0ff */
[----:B------:R-:W-:Y:S05]  /*4580*/  @!P0 BRA `(.L_x_1911) ;  /* 0x00000008000c8947 */ /* 0x000fea0003800000 */
[----:B------:R-:W-:Y:S01]  /*4590*/  LOP3.LUT R8, R10, 0x3, RZ, 0xc0, !PT ;  /* 0x000000030a087812 */ /* 0x000fe200078ec0ff */
[----:B------:R-:W-:Y:S03]  /*45a0*/  BSSY.RECONVERGENT B3, `(.L_x_1956) ;  /* 0x0000055000037945 */ /* 0x000fe60003800200 */
[----:B------:R-:W-:-:S13]  /*45b0*/  ISETP.NE.AND P0, PT, R8, 0x1, PT ;  /* 0x000000010800780c */ /* 0x000fda0003f05270 */
[----:B------:R-:W-:Y:S05]  /*45c0*/  @!P0 BRA `(.L_x_1957) ;  /* 0x0000000400488947 */ /* 0x000fea0003800000 */
[----:B------:R-:W2:Y:S02]  /*45d0*/  LDCU UR4, c[0x0][0x3a0] ;  /* 0x00007400ff0477ac */ /* 0x000ea40008000800 */
[----:B--2---:R-:W-:-:S04]  /*45e0*/  IMAD R28, R13, UR4, R0 ;  /* 0x000000040d1c7c24 */ /* 0x004fc8000f8e0200 */
[----:B------:R-:W-:-:S05]  /*45f0*/  IMAD R8, R28, 0x4, R1 ;  /* 0x000000041c087824 */ /* 0x000fca00078e0201 */
[----:B------:R-:W0:Y:S01]  /*4600*/  LDL R19, [R8] ;  /* 0x0000000008137983 */ /* 0x000e220000100800 */
        /* <DEDUP_REMOVED lines=24> */
.L_x_1959:
[----:B------:R-:W-:Y:S01]  /*4790*/  IMAD.MOV.U32 R8, RZ, RZ, R18 ;  /* 0x000000ffff087224 */ /* 0x000fe200078e0012 */
[----:B------:R-:W-:-:S07]  /*47a0*/  MOV R26, 0x47c0 ;  /* 0x000047c0001a7802 */ /* 0x000fce0000000f00 */
[----:B------:R-:W-:Y:S05]  /*47b0*/  CALL.REL.NOINC `($__internal_43_$__cuda_sm20_rem_u64) ;  /* 0x0000000400d07944 */ /* 0x000fea0003c00000 */
[----:B------:R-:W-:-:S07]  /*47c0*/  MOV R18, R8 ;  /* 0x0000000800127202 */ /* 0x000fce0000000f00 */
.L_x_1960:
[----:B------:R-:W-:Y:S05]  /*47d0*/  BSYNC.RECONVERGENT B4 ;  /* 0x0000000000047941 */ /* 0x000fea0003800200 */
.L_x_1958:
        /* <DEDUP_REMOVED lines=35> */
.L_x_1962:
[----:B------:R-:W-:Y:S01]  /*4a10*/  IMAD.MOV.U32 R8, RZ, RZ, R18 ;  /* 0x000000ffff087224 */ /* 0x000fe200078e0012 */
[----:B------:R-:W-:Y:S02]  /*4a20*/  MOV R9, R21 ;  /* 0x0000001500097202 */ /* 0x000fe40000000f00 */
[----:B------:R-:W-:-:S07]  /*4a30*/  MOV R26, 0x4a50 ;  /* 0x00004a50001a7802 */ /* 0x000fce0000000f00 */
[----:B------:R-:W-:Y:S05]  /*4a40*/  CALL.REL.NOINC `($__internal_43_$__cuda_sm20_rem_u64) ;  /* 0x00000004002c7944 */ /* 0x000fea0003c00000 */
[----:B------:R-:W-:-:S07]  /*4a50*/  IMAD.MOV.U32 R18, RZ, RZ, R8 ;  /* 0x000000ffff127224 */ /* 0x000fce00078e0008 */
.L_x_1963:
[----:B------:R-:W-:Y:S05]  /*4a60*/  BSYNC.RECONVERGENT B4 ;  /* 0x0000000000047941 */ /* 0x000fea0003800200 */
.L_x_1961:
        /* <DEDUP_REMOVED lines=8> */
.L_x_1957:
[----:B------:R-:W-:Y:S05]  /*4af0*/  BSYNC.RECONVERGENT B3 ;  /* 0x0000000000037941 */ /* 0x000fea0003800200 */
.L_x_1956:
[----:B------:R-:W-:-:S04]  /*4b00*/  LOP3.LUT R8, R10, 0x1, RZ, 0xc0, !PT ;  /* 0x000000010a087812 */ /* 0x000fc800078ec0ff */
[----:B------:R-:W-:-:S13]  /*4b10*/  ISETP.NE.U32.AND P0, PT, R8, 0x1, PT ;  /* 0x000000010800780c */ /* 0x000fda0003f05070 */
[----:B------:R-:W-:Y:S05]  /*4b20*/  @P0 BRA `(.L_x_1911) ;  /* 0x0000000000a40947 */ /* 0x000fea0003800000 */
[----:B------:R-:W3:Y:S02]  /*4b30*/  LDCU UR4, c[0x0][0x3a0] ;  /* 0x00007400ff0477ac */ /* 0x000ee40008000800 */
[----:B---3--:R-:W-:-:S04]  /*4b40*/  IMAD R8, R13, UR4, R0 ;  /* 0x000000040d087c24 */ /* 0x008fc8000f8e0200 */
[----:B------:R-:W-:-:S05]  /*4b50*/  IMAD R8, R8, 0x4, R1 ;  /* 0x0000000408087824 */ /* 0x000fca00078e0201 */
[----:B012---:R-:W2:Y:S01]  /*4b60*/  LDL R9, [R8] ;  /* 0x0000000008097983 */ /* 0x007ea20000100800 */
        /* <DEDUP_REMOVED lines=25> */
.L_x_1965:
[----:B------:R-:W-:Y:S02]  /*4d00*/  MOV R8, R16 ;  /* 0x0000001000087202 */ /* 0x000fe40000000f00 */
[----:B------:R-:W-:-:S07]  /*4d10*/  MOV R26, 0x4d30 ;  /* 0x00004d30001a7802 */ /* 0x000fce0000000f00 */
[----:B------:R-:W-:Y:S05]  /*4d20*/  CALL.REL.NOINC `($__internal_43_$__cuda_sm20_rem_u64) ;  /* 0x0000000000747944 */ /* 0x000fea0003c00000 */
.L_x_1966:
[----:B------:R-:W-:Y:S05]  /*4d30*/  BSYNC.RECONVERGENT B3 ;  /* 0x0000000000037941 */ /* 0x000fea0003800200 */
.L_x_1964:
[----:B------:R-:W0:Y:S02]  /*4d40*/  LDCU UR4, c[0x0][0x3a0] ;  /* 0x00007400ff0477ac */ /* 0x000e240008000800 */
[----:B0-----:R-:W-:-:S04]  /*4d50*/  IMAD R0, R3, UR4, R0 ;  /* 0x0000000403007c24 */ /* 0x001fc8000f8e0200 */
[----:B------:R-:W-:-:S05]  /*4d60*/  IMAD R0, R0, 0x4, R1 ;  /* 0x0000000400007824 */ /* 0x000fca00078e0201 */
[----:B------:R-:W2:Y:S02]  /*4d70*/  LDL R9, [R0] ;  /* 0x0000000000097983 */ /* 0x000ea40000100800 */
[----:B--2---:R-:W-:-:S04]  /*4d80*/  ISETP.GE.U32.AND P0, PT, R9, R8, PT ;  /* 0x000000080900720c */ /* 0x004fc80003f06070 */
[----:B------:R-:W-:-:S04]  /*4d90*/  SEL R16, R25, RZ, !P0 ;  /* 0x000000ff19107207 */ /* 0x000fc80004000000 */
[----:B------:R-:W-:-:S05]  /*4da0*/  IADD3 R9, PT, PT, R16, R9, -R8 ;  /* 0x0000000910097210 */ /* 0x000fca0007ffe808 */
[----:B------:R3:W-:Y:S02]  /*4db0*/  STL [R0], R9 ;  /* 0x0000000900007387 */ /* 0x0007e40000100800 */
.L_x_1911:
[----:B------:R-:W-:Y:S05]  /*4dc0*/  BSYNC.RECONVERGENT B1 ;  /* 0x0000000000017941 */ /* 0x000fea0003800200 */
.L_x_1910:
[----:B------:R-:W3:Y:S01]  /*4dd0*/  LDCU UR4, c[0x0][0x3a0] ;  /* 0x00007400ff0477ac */ /* 0x000ee20008000800 */
[----:B------:R-:W-:Y:S01]  /*4de0*/  IADD3 R3, PT, PT, R3, 0x1, RZ ;  /* 0x0000000103037810 */ /* 0x000fe20007ffe0ff */
[----:B---3--:R-:W-:-:S05]  /*4df0*/  IMAD.U32 R0, RZ, RZ, UR4 ;  /* 0x00000004ff007e24 */ /* 0x008fca000f8e00ff */
[----:B------:R-:W-:-:S13]  /*4e00*/  ISETP.NE.AND P0, PT, R3, R0, PT ;  /* 0x000000000300720c */ /* 0x000fda0003f05270 */
[----:B------:R-:W-:Y:S05]  /*4e10*/  @P0 BRA `(.L_x_1967) ;  /* 0xffffffd400500947 */ /* 0x000fea000383ffff */
.L_x_1909:
[----:B------:R-:W-:Y:S05]  /*4e20*/  BSYNC.RECONVERGENT B2 ;  /* 0x0000000000027941 */ /* 0x000fea0003800200 */
.L_x_1908:
[----:B------:R-:W-:Y:S01]  /*4e30*/  ISETP.NE.AND P0, PT, R15, R0, PT ;  /* 0x000000000f00720c */ /* 0x000fe20003f05270 */
[----:B------:R-:W-:Y:S01]  /*4e40*/  VIADD R14, R14, 0x1 ;  /* 0x000000010e0e7836 */ /* 0x000fe20000000000 */
[----:B------:R-:W-:-:S11]  /*4e50*/  IADD3 R12, PT, PT, R12, 0x1, RZ ;  /* 0x000000010c0c7810 */ /* 0x000fd60007ffe0ff */
[----:B------:R-:W-:Y:S05]  /*4e60*/  @P0 BRA `(.L_x_1968) ;  /* 0xffffffb800380947 */ /* 0x000fea000383ffff */
[----:B------:R-:W-:-:S07]  /*4e70*/  HFMA2 R7, -RZ, RZ, 0, 0 ;  /* 0x00000000ff077431 */ /* 0x000fce00000001ff */
.L_x_1888:
[----:B------:R-:W-:Y:S05]  /*4e80*/  BSYNC.RECONVERGENT B0 ;  /* 0x0000000000007941 */ /* 0x000fea0003800200 */
.L_x_1884:
[----:B------:R-:W3:Y:S08]  /*4e90*/  LDC.64 R2, c[0x0][0x390] ;  /* 0x0000e400ff027b82 */ /* 0x000ef00000000a00 */
[----:B------:R-:W4:Y:S01]  /*4ea0*/  LDC.64 R4, c[0x0][0x398] ;  /* 0x0000e600ff047b82 */ /* 0x000f220000000a00 */
[----:B---3--:R-:W-:-:S05]  /*4eb0*/  IMAD.WIDE.U32 R2, R24, 0x4, R2 ;  /* 0x0000000418027825 */ /* 0x008fca00078e0002 */
[----:B------:R-:W-:Y:S01]  /*4ec0*/  STG.E desc[UR12][R2.64], R23 ;  /* 0x0000001702007986 */ /* 0x000fe2000c10190c */
[----:B----45:R-:W-:-:S05]  /*4ed0*/  IMAD.WIDE.U32 R24, R24, 0x4, R4 ;  /* 0x0000000418187825 */ /* 0x030fca00078e0004 */
[----:B------:R-:W-:Y:S01]  /*4ee0*/  STG.E desc[UR12][R24.64], R7 ;  /* 0x0000000718007986 */ /* 0x000fe2000c10190c */
[----:B------:R-:W-:Y:S05]  /*4ef0*/  EXIT ;  /* 0x000000000000794d */ /* 0x000fea0003800000 */
        .weak           $__internal_43_$__cuda_sm20_rem_u64
        .type           $__internal_43_$__cuda_sm20_rem_u64,@function
        .size           $__internal_43_$__cuda_sm20_rem_u64,(.L_x_2106 - $__internal_43_$__cuda_sm20_rem_u64)
$__internal_43_$__cuda_sm20_rem_u64:
[----:B------:R-:W-:Y:S01]  /*4f00*/  IMAD.MOV.U32 R34, RZ, RZ, R25 ;  /* 0x000000ffff227224 */ /* 0x000fe200078e0019 */
[----:B------:R-:W-:-:S04]  /*4f10*/  MOV R35, R11 ;  /* 0x0000000b00237202 */ /* 0x000fc80000000f00 */
[----:B------:R-:W0:Y:S08]  /*4f20*/  I2F.U64.RP R31, R34 ;  /* 0x00000022001f7312 */ /* 0x000e300000309000 */
[----:B0-----:R-:W0:Y:S02]  /*4f30*/  MUFU.RCP R18, R31 ;  /* 0x0000001f00127308 */ /* 0x001e240000001000 */
[----:B0-----:R-:W-:-:S06]  /*4f40*/  VIADD R18, R18, 0x1ffffffe ;  /* 0x1ffffffe12127836 */ /* 0x001fcc0000000000 */
        /* <DEDUP_REMOVED lines=9> */
[----:B------:R-:W-:-:S04]  /*4fe0*/  IMAD.HI.U32 R18, R19, R29, RZ ;  /* 0x0000001d13127227 */ /* 0x000fc800078e00ff */
[----:B------:R-:W-:Y:S01]  /*4ff0*/  IMAD.HI.U32 R20, P1, R19, R21, R32 ;  /* 0x0000001513147227 */ /* 0x000fe20007820020 */
[----:B------:R-:W-:-:S03]  /*5000*/  IADD3.X R18, PT, PT, R18, R19, RZ, P0, !PT ;  /* 0x0000001312127210 */ /* 0x000fc600007fe4ff */
[----:B------:R-:W-:-:S05]  /*5010*/  IMAD R21, R19, R29, RZ ;  /* 0x0000001d13157224 */ /* 0x000fca00078e02ff */
        /* <DEDUP_REMOVED lines=34> */
[----:B------:R-:W-:Y:S02]  /*5240*/  ISETP.NE.U32.AND P1, PT, R25, RZ, PT ;  /* 0x000000ff1900720c */ /* 0x000fe40003f25070 */
[----:B------:R-:W-:Y:S02]  /*5250*/  SEL R18, R9, R18, P0 ;  /* 0x0000001209127207 */ /* 0x000fe40000000000 */
[----:B------:R-:W-:Y:S02]  /*5260*/  ISETP.GE.U32.AND P0, PT, R8, R25, PT ;  /* 0x000000190800720c */ /* 0x000fe40003f06070 */
[----:B------:R-:W-:Y:S02]  /*5270*/  IADD3 R9, P2, PT, -R25, R8, RZ ;  /* 0x0000000819097210 */ /* 0x000fe40007f5e1ff */
[----:B------:R-:W-:-:S02]  /*5280*/  ISETP.GE.U32.AND.EX P0, PT, R18, R11, PT, P0 ;  /* 0x0000000b1200720c */ /* 0x000fc40003f06100 */
[----:B------:R-:W-:Y:S02]  /*5290*/  IADD3.X R19, PT, PT, ~R11, R18, RZ, P2, !PT ;  /* 0x000000120b137210 */ /* 0x000fe400017fe5ff */
[----:B------:R-:W-:Y:S02]  /*52a0*/  SEL R8, R9, R8, P0 ;  /* 0x0000000809087207 */ /* 0x000fe40000000000 */
[----:B------:R-:W-:Y:S01]  /*52b0*/  SEL R9, R19, R18, P0 ;  /* 0x0000001213097207 */ /* 0x000fe20000000000 */
[----:B------:R-:W-:Y:S02]  /*52c0*/  HFMA2 R19, -RZ, RZ, 0, 0 ;  /* 0x00000000ff137431 */ /* 0x000fe400000001ff */
[----:B------:R-:W-:Y:S01]  /*52d0*/  IMAD.MOV.U32 R18, RZ, RZ, R26 ;  /* 0x000000ffff127224 */ /* 0x000fe200078e001a */
[----:B------:R-:W-:-:S04]  /*52e0*/  ISETP.NE.AND.EX P1, PT, R11, RZ, PT, P1 ;  /* 0x000000ff0b00720c */ /* 0x000fc80003f25310 */
[----:B------:R-:W-:Y:S02]  /*52f0*/  SEL R8, R8, 0xffffffff, P1 ;  /* 0xffffffff08087807 */ /* 0x000fe40000800000 */
[----:B------:R-:W-:Y:S01]  /*5300*/  SEL R9, R9, 0xffffffff, P1 ;  /* 0xffffffff09097807 */ /* 0x000fe20000800000 */
[----:B------:R-:W-:Y:S06]  /*5310*/  RET.REL.NODEC R18 `(modular_determinant_small) ;  /* 0xffffffac12387950 */ /* 0x000fec0003c3ffff */
.L_x_1969:
        /* <DEDUP_REMOVED lines=14> */
.L_x_2106:


//--------------------- .text.modular_determinant --------------------------
	.section	.text.modular_determinant,"ax",@progbits
	.align	128
        .global         modular_determinant
        .type           modular_determinant,@function
        .size           modular_determinant,(.L_x_2107 - modular_determinant)
        .other          modular_determinant,@"STO_CUDA_ENTRY STV_DEFAULT"
modular_determinant:
.text.modular_determinant:
        /* <DEDUP_REMOVED lines=9> */
[----:B------:R-:W1:Y:S07]  /*0090*/  LDCU.64 UR12, c[0x0][0x358] ;  /* 0x00006b00ff0c77ac */ /* 0x000e6e0008000a00 */
[----:B------:R-:W2:Y:S08]  /*00a0*/  LDC R9, c[0x0][0x3a8] ;  /* 0x0000ea00ff097b82 */ /* 0x000eb00000000800 */
[----:B------:R-:W3:Y:S01]  /*00b0*/  LDC.64 R16, c[0x0][0x3a0] ;  /* 0x0000e800ff107b82 */ /* 0x000ee20000000a00 */
[----:B0-----:R-:W-:-:S05]  /*00c0*/  IMAD.WIDE.U32 R2, R0, 0x4, R2 ;  /* 0x0000000400027825 */ /* 0x001fca00078e0002 */
[----:B-1----:R0:W5:Y:S01]  /*00d0*/  LDG.E.CONSTANT R29, desc[UR12][R2.64] ;  /* 0x0000000c021d7981 */ /* 0x002162000c1e9900 */
[----:B--2---:R-:W-:-:S04]  /*00e0*/  IMAD R9, R9, R9, RZ ;  /* 0x0000000909097224 */ /* 0x004fc800078e02ff */
[----:B------:R-:W-:Y:S01]  /*00f0*/  IMAD R6, R0, R9, RZ ;  /* 0x0000000900067224 */ /* 0x000fe200078e02ff */
[----:B------:R-:W-:-:S03]  /*0100*/  ISETP.NE.AND P0, PT, R9, RZ, PT ;  /* 0x000000ff0900720c */ /* 0x000fc60003f05270 */
[----:B---3--:R-:W-:-:S10]  /*0110*/  IMAD.WIDE.U32 R16, R6, 0x4, R16 ;  /* 0x0000000406107825 */ /* 0x008fd400078e0010 */
[----:B0-----:R-:W-:Y:S05]  /*0120*/  @!P0 BRA `(.L_x_1970) ;  /* 0x00000004009c8947 */ /* 0x001fea0003800000 */
[C---:B------:R-:W-:Y:S01]  /*0130*/  ISETP.GE.U32.AND P1, PT, R9.reuse, 0x10, PT ;  /* 0x000000100900780c */ /* 0x040fe20003f26070 */
[----:B------:R-:W-:Y:S01]  /*0140*/  HFMA2 R7, -RZ, RZ, 0, 0 ;  /* 0x00000000ff077431 */ /* 0x000fe200000001ff */
[----:B------:R-:W-:-:S04]  /*0150*/  LOP3.LUT R20, R9, 0xd, RZ, 0xc0, !PT ;  /* 0x0000000d09147812 */ /* 0x000fc800078ec0ff */
[----:B------:R-:W-:-:S07]  /*0160*/  ISETP.NE.AND P0, PT, R20, RZ, PT ;  /* 0x000000ff1400720c */ /* 0x000fce0003f05270 */
[----:B------:R-:W-:Y:S06]  /*0170*/  @!P1 BRA `(.L_x_1971) ;  /* 0x0000000000ac9947 */ /* 0x000fec0003800000 */
[----:B------:R-:W-:Y:S01]  /*0180*/  LOP3.LUT R7, R9, 0xfffffff0, RZ, 0xc0, !PT ;  /* 0xfffffff009077812 */ /* 0x000fe200078ec0ff */
[----:B------:R-:W-:Y:S01]  /*0190*/  IMAD.MOV.U32 R11, RZ, RZ, RZ ;  /* 0x000000ffff0b7224 */ /* 0x000fe200078e00ff */
[----:B------:R-:W0:Y:S06]  /*01a0*/  LDCU.64 UR4, c[0x0][0x380] ;  /* 0x00007000ff0477ac */ /* 0x000e2c0008000a00 */
.L_x_1972:
[----:B------:R-:W-:-:S04]  /*01b0*/  IADD3 R3, P1, PT, R6, R11, RZ ;  /* 0x0000000b06037210 */ /* 0x000fc80007f3e0ff */
[----:B-1----:R-:W-:Y:S02]  /*01c0*/  IADD3.X R4, PT, PT, RZ, RZ, RZ, P1, !PT ;  /* 0x000000ffff047210 */ /* 0x002fe40000ffe4ff */
        /* <DEDUP_REMOVED lines=38> */
.L_x_1971:
[----:B------:R-:W-:Y:S05]  /*0430*/  @!P0 BRA `(.L_x_1970) ;  /* 0x0000000000d88947 */ /* 0x000fea0003800000 */
[----:B------:R-:W-:Y:S02]  /*0440*/  ISETP.GE.U32.AND P0, PT, R20, 0x8, PT ;  /* 0x000000081400780c */ /* 0x000fe40003f06070 */
[----:B-1----:R-:W-:-:S04]  /*0450*/  LOP3.LUT R8, R9, 0x5, RZ, 0xc0, !PT ;  /* 0x0000000509087812 */ /* 0x002fc800078ec0ff */
[----:B------:R-:W-:-:S07]  /*0460*/  ISETP.NE.AND P1, PT, R8, RZ, PT ;  /* 0x000000ff0800720c */ /* 0x000fce0003f25270 */
[----:B------:R-:W-:Y:S06]  /*0470*/  @!P0 BRA `(.L_x_1973) ;  /* 0x00000000005c8947 */ /* 0x000fec0003800000 */
[----:B------:R-:W0:Y:S01]  /*0480*/  LDCU.64 UR4, c[0x0][0x380] ;  /* 0x00007000ff0477ac */ /* 0x000e220008000a00 */
[----:B------:R-:W-:-:S04]  /*0490*/  IADD3 R3, P0, PT, R6, R7, RZ ;  /* 0x0000000706037210 */ /* 0x000fc80007f1e0ff */
[----:B------:R-:W-:Y:S02]  /*04a0*/  IADD3.X R4, PT, PT, RZ, RZ, RZ, P0, !PT ;  /* 0x000000ffff047210 */ /* 0x000fe400007fe4ff */
        /* <DEDUP_REMOVED lines=20> */
.L_x_1973:
[----:B------:R-:W-:Y:S05]  /*05f0*/  @!P1 BRA `(.L_x_1970) ;  /* 0x0000000000689947 */ /* 0x000fea0003800000 */
[----:B------:R-:W-:Y:S02]  /*0600*/  ISETP.GE.U32.AND P1, PT, R8, 0x4, PT ;  /* 0x000000040800780c */ /* 0x000fe40003f26070 */
[----:B------:R-:W-:-:S04]  /*0610*/  LOP3.LUT R9, R9, 0x1, RZ, 0xc0, !PT ;  /* 0x0000000109097812 */ /* 0x000fc800078ec0ff */
[----:B------:R-:W-:-:S07]  /*0620*/  ISETP.NE.U32.AND P0, PT, R9, 0x1, PT ;  /* 0x000000010900780c */ /* 0x000fce0003f05070 */
[----:B0-----:R-:W0:Y:S01]  /*0630*/  @P1 LDC.64 R10, c[0x0][0x380] ;  /* 0x0000e000ff0a1b82 */ /* 0x001e220000000a00 */
[----:B------:R-:W-:Y:S01]  /*0640*/  @P1 IADD3 R4, P2, PT, R6, R7, RZ ;  /* 0x0000000706041210 */ /* 0x000fe20007f5e0ff */
[C---:B------:R-:W-:Y:S01]  /*0650*/  @P1 IMAD.WIDE.U32 R2, R7.reuse, 0x4, R16 ;  /* 0x0000000407021825 */ /* 0x040fe200078e0010 */
[----:B------:R-:W-:-:S03]  /*0660*/  @P1 IADD3 R7, PT, PT, R7, 0x4, RZ ;  /* 0x0000000407071810 */ /* 0x000fc60007ffe0ff */
[----:B------:R-:W-:Y:S01]  /*0670*/  @P1 IMAD.X R5, RZ, RZ, RZ, P2 ;  /* 0x000000ffff051224 */ /* 0x000fe200010e06ff */
[----:B------:R-:W-:Y:S01]  /*0680*/  @!P0 IADD3 R6, P2, PT, R6, R7, RZ ;  /* 0x0000000706068210 */ /* 0x000fe20007f5e0ff */
[----:B------:R-:W1:Y:S01]  /*0690*/  @!P0 LDC.64 R8, c[0x0][0x380] ;  /* 0x0000e000ff088b82 */ /* 0x000e620000000a00 */
[----:B0-----:R-:W-:-:S04]  /*06a0*/  @P1 LEA R10, P3, R4, R10, 0x2 ;  /* 0x0000000a040a1211 */ /* 0x001fc800078610ff */
[----:B------:R-:W-:Y:S02]  /*06b0*/  @P1 LEA.HI.X R11, R4, R11, R5, 0x2, P3 ;  /* 0x0000000b040b1211 */ /* 0x000fe400018f1405 */
[----:B------:R-:W-:Y:S02]  /*06c0*/  @!P0 IADD3.X R4, PT, PT, RZ, RZ, RZ, P2, !PT ;  /* 0x000000ffff048210 */ /* 0x000fe400017fe4ff */
[C---:B-1----:R-:W-:Y:S01]  /*06d0*/  @!P0 LEA R8, P2, R6.reuse, R8, 0x2 ;  /* 0x0000000806088211 */ /* 0x042fe200078410ff */
[----:B------:R-:W2:Y:S03]  /*06e0*/  @P1 LDG.E.CONSTANT R13, desc[UR12][R10.64] ;  /* 0x0000000c0a0d1981 */ /* 0x000ea6000c1e9900 */
[----:B------:R-:W-:Y:S01]  /*06f0*/  @!P0 LEA.HI.X R9, R6, R9, R4, 0x2, P2 ;  /* 0x0000000906098211 */ /* 0x000fe200010f1404 */
[----:B------:R-:W3:Y:S04]  /*0700*/  @P1 LDG.E.CONSTANT R15, desc[UR12][R10.64+0x4] ;  /* 0x0000040c0a0f1981 */ /* 0x000ee8000c1e9900 */
[----:B------:R-:W4:Y:S04]  /*0710*/  @P1 LDG.E.CONSTANT R19, desc[UR12][R10.64+0x8] ;  /* 0x0000080c0a131981 */ /* 0x000f28000c1e9900 */
[----:B------:R-:W4:Y:S04]  /*0720*/  @P1 LDG.E.CONSTANT R21, desc[UR12][R10.64+0xc] ;  /* 0x00000c0c0a151981 */ /* 0x000f28000c1e9900 */
[----:B------:R-:W4:Y:S01]  /*0730*/  @!P0 LDG.E.CONSTANT R9, desc[UR12][R8.64] ;  /* 0x0000000c08098981 */ /* 0x000f22000c1e9900 */
[----:B------:R-:W-:-:S03]  /*0740*/  @!P0 IMAD.WIDE.U32 R4, R7, 0x4, R16 ;  /* 0x0000000407048825 */ /* 0x000fc600078e0010 */
[----:B--2---:R2:W-:Y:S04]  /*0750*/  @P1 STG.E desc[UR12][R2.64], R13 ;  /* 0x0000000d02001986 */ /* 0x0045e8000c10190c */
[----:B---3--:R2:W-:Y:S04]  /*0760*/  @P1 STG.E desc[UR12][R2.64+0x4], R15 ;  /* 0x0000040f02001986 */ /* 0x0085e8000c10190c */
[----:B----4-:R2:W-:Y:S04]  /*0770*/  @P1 STG.E desc[UR12][R2.64+0x8], R19 ;  /* 0x0000081302001986 */ /* 0x0105e8000c10190c */
[----:B------:R2:W-:Y:S04]  /*0780*/  @P1 STG.E desc[UR12][R2.64+0xc], R21 ;  /* 0x00000c1502001986 */ /* 0x0005e8000c10190c */
[----:B------:R2:W-:Y:S02]  /*0790*/  @!P0 STG.E desc[UR12][R4.64], R9 ;  /* 0x0000000904008986 */ /* 0x0005e4000c10190c */
.L_x_1970:
[----:B------:R-:W3:Y:S01]  /*07a0*/  LDCU UR6, c[0x0][0x3a8] ;  /* 0x00007500ff0677ac */ /* 0x000ee20008000800 */
[----:B--2---:R-:W-:Y:S01]  /*07b0*/  IMAD.MOV.U32 R2, RZ, RZ, 0x1 ;  /* 0x00000001ff027424 */ /* 0x004fe200078e00ff */
[----:B01----:R-:W-:Y:S01]  /*07c0*/  MOV R13, RZ ;  /* 0x000000ff000d7202 */ /* 0x003fe20000000f00 */
        /* <DEDUP_REMOVED lines=14> */
.L_x_2058:
[----:B------:R-:W-:Y:S01]  /*08b0*/  IADD3 R8, PT, PT, RZ, -R5, RZ ;  /* 0x80000005ff087210 */ /* 0x000fe20007ffe0ff */
[----:B------:R-:W-:Y:S01]  /*08c0*/  BSSY.RECONVERGENT B1, `(.L_x_1975) ;  /* 0x0000010000017945 */ /* 0x000fe20003800200 */
[----:B------:R-:W-:Y:S01]  /*08d0*/  IMAD.MOV.U32 R9, RZ, RZ, R2 ;  /* 0x000000ffff097224 */ /* 0x000fe200078e0002 */
[----:B------:R-:W-:Y:S01]  /*08e0*/  MOV R7, R4 ;  /* 0x0000000400077202 */ /* 0x000fe20000000f00 */
[----:B------:R-:W-:Y:S01]  /*08f0*/  IMAD.MOV.U32 R24, RZ, RZ, R4 ;  /* 0x000000ffff187224 */ /* 0x000fe200078e0004 */
[----:B------:R-:W-:-:S04]  /*0900*/  PRMT R8, R8, 0x7710, RZ ;  /* 0x0000771008087816 */ /* 0x000fc800000000ff */
[----:B012---:R-:W-:-:S07]  /*0910*/  IADD3 R8, PT, PT, R8, UR10, RZ ;  /* 0x0000000a08087c10 */ /* 0x007fce000fffe0ff */
.L_x_1977:
[----:B------:R-:W0:Y:S02]  /*0920*/  LDC R25, c[0x0][0x3a8] ;  /* 0x0000ea00ff197b82 */ /* 0x000e240000000800 */
[----:B0-----:R-:W-:-:S04]  /*0930*/  IMAD R11, R24, R25, R4 ;  /* 0x00000019180b7224 */ /* 0x001fc800078e0204 */
[----:B------:R-:W-:-:S06]  /*0940*/  IMAD.WIDE.U32 R10, R11, 0x4, R16 ;  /* 0x000000040b0a7825 */ /* 0x000fcc00078e0010 */
[----:B------:R-:W2:Y:S02]  /*0950*/  LDG.E R10, desc[UR12][R10.64] ;  /* 0x0000000c0a0a7981 */ /* 0x000ea4000c1e1900 */
[----:B--2---:R-:W-:-:S13]  /*0960*/  ISETP.NE.AND P0, PT, R10, RZ, PT ;  /* 0x000000ff0a00720c */ /* 0x004fda0003f05270 */
[----:B------:R-:W-:Y:S05]  /*0970*/  @P0 BRA `(.L_x_1976) ;  /* 0x0000000000100947 */ /* 0x000fea0003800000 */
[----:B------:R-:W-:-:S05]  /*0980*/  VIADD R24, R24, 0x1 ;  /* 0x0000000118187836 */ /* 0x000fca0000000000 */
[----:B------:R-:W-:-:S13]  /*0990*/  ISETP.NE.AND P0, PT, R24, R25, PT ;  /* 0x000000191800720c */ /* 0x000fda0003f05270 */
[----:B------:R-:W-:Y:S05]  /*09a0*/  @P0 BRA `(.L_x_1977) ;  /* 0xfffffffc00dc0947 */ /* 0x000fea000383ffff */
[----:B------:R-:W-:-:S07]  /*09b0*/  MOV R24, R4 ;  /* 0x0000000400187202 */ /* 0x000fce0000000f00 */
.L_x_1976:
[----:B------:R-:W-:Y:S05]  /*09c0*/  BSYNC.RECONVERGENT B1 ;  /* 0x0000000000017941 */ /* 0x000fea0003800200 */
.L_x_1975:
[----:B------:R-:W-:-:S04]  /*09d0*/  IMAD R11, R24, R25, R4 ;  /* 0x00000019180b7224 */ /* 0x000fc800078e0204 */
[----:B------:R-:W-:-:S06]  /*09e0*/  IMAD.WIDE.U32 R10, R11, 0x4, R16 ;  /* 0x000000040b0a7825 */ /* 0x000fcc00078e0010 */
[----:B------:R-:W2:Y:S01]  /*09f0*/  LDG.E R10, desc[UR12][R10.64] ;  /* 0x0000000c0a0a7981 */ /* 0x000ea2000c1e1900 */
        /* <DEDUP_REMOVED lines=13> */
.L_x_1982:
        /* <DEDUP_REMOVED lines=64> */
[----:B---3--:R1:W-:Y:S04]  /*0ed0*/  STG.E desc[UR12][R12.64], R2 ;  /* 0x000000020c007986 */ /* 0x0083e8000c10190c */
[----:B----4-:R2:W-:Y:S04]  /*0ee0*/  STG.E desc[UR12][R10.64], R37 ;  /* 0x000000250a007986 */ /* 0x0105e8000c10190c */
[----:B------:R-:W3:Y:S04]  /*0ef0*/  LDG.E R26, desc[UR12][R14.64] ;  /* 0x0000000c0e1a7981 */ /* 0x000ee8000c1e1900 */
[----:B------:R-:W4:Y:S01]  /*0f00*/  LDG.E R35, desc[UR12][R18.64] ;  /* 0x0000000c12237981 */ /* 0x000f22000c1e1900 */
[----:B0-----:R-:W-:Y:S01]  /*0f10*/  VIADD R21, R31, 0x2 ;  /* 0x000000021f157836 */ /* 0x001fe20000000000 */
[----:B------:R-:W-:-:S03]  /*0f20*/  IADD3 R23, PT, PT, R27, 0x2, RZ ;  /* 0x000000021b177810 */ /* 0x000fc60007ffe0ff */
[----:B------:R-:W-:-:S04]  /*0f30*/  IMAD.WIDE.U32 R20, R21, 0x4, R16 ;  /* 0x0000000415147825 */ /* 0x000fc800078e0010 */
[----:B------:R-:W-:Y:S01]  /*0f40*/  IMAD.WIDE.U32 R22, R23, 0x4, R16 ;  /* 0x0000000417167825 */ /* 0x000fe200078e0010 */
[----:B---3--:R-:W-:Y:S04]  /*0f50*/  STG.E desc[UR12][R18.64], R26 ;  /* 0x0000001a12007986 */ /* 0x008fe8000c10190c */
[----:B----4-:R0:W-:Y:S04]  /*0f60*/  STG.E desc[UR12][R14.64], R35 ;  /* 0x000000230e007986 */ /* 0x0101e8000c10190c */
[----:B------:R-:W3:Y:S04]  /*0f70*/  LDG.E R28, desc[UR12][R20.64] ;  /* 0x0000000c141c7981 */ /* 0x000ee8000c1e1900 */
[----:B------:R-:W4:Y:S01]  /*0f80*/  LDG.E R33, desc[UR12][R22.64] ;  /* 0x0000000c16217981 */ /* 0x000f22000c1e1900 */
[----:B-1----:R-:W-:Y:S01]  /*0f90*/  VIADD R13, R31, 0x3 ;  /* 0x000000031f0d7836 */ /* 0x002fe20000000000 */
[----:B--2---:R-:W-:-:S03]  /*0fa0*/  IADD3 R11, PT, PT, R27, 0x3, RZ ;  /* 0x000000031b0b7810 */ /* 0x004fc60007ffe0ff */
[----:B------:R-:W-:-:S04]  /*0fb0*/  IMAD.WIDE.U32 R12, R13, 0x4, R16 ;  /* 0x000000040d0c7825 */ /* 0x000fc800078e0010 */
        /* <DEDUP_REMOVED lines=11> */
[----:B------:R-:W4:Y:S04]  /*1070*/  LDG.E R26, desc[UR12][R14.64] ;  /* 0x0000000c0e1a7981 */ /* 0x000f28000c1e1900 */
[----:B------:R-:W5:Y:S01]  /*1080*/  LDG.E R35, desc[UR12][R18.64] ;  /* 0x0000000c12237981 */ /* 0x000f62000c1e1900 */
[----:B-1----:R-:W-:Y:S01]  /*1090*/  VIADD R23, R31, 0x5 ;  /* 0x000000051f177836 */ /* 0x002fe20000000000 */
[----:B--2---:R-:W-:-:S03]  /*10a0*/  IADD3 R21, PT, PT, R27, 0x5, RZ ;  /* 0x000000051b157810 */ /* 0x004fc60007ffe0ff */
[----:B------:R-:W-:-:S04]  /*10b0*/  IMAD.WIDE.U32 R22, R23, 0x4, R16 ;  /* 0x0000000417167825 */ /* 0x000fc800078e0010 */
[----:B------:R-:W-:Y:S01]  /*10c0*/  IMAD.WIDE.U32 R20, R21, 0x4, R16 ;  /* 0x0000000415147825 */ /* 0x000fe200078e0010 */
[----:B----4-:R1:W-:Y:S04]  /*10d0*/  STG.E desc[UR12][R18.64], R26 ;  /* 0x0000001a12007986 */ /* 0x0103e8000c10190c */
[----:B-----5:R2:W-:Y:S04]  /*10e0*/  STG.E desc[UR12][R14.64], R35 ;  /* 0x000000230e007986 */ /* 0x0205e8000c10190c */
[----:B------:R-:W4:Y:S04]  /*10f0*/  LDG.E R28, desc[UR12][R22.64] ;  /* 0x0000000c161c7981 */ /* 0x000f28000c1e1900 */
[----:B------:R-:W5:Y:S01]  /*1100*/  LDG.E R33, desc[UR12][R20.64] ;  /* 0x0000000c14217981 */ /* 0x000f62000c1e1900 */
[----:B0-----:R-:W-:Y:S01]  /*1110*/  VIADD R11, R31, 0x6 ;  /* 0x000000061f0b7836 */ /* 0x001fe20000000000 */
[----:B---3--:R-:W-:-:S03]  /*1120*/  IADD3 R13, PT, PT, R27, 0x6, RZ ;  /* 0x000000061b0d7810 */ /* 0x008fc60007ffe0ff */
[----:B------:R-:W-:-:S04]  /*1130*/  IMAD.WIDE.U32 R10, R11, 0x4, R16 ;  /* 0x000000040b0a7825 */ /* 0x000fc800078e0010 */
[----:B------:R-:W-:Y:S01]  /*1140*/  IMAD.WIDE.U32 R12, R13, 0x4, R16 ;  /* 0x000000040d0c7825 */ /* 0x000fe200078e0010 */
[----:B----4-:R0:W-:Y:S04]  /*1150*/  STG.E desc[UR12][R20.64], R28 ;  /* 0x0000001c14007986 */ /* 0x0101e8000c10190c */
[----:B-----5:R3:W-:Y:S04]  /*1160*/  STG.E desc[UR12][R22.64], R33 ;  /* 0x0000002116007986 */ /* 0x0207e8000c10190c */
        /* <DEDUP_REMOVED lines=25> */
[----:B------:R-:W-:-:S05]  /*1300*/  UMOV UR4, UR5 ;  /* 0x0000000500047c82 */ /* 0x000fca0008000000 */
.L_x_1981:
        /* <DEDUP_REMOVED lines=58> */
[----:B------:R-:W2:Y:S04]  /*16b0*/  LDG.E R28, desc[UR12][R12.64] ;  /* 0x0000000c0c1c7981 */ /* 0x000ea8000c1e1900 */
[----:B------:R-:W4:Y:S01]  /*16c0*/  LDG.E R33, desc[UR12][R10.64] ;  /* 0x0000000c0a217981 */ /* 0x000f22000c1e1900 */
[----:B0-----:R-:W-:Y:S01]  /*16d0*/  VIADD R15, R31, 0x7 ;  /* 0x000000071f0f7836 */ /* 0x001fe20000000000 */
[----:B------:R-:W-:-:S03]  /*16e0*/  IADD3 R19, PT, PT, R27, 0x7, RZ ;  /* 0x000000071b137810 */ /* 0x000fc60007ffe0ff */
[----:B------:R-:W-:-:S04]  /*16f0*/  IMAD.WIDE.U32 R14, R15, 0x4, R16 ;  /* 0x000000040f0e7825 */ /* 0x000fc800078e0010 */
[----:B------:R-:W-:Y:S01]  /*1700*/  IMAD.WIDE.U32 R18, R19, 0x4, R16 ;  /* 0x0000000413127825 */ /* 0x000fe200078e0010 */
[----:B--2---:R3:W-:Y:S04]  /*1710*/  STG.E desc[UR12][R10.64], R28 ;  /* 0x0000001c0a007986 */ /* 0x0047e8000c10190c */
[----:B----4-:R3:W-:Y:S04]  /*1720*/  STG.E desc[UR12][R12.64], R33 ;  /* 0x000000210c007986 */ /* 0x0107e8000c10190c */
[----:B------:R-:W2:Y:S04]  /*1730*/  LDG.E R27, desc[UR12][R14.64] ;  /* 0x0000000c0e1b7981 */ /* 0x000ea8000c1e1900 */
[----:B-1----:R-:W4:Y:S01]  /*1740*/  LDG.E R23, desc[UR12][R18.64] ;  /* 0x0000000c12177981 */ /* 0x002f22000c1e1900 */
[----:B------:R-:W-:-:S03]  /*1750*/  UIADD3 UR4, UPT, UPT, UR4, 0x8, URZ ;  /* 0x0000000804047890 */ /* 0x000fc6000fffe0ff */
[----:B--2---:R3:W-:Y:S04]  /*1760*/  STG.E desc[UR12][R18.64], R27 ;  /* 0x0000001b12007986 */ /* 0x0047e8000c10190c */
[----:B----4-:R3:W-:Y:S05]  /*1770*/  STG.E desc[UR12][R14.64], R23 ;  /* 0x000000170e007986 */ /* 0x0107ea000c10190c */
.L_x_1984:
[----:B------:R-:W-:Y:S05]  /*1780*/  BRA.U !UP1, `(.L_x_1983) ;  /* 0x0000000509087547 */ /* 0x000fea000b800000 */
[----:B------:R-:W-:Y:S02]  /*1790*/  UIADD3 UR11, UPT, UPT, UR9, -0x1, URZ ;  /* 0xffffffff090b7890 */ /* 0x000fe4000fffe0ff */
[----:B------:R-:W-:Y:S02]  /*17a0*/  UISETP.NE.AND UP1, UPT, UR6, URZ, UPT ;  /* 0x000000ff0600728c */ /* 0x000fe4000bf25270 */
[----:B------:R-:W-:-:S09]  /*17b0*/  UISETP.GE.U32.AND UP0, UPT, UR11, 0x3, UPT ;  /* 0x000000030b00788c */ /* 0x000fd2000bf06070 */
[----:B------:R-:W-:Y:S05]  /*17c0*/  BRA.U !UP0, `(.L_x_1985) ;  /* 0x0000000108847547 */ /* 0x000fea000b800000 */
[-C--:B--2---:R-:W-:Y:S02]  /*17d0*/  IMAD R26, R24, R25.reuse, UR4 ;  /* 0x00000004181a7e24 */ /* 0x084fe4000f8e0219 */
[----:B---3--:R-:W-:Y:S02]  /*17e0*/  IMAD R27, R4, R25, UR4 ;  /* 0x00000004041b7e24 */ /* 0x008fe4000f8e0219 */
[----:B------:R-:W-:-:S04]  /*17f0*/  IMAD.WIDE.U32 R22, R26, 0x4, R16 ;  /* 0x000000041a167825 */ /* 0x000fc800078e0010 */
[C---:B------:R-:W-:Y:S01]  /*1800*/  IMAD.WIDE.U32 R20, R27.reuse, 0x4, R16 ;  /* 0x000000041b147825 */ /* 0x040fe200078e0010 */
        /* <DEDUP_REMOVED lines=18> */
[----:B------:R-:W-:Y:S01]  /*1930*/  VIADD R21, R26, 0x3 ;  /* 0x000000031a157836 */ /* 0x000fe20000000000 */
[----:B-1----:R-:W-:-:S03]  /*1940*/  IADD3 R23, PT, PT, R27, 0x3, RZ ;  /* 0x000000031b177810 */ /* 0x002fc60007ffe0ff */
        /* <DEDUP_REMOVED lines=9> */
.L_x_1985:
[----:B------:R-:W-:Y:S05]  /*19e0*/  BRA.U !UP1, `(.L_x_1983) ;  /* 0x0000000109707547 */ /* 0x000fea000b800000 */
[-C--:B--234-:R-:W-:Y:S02]  /*19f0*/  IMAD R23, R24, R25.reuse, UR4 ;  /* 0x0000000418177e24 */ /* 0x09cfe4000f8e0219 */
[----:B------:R-:W-:Y:S02]  /*1a00*/  IMAD R21, R4, R25, UR4 ;  /* 0x0000000404157e24 */ /* 0x000fe4000f8e0219 */
        /* <DEDUP_REMOVED lines=18> */
[----:B-1----:R-:W-:Y:S01]  /*1b30*/  VIADD R13, R23, 0x2 ;  /* 0x00000002170d7836 */ /* 0x002fe20000000000 */
[----:B------:R-:W-:-:S03]  /*1b40*/  IADD3 R11, PT, PT, R21, 0x2, RZ ;  /* 0x00000002150b7810 */ /* 0x000fc60007ffe0ff */
[----:B------:R-:W-:-:S04]  /*1b50*/  IMAD.WIDE.U32 R12, R13, 0x4, R16 ;  /* 0x000000040d0c7825 */ /* 0x000fc800078e0010 */
[----:B------:R-:W-:Y:S01]  /*1b60*/  IMAD.WIDE.U32 R10, R11, 0x4, R16 ;  /* 0x000000040b0a7825 */ /* 0x000fe200078e0010 */
[----:B------:R-:W2:Y:S04]  /*1b70*/  LDG.E R19, desc[UR12][R12.64] ;  /* 0x0000000c0c137981 */ /* 0x000ea8000c1e1900 */
[----:B------:R-:W3:Y:S04]  /*1b80*/  LDG.E R15, desc[UR12][R10.64] ;  /* 0x0000000c0a0f7981 */ /* 0x000ee8000c1e1900 */
[----:B--2---:R0:W-:Y:S04]  /*1b90*/  STG.E desc[UR12][R10.64], R19 ;  /* 0x000000130a007986 */ /* 0x0041e8000c10190c */
[----:B---3--:R0:W-:Y:S02]  /*1ba0*/  STG.E desc[UR12][R12.64], R15 ;  /* 0x0000000f0c007986 */ /* 0x0081e4000c10190c */
.L_x_1983:
[----:B------:R-:W-:Y:S01]  /*1bb0*/  ISETP.NE.AND P0, PT, R9, RZ, PT ;  /* 0x000000ff0900720c */ /* 0x000fe20003f05270 */
[----:B------:R-:W-:-:S05]  /*1bc0*/  IMAD.IADD R9, R29, 0x1, -R9 ;  /* 0x000000011d097824 */ /* 0x000fca00078e0a09 */
[----:B------:R-:W-:-:S07]  /*1bd0*/  SEL R9, R9, RZ, P0 ;  /* 0x000000ff09097207 */ /* 0x000fce0000000000 */
.L_x_1980:
[----:B------:R-:W-:Y:S05]  /*1be0*/  BSYNC.RECONVERGENT B1 ;  /* 0x0000000000017941 */ /* 0x000fea0003800200 */
.L_x_1979:
[----:B01234-:R-:W-:-:S04]  /*1bf0*/  IMAD R15, R4, R25, R4 ;  /* 0x00000019040f7224 */ /* 0x01ffc800078e0204 */
[----:B------:R-:W-:-:S06]  /*1c00*/  IMAD.WIDE.U32 R14, R15, 0x4, R16 ;  /* 0x000000040f0e7825 */ /* 0x000fcc00078e0010 */
[----:B------:R-:W2:Y:S01]  /*1c10*/  LDG.E R14, desc[UR12][R14.64] ;  /* 0x0000000c0e0e7981 */ /* 0x000ea2000c1e1900 */
[----:B------:R-:W-:Y:S01]  /*1c20*/  BSSY.RECONVERGENT B1, `(.L_x_1986) ;  /* 0x000001b000017945 */ /* 0x000fe20003800200 */
[----:B--2---:R-:W-:-:S04]  /*1c30*/  IMAD.WIDE.U32 R26, R14, R9, RZ ;  /* 0x000000090e1a7225 */ /* 0x004fc800078e00ff */
[----:B------:R-:W-:Y:S01]  /*1c40*/  HFMA2 R9, -RZ, RZ, 0, 0 ;  /* 0x00000000ff097431 */ /* 0x000fe200000001ff */
        /* <DEDUP_REMOVED lines=21> */
.L_x_1987:
[----:B------:R-:W-:-:S07]  /*1da0*/  MOV R12, 0x1dc0 ;  /* 0x00001dc0000c7802 */ /* 0x000fce0000000f00 */
[----:B------:R-:W-:Y:S05]  /*1db0*/  CALL.REL.NOINC `($__internal_44_$__cuda_sm20_rem_u64) ;  /* 0x0000003000807944 */ /* 0x000fea0003c00000 */
[----:B------:R-:W-:-:S07]  /*1dc0*/  MOV R2, R21 ;  /* 0x0000001500027202 */ /* 0x000fce0000000f00 */
.L_x_1988:
[----:B------:R-:W-:Y:S05]  /*1dd0*/  BSYNC.RECONVERGENT B1 ;  /* 0x0000000000017941 */ /* 0x000fea0003800200 */
.L_x_1986:
[----:B------:R-:W-:Y:S01]  /*1de0*/  ISETP.NE.AND P0, PT, R14, RZ, PT ;  /* 0x000000ff0e00720c */ /* 0x000fe20003f05270 */
[----:B------:R-:W-:Y:S01]  /*1df0*/  BSSY.RECONVERGENT B1, `(.L_x_1989) ;  /* 0x0000063000017945 */ /* 0x000fe20003800200 */
[----:B------:R-:W-:-:S11]  /*1e00*/  CS2R R10, SRZ ;  /* 0x00000000000a7805 */ /* 0x000fd6000001ff00 */
[----:B------:R-:W-:Y:S05]  /*1e10*/  @!P0 BRA `(.L_x_1990) ;  /* 0x0000000400808947 */ /* 0x000fea0003800000 */
[----:B------:R-:W-:Y:S01]  /*1e20*/  ISETP.NE.AND P0, PT, R3, RZ, PT ;  /* 0x000000ff0300720c */ /* 0x000fe20003f05270 */
[----:B------:R-:W-:-:S12]  /*1e30*/  IMAD.MOV.U32 R10, RZ, RZ, 0x1 ;  /* 0x00000001ff0a7424 */ /* 0x000fd800078e00ff */
[----:B------:R-:W-:Y:S05]  /*1e40*/  @!P0 BRA `(.L_x_1990) ;  /* 0x0000000400748947 */ /* 0x000fea0003800000 */
[----:B------:R-:W0:Y:S01]  /*1e50*/  I2F.U32.RP R15, R29 ;  /* 0x0000001d000f7306 */ /* 0x000e220000209000 */
[----:B------:R-:W-:Y:S01]  /*1e60*/  IMAD.MOV R19, RZ, RZ, -R29 ;  /* 0x000000ffff137224 */ /* 0x000fe200078e0a1d */
[----:B------:R-:W-:Y:S01]  /*1e70*/  ISETP.NE.U32.AND P1, PT, R29, RZ, PT ;  /* 0x000000ff1d00720c */ /* 0x000fe20003f25070 */
[----:B------:R-:W-:Y:S05]  /*1e80*/  BSSY.RECONVERGENT B2, `(.L_x_1990) ;  /* 0x0000059000027945 */ /* 0x000fea0003800200 */
[----:B0-----:R-:W0:Y:S02]  /*1e90*/  MUFU.RCP R15, R15 ;  /* 0x0000000f000f7308 */ /* 0x001e240000001000 */
[----:B0-----:R-:W-:-:S06]  /*1ea0*/  IADD3 R12, PT, PT, R15, 0xffffffe, RZ ;  /* 0x0ffffffe0f0c7810 */ /* 0x001fcc0007ffe0ff */
[----:B------:R0:W1:Y:S02]  /*1eb0*/  F2I.FTZ.U32.TRUNC.NTZ R13, R12 ;  /* 0x0000000c000d7305 */ /* 0x000064000021f000 */
[----:B0-----:R-:W-:Y:S02]  /*1ec0*/  HFMA2 R12, -RZ, RZ, 0, 0 ;  /* 0x00000000ff0c7431 */ /* 0x001fe400000001ff */
[----:B-1----:R-:W-:-:S04]  /*1ed0*/  IMAD R19, R19, R13, RZ ;  /* 0x0000000d13137224 */ /* 0x002fc800078e02ff */
[----:B------:R-:W-:-:S04]  /*1ee0*/  IMAD.HI.U32 R19, R13, R19, R12 ;  /* 0x000000130d137227 */ /* 0x000fc800078e000c */
[----:B------:R-:W-:Y:S02]  /*1ef0*/  IMAD.MOV.U32 R13, RZ, RZ, RZ ;  /* 0x000000ffff0d7224 */ /* 0x000fe400078e00ff */
[----:B------:R-:W-:-:S04]  /*1f00*/  IMAD.HI.U32 R10, R19, R14, RZ ;  /* 0x0000000e130a7227 */ /* 0x000fc800078e00ff */
[----:B------:R-:W-:Y:S02]  /*1f10*/  IMAD.MOV R10, RZ, RZ, -R10 ;  /* 0x000000ffff0a7224 */ /* 0x000fe400078e0a0a */
[----:B------:R-:W-:Y:S02]  /*1f20*/  IMAD.MOV.U32 R19, RZ, RZ, RZ ;  /* 0x000000ffff137224 */ /* 0x000fe400078e00ff */
[----:B------:R-:W-:Y:S01]  /*1f30*/  IMAD R18, R29, R10, R14 ;  /* 0x0000000a1d127224 */ /* 0x000fe200078e020e */
[----:B------:R-:W-:Y:S02]  /*1f40*/  MOV R10, 0x1 ;  /* 0x00000001000a7802 */ /* 0x000fe40000000f00 */
[----:B------:R-:W-:Y:S02]  /*1f50*/  MOV R14, R3 ;  /* 0x00000003000e7202 */ /* 0x000fe40000000f00 */
[----:B------:R-:W-:-:S13]  /*1f60*/  ISETP.GE.U32.AND P0, PT, R18, R29, PT ;  /* 0x0000001d1200720c */ /* 0x000fda0003f06070 */
[----:B------:R-:W-:-:S04]  /*1f70*/  @P0 IADD3 R18, PT, PT, -R29, R18, RZ ;  /* 0x000000121d120210 */ /* 0x000fc80007ffe1ff */
[----:B------:R-:W-:-:S13]  /*1f80*/  ISETP.GE.U32.AND P0, PT, R18, R29, PT ;  /* 0x0000001d1200720c */ /* 0x000fda0003f06070 */
[----:B------:R-:W-:Y:S01]  /*1f90*/  @P0 IMAD.IADD R18, R18, 0x1, -R29 ;  /* 0x0000000112120824 */ /* 0x000fe200078e0a1d */
[----:B------:R-:W-:-:S07]  /*1fa0*/  @!P1 LOP3.LUT R18, RZ, R29, RZ, 0x33, !PT ;  /* 0x0000001dff129212 */ /* 0x000fce00078e33ff */
.L_x_1997:
[----:B------:R-:W-:Y:S01]  /*1fb0*/  LOP3.LUT R12, R14, 0x1, RZ, 0xc0, !PT ;  /* 0x000000010e0c7812 */ /* 0x000fe200078ec0ff */
[----:B------:R-:W-:Y:S03]  /*1fc0*/  BSSY.RECONVERGENT B3, `(.L_x_1991) ;  /* 0x0000021000037945 */ /* 0x000fe60003800200 */
[----:B------:R-:W-:-:S13]  /*1fd0*/  ISETP.NE.U32.AND P0, PT, R12, 0x1, PT ;  /* 0x000000010c00780c */ /* 0x000fda0003f05070 */
[----:B------:R-:W-:Y:S05]  /*1fe0*/  @P0 BRA `(.L_x_1992) ;  /* 0x0000000000780947 */ /* 0x000fea0003800000 */
[-C--:B------:R-:W-:Y:S02]  /*1ff0*/  IMAD R12, R19, R10.reuse, RZ ;  /* 0x0000000a130c7224 */ /* 0x080fe400078e02ff */
[----:B------:R-:W-:-:S04]  /*2000*/  IMAD.WIDE.U32 R26, R18, R10, RZ ;  /* 0x0000000a121a7225 */ /* 0x000fc800078e00ff */
[----:B------:R-:W-:-:S05]  /*2010*/  IMAD R13, R18, R13, R12 ;  /* 0x0000000d120d7224 */ /* 0x000fca00078e020c */
        /* <DEDUP_REMOVED lines=22> */
.L_x_1993:
[----:B------:R-:W-:Y:S02]  /*2180*/  MOV R27, R13 ;  /* 0x0000000d001b7202 */ /* 0x000fe40000000f00 */
[----:B------:R-:W-:-:S07]  /*2190*/  MOV R12, 0x21b0 ;  /* 0x000021b0000c7802 */ /* 0x000fce0000000f00 */
[----:B------:R-:W-:Y:S05]  /*21a0*/  CALL.REL.NOINC `($__internal_44_$__cuda_sm20_rem_u64) ;  /* 0x0000002c00847944 */ /* 0x000fea0003c00000 */
[----:B------:R-:W-:Y:S01]  /*21b0*/  IMAD.MOV.U32 R10, RZ, RZ, R21 ;  /* 0x000000ffff0a7224 */ /* 0x000fe200078e0015 */
[----:B------:R-:W-:-:S07]  /*21c0*/  MOV R13, R20 ;  /* 0x00000014000d7202 */ /* 0x000fce0000000f00 */
.L_x_1992:
[----:B------:R-:W-:Y:S05]  /*21d0*/  BSYNC.RECONVERGENT B3 ;  /* 0x0000000000037941 */ /* 0x000fea0003800200 */
.L_x_1991:
        /* <DEDUP_REMOVED lines=26> */
.L_x_1995:
[----:B------:R-:W-:Y:S01]  /*2380*/  IMAD.MOV.U32 R27, RZ, RZ, R15 ;  /* 0x000000ffff1b7224 */ /* 0x000fe200078e000f */
[----:B------:R-:W-:-:S07]  /*2390*/  MOV R12, 0x23b0 ;  /* 0x000023b0000c7802 */ /* 0x000fce0000000f00 */
[----:B------:R-:W-:Y:S05]  /*23a0*/  CALL.REL.NOINC `($__internal_44_$__cuda_sm20_rem_u64) ;  /* 0x0000002c00047944 */ /* 0x000fea0003c00000 */
[----:B------:R-:W-:Y:S01]  /*23b0*/  MOV R18, R21 ;  /* 0x0000001500127202 */ /* 0x000fe20000000f00 */
[----:B------:R-:W-:-:S07]  /*23c0*/  IMAD.MOV.U32 R19, RZ, RZ, R20 ;  /* 0x000000ffff137224 */ /* 0x000fce00078e0014 */
.L_x_1996:
[----:B------:R-:W-:Y:S05]  /*23d0*/  BSYNC.RECONVERGENT B3 ;  /* 0x0000000000037941 */ /* 0x000fea0003800200 */
.L_x_1994:
[----:B------:R-:W-:Y:S02]  /*23e0*/  ISETP.GT.U32.AND P0, PT, R14, 0x1, PT ;  /* 0x000000010e00780c */ /* 0x000fe40003f04070 */
[----:B------:R-:W-:-:S11]  /*23f0*/  SHF.R.U32.HI R14, RZ, 0x1, R14 ;  /* 0x00000001ff0e7819 */ /* 0x000fd6000001160e */
[----:B------:R-:W-:Y:S05]  /*2400*/  @P0 BRA `(.L_x_1997) ;  /* 0xfffffff800e80947 */ /* 0x000fea000383ffff */
[----:B------:R-:W-:Y:S05]  /*2410*/  BSYNC.RECONVERGENT B2 ;  /* 0x0000000000027941 */ /* 0x000fea0003800200 */
.L_x_1990:
[----:B------:R-:W-:Y:S05]  /*2420*/  BSYNC.RECONVERGENT B1 ;  /* 0x0000000000017941 */ /* 0x000fea0003800200 */
.L_x_1989:
[----:B------:R-:W0:Y:S01]  /*2430*/  LDCU UR4, c[0x0][0x3a8] ;  /* 0x00007500ff0477ac */ /* 0x000e220008000800 */
[----:B------:R-:W-:Y:S01]  /*2440*/  IADD3 R4, PT, PT, R4, 0x1, RZ ;  /* 0x0000000104047810 */ /* 0x000fe20007ffe0ff */
[----:B------:R-:W-:Y:S01]  /*2450*/  BSSY.RECONVERGENT B2, `(.L_x_1998) ;  /* 0x00002a9000027945 */ /* 0x000fe20003800200 */
[----:B0-----:R-:W-:-:S05]  /*2460*/  IMAD.U32 R19, RZ, RZ, UR4 ;  /* 0x00000004ff137e24 */ /* 0x001fca000f8e00ff */
[----:B------:R-:W-:-:S13]  /*2470*/  ISETP.GE.U32.AND P0, PT, R4, R19, PT ;  /* 0x000000130400720c */ /* 0x000fda0003f06070 */
[----:B------:R-:W-:Y:S05]  /*2480*/  @P0 BRA `(.L_x_1999) ;  /* 0x0000002800940947 */ /* 0x000fea0003800000 */
[C---:B------:R-:W-:Y:S01]  /*2490*/  IADD3 R13, PT, PT, -R7.reuse, R19, RZ ;  /* 0x00000013070d7210 */ /* 0x040fe20007ffe1ff */
[----:B------:R-:W-:Y:S01]  /*24a0*/  IMAD.IADD R14, R7, 0x1, -R19 ;  /* 0x00000001070e7824 */ /* 0x000fe200078e0a13 */
[----:B------:R-:W-:Y:S02]  /*24b0*/  MOV R24, R4 ;  /* 0x0000000400187202 */ /* 0x000fe40000000f00 */
[----:B------:R-:W-:-:S07]  /*24c0*/  LOP3.LUT R15, R13, 0xfffffff8, RZ, 0xc0, !PT ;  /* 0xfffffff80d0f7812 */ /* 0x000fce00078ec0ff */
.L_x_2057:
[----:B0-----:R-:W0:Y:S02]  /*24d0*/  LDCU UR4, c[0x0][0x3a8] ;  /* 0x00007500ff0477ac */ /* 0x001e240008000800 */
[----:B0-----:R-:W-:-:S04]  /*24e0*/  IMAD R19, R24, UR4, R7 ;  /* 0x0000000418137c24 */ /* 0x001fc8000f8e0207 */
[----:B------:R-:W-:-:S06]  /*24f0*/  IMAD.WIDE.U32 R18, R19, 0x4, R16 ;  /* 0x0000000413127825 */ /* 0x000fcc00078e0010 */
[----:B--2---:R-:W2:Y:S01]  /*2500*/  LDG.E R18, desc[UR12][R18.64] ;  /* 0x0000000c12127981 */ /* 0x004ea2000c1e1900 */
[----:B------:R-:W-:Y:S01]  /*2510*/  BSSY.RECONVERGENT B1, `(.L_x_2000) ;  /* 0x0000297000017945 */ /* 0x000fe20003800200 */
[----:B--2---:R-:W-:-:S13]  /*2520*/  ISETP.NE.AND P0, PT, R18, RZ, PT ;  /* 0x000000ff1200720c */ /* 0x004fda0003f05270 */
[----:B-1----:R-:W-:Y:S05]  /*2530*/  @!P0 BRA `(.L_x_2001) ;  /* 0x0000002800508947 */ /* 0x002fea0003800000 */
[-C--:B------:R-:W-:Y:S01]  /*2540*/  IMAD R19, R11, R18.reuse, RZ ;  /* 0x000000120b137224 */ /* 0x080fe200078e02ff */
[----:B------:R-:W-:Y:S01]  /*2550*/  BSSY.RECONVERGENT B3, `(.L_x_2002) ;  /* 0x000001d000037945 */ /* 0x000fe20003800200 */
[----:B------:R-:W-:-:S04]  /*2560*/  IMAD.WIDE.U32 R26, R10, R18, RZ ;  /* 0x000000120a1a7225 */ /* 0x000fc800078e00ff */
        /* <DEDUP_REMOVED lines=22> */
.L_x_2003:
[----:B------:R-:W-:Y:S01]  /*26d0*/  IMAD.MOV.U32 R27, RZ, RZ, R19 ;  /* 0x000000ffff1b7224 */ /* 0x000fe200078e0013 */
[----:B------:R-:W-:-:S07]  /*26e0*/  MOV R12, 0x2700 ;  /* 0x00002700000c7802 */ /* 0x000fce0000000f00 */
[----:B------:R-:W-:Y:S05]  /*26f0*/  CALL.REL.NOINC `($__internal_44_$__cuda_sm20_rem_u64) ;  /* 0x0000002800307944 */ /* 0x000fea0003c00000 */
[----:B------:R-:W-:Y:S01]  /*2700*/  MOV R18, R21 ;  /* 0x0000001500127202 */ /* 0x000fe20000000f00 */
[----:B------:R-:W-:-:S07]  /*2710*/  IMAD.MOV.U32 R19, RZ, RZ, R20 ;  /* 0x000000ffff137224 */ /* 0x000fce00078e0014 */
.L_x_2004:
[----:B------:R-:W-:Y:S05]  /*2720*/  BSYNC.RECONVERGENT B3 ;  /* 0x0000000000037941 */ /* 0x000fea0003800200 */
.L_x_2002:
[----:B------:R-:W-:Y:S01]  /*2730*/  ISETP.GT.U32.AND P0, PT, R14, -0x8, PT ;  /* 0xfffffff80e00780c */ /* 0x000fe20003f04070 */
[----:B------:R-:W-:Y:S01]  /*2740*/  BSSY.RECONVERGENT B3, `(.L_x_2005) ;  /* 0x0000142000037945 */ /* 0x000fe20003800200 */
[----:B------:R-:W-:-:S11]  /*2750*/  MOV R25, R7 ;  /* 0x0000000700197202 */ /* 0x000fd60000000f00 */
[----:B------:R-:W-:Y:S05]  /*2760*/  @P0 BRA `(.L_x_2006) ;  /* 0x0000001000fc0947 */ /* 0x000fea0003800000 */
[----:B------:R-:W-:-:S07]  /*2770*/  IMAD.MOV.U32 R28, RZ, RZ, RZ ;  /* 0x000000ffff1c7224 */ /* 0x000fce00078e00ff */
.L_x_2031:
[----:B0-----:R-:W0:Y:S02]  /*2780*/  LDCU UR4, c[0x0][0x3a8] ;  /* 0x00007500ff0477ac */ /* 0x001e240008000800 */
[----:B0-----:R-:W-:-:S04]  /*2790*/  IMAD R33, R7, UR4, R25 ;  /* 0x0000000407217c24 */ /* 0x001fc8000f8e0219 */
[----:B------:R-:W-:-:S06]  /*27a0*/  IMAD.WIDE.U32 R20, R33, 0x4, R16 ;  /* 0x0000000421147825 */ /* 0x000fcc00078e0010 */
[----:B------:R-:W2:Y:S01]  /*27b0*/  LDG.E R21, desc[UR12][R20.64] ;  /* 0x0000000c14157981 */ /* 0x000ea2000c1e1900 */
        /* <DEDUP_REMOVED lines=24> */
.L_x_2008:
[----:B------:R-:W-:Y:S01]  /*2940*/  IMAD.MOV.U32 R27, RZ, RZ, R23 ;  /* 0x000000ffff1b7224 */ /* 0x000fe200078e0017 */
[----:B------:R-:W-:-:S07]  /*2950*/  MOV R12, 0x2970 ;  /* 0x00002970000c7802 */ /* 0x000fce0000000f00 */
[----:B------:R-:W-:Y:S05]  /*2960*/  CALL.REL.NOINC `($__internal_44_$__cuda_sm20_rem_u64) ;  /* 0x0000002400947944 */ /* 0x000fea0003c00000 */
[----:B------:R-:W-:-:S07]  /*2970*/  MOV R26, R21 ;  /* 0x00000015001a7202 */ /* 0x000fce0000000f00 */
.L_x_2009:
[----:B------:R-:W-:Y:S05]  /*2980*/  BSYNC.RECONVERGENT B4 ;  /* 0x0000000000047941 */ /* 0x000fea0003800200 */
.L_x_2007:
[----:B------:R-:W0:Y:S02]  /*2990*/  LDCU UR4, c[0x0][0x3a8] ;  /* 0x00007500ff0477ac */ /* 0x000e240008000800 */
[----:B0-----:R-:W-:-:S04]  /*29a0*/  IMAD R35, R24, UR4, R25 ;  /* 0x0000000418237c24 */ /* 0x001fc8000f8e0219 */
[----:B------:R-:W-:-:S05]  /*29b0*/  IMAD.WIDE.U32 R22, R35, 0x4, R16 ;  /* 0x0000000423167825 */ /* 0x000fca00078e0010 */
[----:B------:R-:W2:Y:S01]  /*29c0*/  LDG.E R21, desc[UR12][R22.64] ;  /* 0x0000000c16157981 */ /* 0x000ea2000c1e1900 */
[----:B------:R-:W-:Y:S01]  /*29d0*/  VIADD R27, R33, 0x1 ;  /* 0x00000001211b7836 */ /* 0x000fe20000000000 */
[----:B--2---:R-:W-:-:S04]  /*29e0*/  ISETP.GE.U32.AND P0, PT, R21, R26, PT ;  /* 0x0000001a1500720c */ /* 0x004fc80003f06070 */
[----:B------:R-:W-:-:S04]  /*29f0*/  SEL R12, R29, RZ, !P0 ;  /* 0x000000ff1d0c7207 */ /* 0x000fc80004000000 */
[----:B------:R-:W-:Y:S01]  /*2a00*/  IADD3 R31, PT, PT, R12, R21, -R26 ;  /* 0x000000150c1f7210 */ /* 0x000fe20007ffe81a */
[----:B------:R-:W-:-:S04]  /*2a10*/  IMAD.WIDE.U32 R20, R27, 0x4, R16 ;  /* 0x000000041b147825 */ /* 0x000fc800078e0010 */
        /* <DEDUP_REMOVED lines=26> */
.L_x_2011:
[----:B------:R-:W-:Y:S01]  /*2bc0*/  IMAD.MOV.U32 R27, RZ, RZ, R37 ;  /* 0x000000ffff1b7224 */ /* 0x000fe200078e0025 */
[----:B------:R-:W-:-:S07]  /*2bd0*/  MOV R12, 0x2bf0 ;  /* 0x00002bf0000c7802 */ /* 0x000fce0000000f00 */
[----:B------:R-:W-:Y:S05]  /*2be0*/  CALL.REL.NOINC `($__internal_44_$__cuda_sm20_rem_u64) ;  /* 0x0000002000f47944 */ /* 0x000fea0003c00000 */
[----:B------:R-:W-:-:S07]  /*2bf0*/  MOV R26, R21 ;  /* 0x00000015001a7202 */ /* 0x000fce0000000f00 */
.L_x_2012:
[----:B------:R-:W-:Y:S05]  /*2c00*/  BSYNC.RECONVERGENT B4 ;  /* 0x0000000000047941 */ /* 0x000fea0003800200 */
.L_x_2010:
[----:B------:R-:W-:-:S04]  /*2c10*/  VIADD R23, R35, 0x1 ;  /* 0x0000000123177836 */ /* 0x000fc80000000000 */
[----:B------:R-:W-:-:S05]  /*2c20*/  IMAD.WIDE.U32 R22, R23, 0x4, R16 ;  /* 0x0000000417167825 */ /* 0x000fca00078e0010 */
[----:B------:R-:W2:Y:S01]  /*2c30*/  LDG.E R21, desc[UR12][R22.64] ;  /* 0x0000000c16157981 */ /* 0x000ea2000c1e1900 */
[----:B------:R-:W-:Y:S02]  /*2c40*/  IADD3 R27, PT, PT, R33, 0x2, RZ ;  /* 0x00000002211b7810 */ /* 0x000fe40007ffe0ff */
        /* <DEDUP_REMOVED lines=30> */
.L_x_2014:
[----:B------:R-:W-:Y:S02]  /*2e30*/  MOV R27, R37 ;  /* 0x00000025001b7202 */ /* 0x000fe40000000f00 */
[----:B------:R-:W-:-:S07]  /*2e40*/  MOV R12, 0x2e60 ;  /* 0x00002e60000c7802 */ /* 0x000fce0000000f00 */
[----:B------:R-:W-:Y:S05]  /*2e50*/  CALL.REL.NOINC `($__internal_44_$__cuda_sm20_rem_u64) ;  /* 0x0000002000587944 */ /* 0x000fea0003c00000 */
[----:B------:R-:W-:-:S07]  /*2e60*/  IMAD.MOV.U32 R26, RZ, RZ, R21 ;  /* 0x000000ffff1a7224 */ /* 0x000fce00078e0015 */
.L_x_2015:
[----:B------:R-:W-:Y:S05]  /*2e70*/  BSYNC.RECONVERGENT B4 ;  /* 0x0000000000047941 */ /* 0x000fea0003800200 */
.L_x_2013:
[----:B------:R-:W-:-:S05]  /*2e80*/  IADD3 R23, PT, PT, R35, 0x2, RZ ;  /* 0x0000000223177810 */ /* 0x000fca0007ffe0ff */
        /* <DEDUP_REMOVED lines=33> */
.L_x_2017:
[----:B------:R-:W-:Y:S01]  /*30a0*/  IMAD.MOV.U32 R27, RZ, RZ, R37 ;  /* 0x000000ffff1b7224 */ /* 0x000fe200078e0025 */
[----:B------:R-:W-:-:S07]  /*30b0*/  MOV R12, 0x30d0 ;  /* 0x000030d0000c7802 */ /* 0x000fce0000000f00 */
[----:B------:R-:W-:Y:S05]  /*30c0*/  CALL.REL.NOINC `($__internal_44_$__cuda_sm20_rem_u64) ;  /* 0x0000001c00bc7944 */ /* 0x000fea0003c00000 */
[----:B------:R-:W-:-:S07]  /*30d0*/  MOV R26, R21 ;  /* 0x00000015001a7202 */ /* 0x000fce0000000f00 */
.L_x_2018:
[----:B------:R-:W-:Y:S05]  /*30e0*/  BSYNC.RECONVERGENT B4 ;  /* 0x0000000000047941 */ /* 0x000fea0003800200 */
.L_x_2016:
        /* <DEDUP_REMOVED lines=34> */
.L_x_2020:
[----:B------:R-:W-:Y:S02]  /*3310*/  MOV R27, R37 ;  /* 0x00000025001b7202 */ /* 0x000fe40000000f00 */
[----:B------:R-:W-:-:S07]  /*3320*/  MOV R12, 0x3340 ;  /* 0x00003340000c7802 */ /* 0x000fce0000000f00 */
[----:B------:R-:W-:Y:S05]  /*3330*/  CALL.REL.NOINC `($__internal_44_$__cuda_sm20_rem_u64) ;  /* 0x0000001c00207944 */ /* 0x000fea0003c00000 */
[----:B------:R-:W-:-:S07]  /*3340*/  IMAD.MOV.U32 R26, RZ, RZ, R21 ;  /* 0x000000ffff1a7224 */ /* 0x000fce00078e0015 */
.L_x_2021:
[----:B------:R-:W-:Y:S05]  /*3350*/  BSYNC.RECONVERGENT B4 ;  /* 0x0000000000047941 */ /* 0x000fea0003800200 */
.L_x_2019:
        /* <DEDUP_REMOVED lines=34> */
.L_x_2023:
[----:B------:R-:W-:Y:S01]  /*3580*/  IMAD.MOV.U32 R27, RZ, RZ, R37 ;  /* 0x000000ffff1b7224 */ /* 0x000fe200078e0025 */
[----:B------:R-:W-:-:S07]  /*3590*/  MOV R12, 0x35b0 ;  /* 0x000035b0000c7802 */ /* 0x000fce0000000f00 */
[----:B------:R-:W-:Y:S05]  /*35a0*/  CALL.REL.NOINC `($__internal_44_$__cuda_sm20_rem_u64) ;  /* 0x0000001800847944 */ /* 0x000fea0003c00000 */
[----:B------:R-:W-:-:S07]  /*35b0*/  MOV R26, R21 ;  /* 0x00000015001a7202 */ /* 0x000fce0000000f00 */
.L_x_2024:
[----:B------:R-:W-:Y:S05]  /*35c0*/  BSYNC.RECONVERGENT B4 ;  /* 0x0000000000047941 */ /* 0x000fea0003800200 */
.L_x_2022:
        /* <DEDUP_REMOVED lines=34> */
.L_x_2026:
[----:B------:R-:W-:Y:S02]  /*37f0*/  MOV R27, R37 ;  /* 0x00000025001b7202 */ /* 0x000fe40000000f00 */
[----:B------:R-:W-:-:S07]  /*3800*/  MOV R12, 0x3820 ;  /* 0x00003820000c7802 */ /* 0x000fce0000000f00 */
[----:B------:R-:W-:Y:S05]  /*3810*/  CALL.REL.NOINC `($__internal_44_$__cuda_sm20_rem_u64) ;  /* 0x0000001400e87944 */ /* 0x000fea0003c00000 */
[----:B------:R-:W-:-:S07]  /*3820*/  IMAD.MOV.U32 R26, RZ, RZ, R21 ;  /* 0x000000ffff1a7224 */ /* 0x000fce00078e0015 */
.L_x_2027:
[----:B------:R-:W-:Y:S05]  /*3830*/  BSYNC.RECONVERGENT B4 ;  /* 0x0000000000047941 */ /* 0x000fea0003800200 */
.L_x_2025:
        /* <DEDUP_REMOVED lines=34> */
.L_x_2029:
[----:B------:R-:W-:Y:S01]  /*3a60*/  IMAD.MOV.U32 R27, RZ, RZ, R33 ;  /* 0x000000ffff1b7224 */ /* 0x000fe200078e0021 */
[----:B------:R-:W-:-:S07]  /*3a70*/  MOV R12, 0x3a90 ;  /* 0x00003a90000c7802 */ /* 0x000fce0000000f00 */
[----:B------:R-:W-:Y:S05]  /*3a80*/  CALL.REL.NOINC `($__internal_44_$__cuda_sm20_rem_u64) ;  /* 0x00000014004c7944 */ /* 0x000fea0003c00000 */
[----:B------:R-:W-:-:S07]  /*3a90*/  MOV R26, R21 ;  /* 0x00000015001a7202 */ /* 0x000fce0000000f00 */
.L_x_2030:
[----:B------:R-:W-:Y:S05]  /*3aa0*/  BSYNC.RECONVERGENT B4 ;  /* 0x0000000000047941 */ /* 0x000fea0003800200 */
.L_x_2028:
[----:B------:R-:W-:-:S04]  /*3ab0*/  VIADD R21, R35, 0x7 ;  /* 0x0000000723157836 */ /* 0x000fc80000000000 */
[----:B------:R-:W-:-:S05]  /*3ac0*/  IMAD.WIDE.U32 R20, R21, 0x4, R16 ;  /* 0x0000000415147825 */ /* 0x000fca00078e0010 */
[----:B------:R-:W2:Y:S01]  /*3ad0*/  LDG.E R23, desc[UR12][R20.64] ;  /* 0x0000000c14177981 */ /* 0x000ea2000c1e1900 */
[----:B------:R-:W-:Y:S01]  /*3ae0*/  IADD3 R28, PT, PT, R28, 0x8, RZ ;  /* 0x000000081c1c7810 */ /* 0x000fe20007ffe0ff */
[----:B------:R-:W-:Y:S01]  /*3af0*/  VIADD R25, R25, 0x8 ;  /* 0x0000000819197836 */ /* 0x000fe20000000000 */
[----:B--2---:R-:W-:-:S04]  /*3b00*/  ISETP.GE.U32.AND P0, PT, R23, R26, PT ;  /* 0x0000001a1700720c */ /* 0x004fc80003f06070 */
[----:B------:R-:W-:Y:S02]  /*3b10*/  SEL R12, R29, RZ, !P0 ;  /* 0x000000ff1d0c7207 */ /* 0x000fe40004000000 */
[----:B------:R-:W-:Y:S02]  /*3b20*/  ISETP.NE.AND P0, PT, R28, R15, PT ;  /* 0x0000000f1c00720c */ /* 0x000fe40003f05270 */
[----:B------:R-:W-:-:S05]  /*3b30*/  IADD3 R23, PT, PT, R12, R23, -R26 ;  /* 0x000000170c177210 */ /* 0x000fca0007ffe81a */
[----:B------:R0:W-:Y:S06]  /*3b40*/  STG.E desc[UR12][R20.64], R23 ;  /* 0x0000001714007986 */ /* 0x0001ec000c10190c */
[----:B------:R-:W-:Y:S05]  /*3b50*/  @P0 BRA `(.L_x_2031) ;  /* 0xffffffec00080947 */ /* 0x000fea000383ffff */
.L_x_2006:
[----:B------:R-:W-:Y:S05]  /*3b60*/  BSYNC.RECONVERGENT B3 ;  /* 0x0000000000037941 */ /* 0x000fea0003800200 */
.L_x_2005:
        /* <DEDUP_REMOVED lines=12> */
[----:B0-----:R-:W-:-:S06]  /*3c30*/  IMAD.WIDE.U32 R20, R33, 0x4, R16 ;  /* 0x0000000421147825 */ /* 0x001fcc00078e0010 */
[----:B------:R-:W2:Y:S01]  /*3c40*/  LDG.E R21, desc[UR12][R20.64] ;  /* 0x0000000c14157981 */ /* 0x000ea2000c1e1900 */
        /* <DEDUP_REMOVED lines=24> */
.L_x_2035:
[----:B------:R-:W-:Y:S02]  /*3dd0*/  MOV R27, R23 ;  /* 0x00000017001b7202 */ /* 0x000fe40000000f00 */
[----:B------:R-:W-:-:S07]  /*3de0*/  MOV R12, 0x3e00 ;  /* 0x00003e00000c7802 */ /* 0x000fce0000000f00 */
[----:B------:R-:W-:Y:S05]  /*3df0*/  CALL.REL.NOINC `($__internal_44_$__cuda_sm20_rem_u64) ;  /* 0x0000001000707944 */ /* 0x000fea0003c00000 */
[----:B------:R-:W-:-:S07]  /*3e00*/  IMAD.MOV.U32 R26, RZ, RZ, R21 ;  /* 0x000000ffff1a7224 */ /* 0x000fce00078e0015 */
.L_x_2036:
[----:B------:R-:W-:Y:S05]  /*3e10*/  BSYNC.RECONVERGENT B4 ;  /* 0x0000000000047941 */ /* 0x000fea0003800200 */
.L_x_2034:
[----:B------:R-:W0:Y:S02]  /*3e20*/  LDCU UR4, c[0x0][0x3a8] ;  /* 0x00007500ff0477ac */ /* 0x000e240008000800 */
[----:B0-----:R-:W-:-:S04]  /*3e30*/  IMAD R35, R24, UR4, R25 ;  /* 0x0000000418237c24 */ /* 0x001fc8000f8e0219 */
        /* <DEDUP_REMOVED lines=33> */
.L_x_2038:
[----:B------:R-:W-:Y:S02]  /*4050*/  MOV R27, R37 ;  /* 0x00000025001b7202 */ /* 0x000fe40000000f00 */
[----:B------:R-:W-:-:S07]  /*4060*/  MOV R12, 0x4080 ;  /* 0x00004080000c7802 */ /* 0x000fce0000000f00 */
[----:B------:R-:W-:Y:S05]  /*4070*/  CALL.REL.NOINC `($__internal_44_$__cuda_sm20_rem_u64) ;  /* 0x0000000c00d07944 */ /* 0x000fea0003c00000 */
[----:B------:R-:W-:-:S07]  /*4080*/  IMAD.MOV.U32 R26, RZ, RZ, R21 ;  /* 0x000000ffff1a7224 */ /* 0x000fce00078e0015 */
.L_x_2039:
[----:B------:R-:W-:Y:S05]  /*4090*/  BSYNC.RECONVERGENT B4 ;  /* 0x0000000000047941 */ /* 0x000fea0003800200 */
.L_x_2037:
[----:B------:R-:W-:-:S05]  /*40a0*/  IADD3 R23, PT, PT, R35, 0x1, RZ ;  /* 0x0000000123177810 */ /* 0x000fca0007ffe0ff */
        /* <DEDUP_REMOVED lines=33> */
.L_x_2041:
[----:B------:R-:W-:Y:S02]  /*42c0*/  MOV R27, R37 ;  /* 0x00000025001b7202 */ /* 0x000fe40000000f00 */
[----:B------:R-:W-:-:S07]  /*42d0*/  MOV R12, 0x42f0 ;  /* 0x000042f0000c7802 */ /* 0x000fce0000000f00 */
[----:B------:R-:W-:Y:S05]  /*42e0*/  CALL.REL.NOINC `($__internal_44_$__cuda_sm20_rem_u64) ;  /* 0x0000000c00347944 */ /* 0x000fea0003c00000 */
[----:B------:R-:W-:-:S07]  /*42f0*/  MOV R26, R21 ;  /* 0x00000015001a7202 */ /* 0x000fce0000000f00 */
.L_x_2042:
[----:B------:R-:W-:Y:S05]  /*4300*/  BSYNC.RECONVERGENT B4 ;  /* 0x0000000000047941 */ /* 0x000fea0003800200 */
.L_x_2040:
        /* <DEDUP_REMOVED lines=34> */
.L_x_2044:
[----:B------:R-:W-:Y:S01]  /*4530*/  IMAD.MOV.U32 R27, RZ, RZ, R33 ;  /* 0x000000ffff1b7224 */ /* 0x000fe200078e0021 */
[----:B------:R-:W-:-:S07]  /*4540*/  MOV R12, 0x4560 ;  /* 0x00004560000c7802 */ /* 0x000fce0000000f00 */
[----:B------:R-:W-:Y:S05]  /*4550*/  CALL.REL.NOINC `($__internal_44_$__cuda_sm20_rem_u64) ;  /* 0x0000000800987944 */ /* 0x000fea0003c00000 */
[----:B------:R-:W-:-:S07]  /*4560*/  MOV R26, R21 ;  /* 0x00000015001a7202 */ /* 0x000fce0000000f00 */
.L_x_2045:
[----:B------:R-:W-:Y:S05]  /*4570*/  BSYNC.RECONVERGENT B4 ;  /* 0x0000000000047941 */ /* 0x000fea0003800200 */
.L_x_2043:
[----:B------:R-:W-:-:S05]  /*4580*/  IADD3 R21, PT, PT, R35, 0x3, RZ ;  /* 0x0000000323157810 */ /* 0x000fca0007ffe0ff */
[----:B------:R-:W-:-:S05]  /*4590*/  IMAD.WIDE.U32 R20, R21, 0x4, R16 ;  /* 0x0000000415147825 */ /* 0x000fca00078e0010 */
[----:B------:R-:W2:Y:S01]  /*45a0*/  LDG.E R23, desc[UR12][R20.64] ;  /* 0x0000000c14177981 */ /* 0x000ea2000c1e1900 */
[----:B------:R-:W-:Y:S01]  /*45b0*/  VIADD R25, R25, 0x4 ;  /* 0x0000000419197836 */ /* 0x000fe20000000000 */
[----:B--2---:R-:W-:-:S04]  /*45c0*/  ISETP.GE.U32.AND P0, PT, R23, R26, PT ;  /* 0x0000001a1700720c */ /* 0x004fc80003f06070 */
[----:B------:R-:W-:-:S04]  /*45d0*/  SEL R12, R29, RZ, !P0 ;  /* 0x000000ff1d0c7207 */ /* 0x000fc80004000000 */
[----:B------:R-:W-:-:S05]  /*45e0*/  IADD3 R23, PT, PT, R12, R23, -R26 ;  /* 0x000000170c177210 */ /* 0x000fca0007ffe81a */
[----:B------:R1:W-:Y:S02]  /*45f0*/  STG.E desc[UR12][R20.64], R23 ;  /* 0x0000001714007986 */ /* 0x0003e4000c10190c */
.L_x_2033:
[----:B------:R-:W-:Y:S05]  /*4600*/  BSYNC.RECONVERGENT B3 ;  /* 0x0000000000037941 */ /* 0x000fea0003800200 */
.L_x_2032:
[----:B------:R-:W-:-:S04]  /*4610*/  IADD3 R12, PT, PT, RZ, -R6, RZ ;  /* 0x80000006ff0c7210 */ /* 0x000fc80007ffe0ff */
        /* <DEDUP_REMOVED lines=10> */
[----:B01----:R-:W-:-:S06]  /*46c0*/  IMAD.WIDE.U32 R20, R33, 0x4, R16 ;  /* 0x0000000421147825 */ /* 0x003fcc00078e0010 */
        /* <DEDUP_REMOVED lines=25> */
.L_x_2049:
[----:B------:R-:W-:Y:S02]  /*4860*/  MOV R27, R23 ;  /* 0x00000017001b7202 */ /* 0x000fe40000000f00 */
[----:B------:R-:W-:-:S07]  /*4870*/  MOV R12, 0x4890 ;  /* 0x00004890000c7802 */ /* 0x000fce0000000f00 */
[----:B------:R-:W-:Y:S05]  /*4880*/  CALL.REL.NOINC `($__internal_44_$__cuda_sm20_rem_u64) ;  /* 0x0000000400cc7944 */ /* 0x000fea0003c00000 */
[----:B------:R-:W-:-:S07]  /*4890*/  MOV R26, R21 ;  /* 0x00000015001a7202 */ /* 0x000fce0000000f00 */
.L_x_2050:
[----:B------:R-:W-:Y:S05]  /*48a0*/  BSYNC.RECONVERGENT B4 ;  /* 0x0000000000047941 */ /* 0x000fea0003800200 */
.L_x_2048:
        /* <DEDUP_REMOVED lines=35> */
.L_x_2052:
[----:B------:R-:W-:Y:S02]  /*4ae0*/  MOV R27, R33 ;  /* 0x00000021001b7202 */ /* 0x000fe40000000f00 */
[----:B------:R-:W-:-:S07]  /*4af0*/  MOV R12, 0x4b10 ;  /* 0x00004b10000c7802 */ /* 0x000fce0000000f00 */
[----:B------:R-:W-:Y:S05]  /*4b00*/  CALL.REL.NOINC `($__internal_44_$__cuda_sm20_rem_u64) ;  /* 0x00000004002c7944 */ /* 0x000fea0003c00000 */
[----:B------:R-:W-:-:S07]  /*4b10*/  IMAD.MOV.U32 R26, RZ, RZ, R21 ;  /* 0x000000ffff1a7224 */ /* 0x000fce00078e0015 */
.L_x_2053:
[----:B------:R-:W-:Y:S05]  /*4b20*/  BSYNC.RECONVERGENT B4 ;  /* 0x0000000000047941 */ /* 0x000fea0003800200 */
.L_x_2051:
        /* <DEDUP_REMOVED lines=8> */
.L_x_2047:
[----:B------:R-:W-:Y:S05]  /*4bb0*/  BSYNC.RECONVERGENT B3 ;  /* 0x0000000000037941 */ /* 0x000fea0003800200 */
.L_x_2046:
[----:B------:R-:W-:-:S04]  /*4bc0*/  LOP3.LUT R12, R8, 0x1, RZ, 0xc0, !PT ;  /* 0x00000001080c7812 */ /* 0x000fc800078ec0ff */
[----:B------:R-:W-:-:S13]  /*4bd0*/  ISETP.NE.U32.AND P0, PT, R12, 0x1, PT ;  /* 0x000000010c00780c */ /* 0x000fda0003f05070 */
[----:B------:R-:W-:Y:S05]  /*4be0*/  @P0 BRA `(.L_x_2001) ;  /* 0x0000000000a40947 */ /* 0x000fea0003800000 */
[----:B------:R-:W0:Y:S02]  /*4bf0*/  LDCU UR4, c[0x0][0x3a8] ;  /* 0x00007500ff0477ac */ /* 0x000e240008000800 */
[----:B012---:R-:W-:-:S04]  /*4c00*/  IMAD R21, R7, UR4, R25 ;  /* 0x0000000407157c24 */ /* 0x007fc8000f8e0219 */
[----:B------:R-:W-:-:S06]  /*4c10*/  IMAD.WIDE.U32 R20, R21, 0x4, R16 ;  /* 0x0000000415147825 */ /* 0x000fcc00078e0010 */
        /* <DEDUP_REMOVED lines=26> */
.L_x_2055:
[----:B------:R-:W-:Y:S02]  /*4dc0*/  MOV R27, R19 ;  /* 0x00000013001b7202 */ /* 0x000fe40000000f00 */
[----:B------:R-:W-:-:S07]  /*4dd0*/  MOV R12, 0x4df0 ;  /* 0x00004df0000c7802 */ /* 0x000fce0000000f00 */
[----:B------:R-:W-:Y:S05]  /*4de0*/  CALL.REL.NOINC `($__internal_44_$__cuda_sm20_rem_u64) ;  /* 0x0000000000747944 */ /* 0x000fea0003c00000 */
.L_x_2056:
[----:B------:R-:W-:Y:S05]  /*4df0*/  BSYNC.RECONVERGENT B3 ;  /* 0x0000000000037941 */ /* 0x000fea0003800200 */
.L_x_2054:
[----:B------:R-:W0:Y:S02]  /*4e00*/  LDCU UR4, c[0x0][0x3a8] ;  /* 0x00007500ff0477ac */ /* 0x000e240008000800 */
[----:B0-----:R-:W-:-:S04]  /*4e10*/  IMAD R19, R24, UR4, R25 ;  /* 0x0000000418137c24 */ /* 0x001fc8000f8e0219 */
[----:B------:R-:W-:-:S05]  /*4e20*/  IMAD.WIDE.U32 R18, R19, 0x4, R16 ;  /* 0x0000000413127825 */ /* 0x000fca00078e0010 */
[----:B------:R-:W2:Y:S02]  /*4e30*/  LDG.E R12, desc[UR12][R18.64] ;  /* 0x0000000c120c7981 */ /* 0x000ea4000c1e1900 */
[----:B--2---:R-:W-:-:S04]  /*4e40*/  ISETP.GE.U32.AND P0, PT, R12, R21, PT ;  /* 0x000000150c00720c */ /* 0x004fc80003f06070 */
[----:B------:R-:W-:-:S04]  /*4e50*/  SEL R20, R29, RZ, !P0 ;  /* 0x000000ff1d147207 */ /* 0x000fc80004000000 */
[----:B------:R-:W-:-:S05]  /*4e60*/  IADD3 R21, PT, PT, R20, R12, -R21 ;  /* 0x0000000c14157210 */ /* 0x000fca0007ffe815 */
[----:B------:R3:W-:Y:S02]  /*4e70*/  STG.E desc[UR12][R18.64], R21 ;  /* 0x0000001512007986 */ /* 0x0007e4000c10190c */
.L_x_2001:
[----:B------:R-:W-:Y:S05]  /*4e80*/  BSYNC.RECONVERGENT B1 ;  /* 0x0000000000017941 */ /* 0x000fea0003800200 */
.L_x_2000:
[----:B------:R-:W3:Y:S01]  /*4e90*/  LDCU UR4, c[0x0][0x3a8] ;  /* 0x00007500ff0477ac */ /* 0x000ee20008000800 */
[----:B------:R-:W-:Y:S01]  /*4ea0*/  VIADD R24, R24, 0x1 ;  /* 0x0000000118187836 */ /* 0x000fe20000000000 */
[----:B---3--:R-:W-:-:S04]  /*4eb0*/  MOV R19, UR4 ;  /* 0x0000000400137c02 */ /* 0x008fc80008000f00 */
[----:B------:R-:W-:-:S13]  /*4ec0*/  ISETP.NE.AND P0, PT, R24, R19, PT ;  /* 0x000000131800720c */ /* 0x000fda0003f05270 */
[----:B------:R-:W-:Y:S05]  /*4ed0*/  @P0 BRA `(.L_x_2057) ;  /* 0xffffffd4007c0947 */ /* 0x000fea000383ffff */
.L_x_1999:
[----:B------:R-:W-:Y:S05]  /*4ee0*/  BSYNC.RECONVERGENT B2 ;  /* 0x0000000000027941 */ /* 0x000fea0003800200 */
.L_x_1998:
[----:B------:R-:W-:Y:S01]  /*4ef0*/  ISETP.NE.AND P0, PT, R4, R19, PT ;  /* 0x000000130400720c */ /* 0x000fe20003f05270 */
[----:B------:R-:W-:Y:S01]  /*4f00*/  VIADD R5, R5, 0x1 ;  /* 0x0000000105057836 */ /* 0x000fe20000000000 */
[----:B------:R-:W-:-:S11]  /*4f10*/  IADD3 R6, PT, PT, R6, 0x1, RZ ;  /* 0x0000000106067810 */ /* 0x000fd60007ffe0ff */
[----:B------:R-:W-:Y:S05]  /*4f20*/  @P0 BRA `(.L_x_2058) ;  /* 0xffffffb800600947 */ /* 0x000fea000383ffff */
[----:B------:R-:W-:-:S07]  /*4f30*/  HFMA2 R13, -RZ, RZ, 0, 0 ;  /* 0x00000000ff0d7431 */ /* 0x000fce00000001ff */
.L_x_1978:
[----:B------:R-:W-:Y:S05]  /*4f40*/  BSYNC.RECONVERGENT B0 ;  /* 0x0000000000007941 */ /* 0x000fea0003800200 */
.L_x_1974:
[----:B------:R-:W3:Y:S08]  /*4f50*/  LDC.64 R4, c[0x0][0x390] ;  /* 0x0000e400ff047b82 */ /* 0x000ef00000000a00 */
[----:B------:R-:W4:Y:S01]  /*4f60*/  LDC.64 R6, c[0x0][0x398] ;  /* 0x0000e600ff067b82 */ /* 0x000f220000000a00 */
[----:B---3--:R-:W-:-:S05]  /*4f70*/  IMAD.WIDE.U32 R4, R0, 0x4, R4 ;  /* 0x0000000400047825 */ /* 0x008fca00078e0004 */
[----:B------:R-:W-:Y:S01]  /*4f80*/  STG.E desc[UR12][R4.64], R2 ;  /* 0x0000000204007986 */ /* 0x000fe2000c10190c */
[----:B----4-:R-:W-:-:S05]  /*4f90*/  IMAD.WIDE.U32 R6, R0, 0x4, R6 ;  /* 0x0000000400067825 */ /* 0x010fca00078e0006 */
[----:B------:R-:W-:Y:S01]  /*4fa0*/  STG.E desc[UR12][R6.64], R13 ;  /* 0x0000000d06007986 */ /* 0x000fe2000c10190c */
[----:B------:R-:W-:Y:S05]  /*4fb0*/  EXIT ;  /* 0x000000000000794d */ /* 0x000fea0003800000 */
        .weak           $__internal_44_$__cuda_sm20_rem_u64
        .type           $__internal_44_$__cuda_sm20_rem_u64,@function
        .size           $__internal_44_$__cuda_sm20_rem_u64,(.L_x_2107 - $__internal_44_$__cuda_sm20_rem_u64)
$__internal_44_$__cuda_sm20_rem_u64:
[----:B------:R-:W-:Y:S01]  /*4fc0*/  MOV R22, R29 ;  /* 0x0000001d00167202 */ /* 0x000fe20000000f00 */
[----:B------:R-:W-:-:S05]  /*4fd0*/  IMAD.MOV.U32 R23, RZ, RZ, R9 ;  /* 0x000000ffff177224 */ /* 0x000fca00078e0009 */
        /* <DEDUP_REMOVED lines=12> */
[----:B------:R-:W-:-:S04]  /*50a0*/  IMAD.HI.U32 R22, P1, R21, R23, R36 ;  /* 0x0000001715167227 */ /* 0x000fc80007820024 */
[CC--:B------:R-:W-:Y:S02]  /*50b0*/  IMAD R23, R21.reuse, R31.reuse, RZ ;  /* 0x0000001f15177224 */ /* 0x0c0fe400078e02ff */
[----:B------:R-:W-:-:S03]  /*50c0*/  IMAD.HI.U32 R31, R21, R31, RZ ;  /* 0x0000001f151f7227 */ /* 0x000fc600078e00ff */
[----:B------:R-:W-:Y:S02]  /*50d0*/  IADD3 R23, P2, PT, R23, R22, RZ ;  /* 0x0000001617177210 */ /* 0x000fe40007f5e0ff */
[----:B------:R-:W-:-:S03]  /*50e0*/  IADD3.X R20, PT, PT, R31, R21, RZ, P0, !PT ;  /* 0x000000151f147210 */ /* 0x000fc600007fe4ff */
[----:B------:R-:W-:Y:S01]  /*50f0*/  IMAD.WIDE.U32 R30, R23, R29, RZ ;  /* 0x0000001d171e7225 */ /* 0x000fe200078e00ff */
[----:B------:R-:W-:-:S03]  /*5100*/  IADD3.X R20, PT, PT, RZ, RZ, R20, P2, P1 ;  /* 0x000000ffff147210 */ /* 0x000fc600017e2414 */
[----:B------:R-:W-:Y:S01]  /*5110*/  IMAD R22, R23, R9, R31 ;  /* 0x0000000917167224 */ /* 0x000fe200078e021f */
[----:B------:R-:W-:-:S03]  /*5120*/  IADD3 R21, P0, PT, RZ, -R30, RZ ;  /* 0x8000001eff157210 */ /* 0x000fc60007f1e0ff */
[----:B------:R-:W-:Y:S02]  /*5130*/  IMAD R31, R20, R29, R22 ;  /* 0x0000001d141f7224 */ /* 0x000fe400078e0216 */
[----:B------:R-:W-:-:S03]  /*5140*/  IMAD.HI.U32 R22, R23, R21, RZ ;  /* 0x0000001517167227 */ /* 0x000fc600078e00ff */
[----:B------:R-:W-:-:S05]  /*5150*/  IADD3.X R31, PT, PT, RZ, ~R31, RZ, P0, !PT ;  /* 0x8000001fff1f7210 */ /* 0x000fca00007fe4ff */
[----:B------:R-:W-:-:S04]  /*5160*/  IMAD.WIDE.U32 R22, P0, R23, R31, R22 ;  /* 0x0000001f17167225 */ /* 0x000fc80007800016 */
[----:B------:R-:W-:-:S04]  /*5170*/  IMAD.HI.U32 R21, P1, R20, R21, R22 ;  /* 0x0000001514157227 */ /* 0x000fc80007820016 */
[----:B------:R-:W-:Y:S02]  /*5180*/  HFMA2 R23, -RZ, RZ, 0, 0 ;  /* 0x00000000ff177431 */ /* 0x000fe400000001ff */
        /* <DEDUP_REMOVED lines=17> */
[----:B------:R-:W-:Y:S01]  /*52a0*/  IMAD R20, R20, R29, R22 ;  /* 0x0000001d14147224 */ /* 0x000fe200078e0216 */
[----:B------:R-:W-:-:S04]  /*52b0*/  MOV R22, R12 ;  /* 0x0000000c00167202 */ /* 0x000fc80000000f00 */
[----:B------:R-:W-:Y:S02]  /*52c0*/  IADD3.X R20, PT, PT, ~R20, R27, RZ, P1, !PT ;  /* 0x0000001b14147210 */ /* 0x000fe40000ffe5ff */
[----:B------:R-:W-:Y:S02]  /*52d0*/  IADD3 R23, P1, PT, -R29, R26, RZ ;  /* 0x0000001a1d177210 */ /* 0x000fe40007f3e1ff */
[----:B------:R-:W-:Y:S02]  /*52e0*/  ISETP.GE.U32.AND.EX P0, PT, R20, R9, PT, P0 ;  /* 0x000000091400720c */ /* 0x000fe40003f06100 */
[----:B------:R-:W-:Y:S02]  /*52f0*/  IADD3.X R21, PT, PT, ~R9, R20, RZ, P1, !PT ;  /* 0x0000001409157210 */ /* 0x000fe40000ffe5ff */
[----:B------:R-:W-:Y:S02]  /*5300*/  SEL R26, R23, R26, P0 ;  /* 0x0000001a171a7207 */ /* 0x000fe40000000000 */
[----:B------:R-:W-:-:S02]  /*5310*/  SEL R20, R21, R20, P0 ;  /* 0x0000001415147207 */ /* 0x000fc40000000000 */
[C---:B------:R-:W-:Y:S02]  /*5320*/  IADD3 R21, P2, PT, -R29.reuse, R26, RZ ;  /* 0x0000001a1d157210 */ /* 0x040fe40007f5e1ff */
[----:B------:R-:W-:Y:S02]  /*5330*/  ISETP.GE.U32.AND P0, PT, R26, R29, PT ;  /* 0x0000001d1a00720c */ /* 0x000fe40003f06070 */
[----:B------:R-:W-:Y:S01]  /*5340*/  ISETP.NE.U32.AND P1, PT, R29, RZ, PT ;  /* 0x000000ff1d00720c */ /* 0x000fe20003f25070 */
[C---:B------:R-:W-:Y:S01]  /*5350*/  IMAD.X R23, R20.reuse, 0x1, ~R9, P2 ;  /* 0x0000000114177824 */ /* 0x040fe200010e0e09 */
[----:B------:R-:W-:Y:S02]  /*5360*/  ISETP.GE.U32.AND.EX P0, PT, R20, R9, PT, P0 ;  /* 0x000000091400720c */ /* 0x000fe40003f06100 */
[----:B------:R-:W-:Y:S02]  /*5370*/  ISETP.NE.AND.EX P1, PT, R9, RZ, PT, P1 ;  /* 0x000000ff0900720c */ /* 0x000fe40003f25310 */
[----:B------:R-:W-:-:S02]  /*5380*/  SEL R23, R23, R20, P0 ;  /* 0x0000001417177207 */ /* 0x000fc40000000000 */
[----:B------:R-:W-:Y:S02]  /*5390*/  SEL R21, R21, R26, P0 ;  /* 0x0000001a15157207 */ /* 0x000fe40000000000 */
[----:B------:R-:W-:Y:S01]  /*53a0*/  SEL R20, R23, 0xffffffff, P1 ;  /* 0xffffffff17147807 */ /* 0x000fe20000800000 */
[----:B------:R-:W-:Y:S01]  /*53b0*/  HFMA2 R23, -RZ, RZ, 0, 0 ;  /* 0x00000000ff177431 */ /* 0x000fe200000001ff */
[----:B------:R-:W-:-:S03]  /*53c0*/  SEL R21, R21, 0xffffffff, P1 ;  /* 0xffffffff15157807 */ /* 0x000fc60000800000 */
[----:B------:R-:W-:Y:S05]  /*53d0*/  RET.REL.NODEC R22 `(modular_determinant) ;  /* 0xffffffac16087950 */ /* 0x000fea0003c3ffff */
.L_x_2059:
        /* <DEDUP_REMOVED lines=10> */
.L_x_2107:


//--------------------- .nv.shared.hensel_gpu_lift_all_fused --------------------------
	.section	.nv.shared.hensel_gpu_lift_all_fused,"aw",@nobits
	.sectionflags	@""
	.align	16
	.zero		1024


//--------------------- .nv.shared.reserved.0     --------------------------
	.section	.nv.shared.reserved.0,"aw",@nobits
	.weak		__nv_reservedSMEM_offset_0_alias
	.size		__nv_reservedSMEM_offset_0_alias, 0, 64
	.other		__nv_reservedSMEM_offset_0_alias,@"STO_CUDA_RESERVED_SHARED STV_DEFAULT"
__nv_reservedSMEM_offset_0_alias:
	.zero		0
	.zero		64


//--------------------- .nv.shared.hensel_gpu_update_defect_offset --------------------------
	.section	.nv.shared.hensel_gpu_update_defect_offset,"aw",@nobits
	.sectionflags	@""
	.align	16
	.zero		1024


//--------------------- .nv.shared.hensel_gpu_compute_digit_offset --------------------------
	.section	.nv.shared.hensel_gpu_compute_digit_offset,"aw",@nobits
	.sectionflags	@""
	.align	16
	.zero		1024


//--------------------- .nv.shared.hensel_gpu_lift_step --------------------------
	.section	.nv.shared.hensel_gpu_lift_step,"aw",@nobits
	.sectionflags	@""
	.align	16
	.zero		1024


//--------------------- .nv.shared.hensel_gpu_update_defect_tiled --------------------------
	.section	.nv.shared.hensel_gpu_update_defect_tiled,"aw",@nobits
	.sectionflags	@""
	.align	16
.nv.shared.hensel_gpu_update_defect_tiled:
	.zero		3136


//--------------------- .nv.shared.hensel_gpu_compute_digit_tiled --------------------------
	.section	.nv.shared.hensel_gpu_compute_digit_tiled,"aw",@nobits
	.sectionflags	@""
	.align	16
.nv.shared.hensel_gpu_compute_digit_tiled:
	.zero		2112


//--------------------- .nv.shared.hensel_gpu_update_defect --------------------------
	.section	.nv.shared.hensel_gpu_update_defect,"aw",@nobits
	.sectionflags	@""
	.align	16
	.zero		1024


//--------------------- .nv.shared.hensel_gpu_compute_digit --------------------------
	.section	.nv.shared.hensel_gpu_compute_digit,"aw",@nobits
	.sectionflags	@""
	.align	16
	.zero		1024


//--------------------- .nv.shared.hensel_gpu_init_defect --------------------------
	.section	.nv.shared.hensel_gpu_init_defect,"aw",@nobits
	.sectionflags	@""
	.align	16
	.zero		1024


//--------------------- .nv.shared.hensel_solve_full --------------------------
	.section	.nv.shared.hensel_solve_full,"aw",@nobits
	.sectionflags	@""
	.align	16
	.zero		1024


//--------------------- .nv.shared.hensel_lift_simple --------------------------
	.section	.nv.shared.hensel_lift_simple,"aw",@nobits
	.sectionflags	@""
	.align	16
	.zero		1024


//--------------------- .nv.shared.hensel_lift_iteration --------------------------
	.section	.nv.shared.hensel_lift_iteration,"aw",@nobits
	.sectionflags	@""
	.align	16
	.zero		1024


//--------------------- .nv.shared.hensel_initial_solve --------------------------
	.section	.nv.shared.hensel_initial_solve,"aw",@nobits
	.sectionflags	@""
	.align	16
	.zero		1024


//--------------------- .nv.shared.hensel_matvec  --------------------------
	.section	.nv.shared.hensel_matvec,"aw",@nobits
	.sectionflags	@""
	.align	16
	.zero		1024


//--------------------- .nv.shared.hensel_batch_matrix_inverse --------------------------
	.section	.nv.shared.hensel_batch_matrix_inverse,"aw",@nobits
	.sectionflags	@""
	.align	16
	.zero		1024


//--------------------- .nv.shared.hensel_matrix_inverse --------------------------
	.section	.nv.shared.hensel_matrix_inverse,"aw",@nobits
	.sectionflags	@""
	.align	16
	.zero		1024


//--------------------- .nv.shared.check_lovasz_condition --------------------------
	.section	.nv.shared.check_lovasz_condition,"aw",@nobits
	.sectionflags	@""
	.align	16
	.zero		1024


//--------------------- .nv.shared.crt_to_signed_64 --------------------------
	.section	.nv.shared.crt_to_signed_64,"aw",@nobits
	.sectionflags	@""
	.align	16
	.zero		1024


//--------------------- .nv.shared.crt_reconstruct_full_64 --------------------------
	.section	.nv.shared.crt_reconstruct_full_64,"aw",@nobits
	.sectionflags	@""
	.align	16
	.zero		1024


//--------------------- .nv.shared.modular_solve_multi_rhs_tiled_64 --------------------------
	.section	.nv.shared.modular_solve_multi_rhs_tiled_64,"aw",@nobits
	.sectionflags	@""
	.align	16
.nv.shared.modular_solve_multi_rhs_tiled_64:
	.zero		1056


//--------------------- .nv.shared.modular_solve_multi_rhs_64 --------------------------
	.section	.nv.shared.modular_solve_multi_rhs_64,"aw",@nobits
	.sectionflags	@""
	.align	16
	.zero		1024


//--------------------- .nv.shared.gram_schmidt_step --------------------------
	.section	.nv.shared.gram_schmidt_step,"aw",@nobits
	.sectionflags	@""
	.align	16
	.zero		1024


//--------------------- .nv.shared.batch_squared_norms --------------------------
	.section	.nv.shared.batch_squared_norms,"aw",@nobits
	.sectionflags	@""
	.align	16
	.zero		1024


//--------------------- .nv.shared.batch_swap_vectors --------------------------
	.section	.nv.shared.batch_swap_vectors,"aw",@nobits
	.sectionflags	@""
	.align	16
	.zero		1024


//--------------------- .nv.shared.batch_size_reduce --------------------------
	.section	.nv.shared.batch_size_reduce,"aw",@nobits
	.sectionflags	@""
	.align	16
	.zero		1024


//--------------------- .nv.shared.batch_inner_product_gs --------------------------
	.section	.nv.shared.batch_inner_product_gs,"aw",@nobits
	.sectionflags	@""
	.align	16
	.zero		1024


//--------------------- .nv.shared.batch_gram_matrix --------------------------
	.section	.nv.shared.batch_gram_matrix,"aw",@nobits
	.sectionflags	@""
	.align	16
	.zero		1024


//--------------------- .nv.shared.crt_to_signed  --------------------------
	.section	.nv.shared.crt_to_signed,"aw",@nobits
	.sectionflags	@""
	.align	16
	.zero		1024


//--------------------- .nv.shared.crt_reconstruct_full --------------------------
	.section	.nv.shared.crt_reconstruct_full,"aw",@nobits
	.sectionflags	@""
	.align	16
	.zero		1024


//--------------------- .nv.shared.bigint_compare_half --------------------------
	.section	.nv.shared.bigint_compare_half,"aw",@nobits
	.sectionflags	@""
	.align	16
	.zero		1024


//--------------------- .nv.shared.bigint_mod_prime --------------------------
	.section	.nv.shared.bigint_mod_prime,"aw",@nobits
	.sectionflags	@""
	.align	16
	.zero		1024


//--------------------- .nv.shared.crt_garner_step --------------------------
	.section	.nv.shared.crt_garner_step,"aw",@nobits
	.sectionflags	@""
	.align	16
	.zero		1024


//--------------------- .nv.shared.sparse_matvec_csr_single --------------------------
	.section	.nv.shared.sparse_matvec_csr_single,"aw",@nobits
	.sectionflags	@""
	.align	16
	.zero		1024


//--------------------- .nv.shared.sparse_matvec_csr --------------------------
	.section	.nv.shared.sparse_matvec_csr,"aw",@nobits
	.sectionflags	@""
	.align	16
	.zero		1024


//--------------------- .nv.shared.modular_solve_multi_rhs_tiled --------------------------
	.section	.nv.shared.modular_solve_multi_rhs_tiled,"aw",@nobits
	.sectionflags	@""
	.align	16
.nv.shared.modular_solve_multi_rhs_tiled:
	.zero		1040


//--------------------- .nv.shared.modular_solve_multi_rhs --------------------------
	.section	.nv.shared.modular_solve_multi_rhs,"aw",@nobits
	.sectionflags	@""
	.align	16
	.zero		1024


//--------------------- .nv.shared.modular_solve  --------------------------
	.section	.nv.shared.modular_solve,"aw",@nobits
	.sectionflags	@""
	.align	16
	.zero		1024


//--------------------- .nv.shared.modular_determinant_tiled --------------------------
	.section	.nv.shared.modular_determinant_tiled,"aw",@nobits
	.sectionflags	@""
	.align	16
.nv.shared.modular_determinant_tiled:
	.zero		1056


//--------------------- .nv.shared.modular_determinant_small --------------------------
	.section	.nv.shared.modular_determinant_small,"aw",@nobits
	.sectionflags	@""
	.align	16
	.zero		1024


//--------------------- .nv.shared.modular_determinant --------------------------
	.section	.nv.shared.modular_determinant,"aw",@nobits
	.sectionflags	@""
	.align	16
	.zero		1024


//--------------------- .nv.constant0.hensel_gpu_lift_all_fused --------------------------
	.section	.nv.constant0.hensel_gpu_lift_all_fused,"a",@progbits
	.sectionflags	@""
	.align	4
.nv.constant0.hensel_gpu_lift_all_fused:
	.zero		944


//--------------------- .nv.constant0.hensel_gpu_update_defect_offset --------------------------
	.section	.nv.constant0.hensel_gpu_update_defect_offset,"a",@progbits
	.sectionflags	@""
	.align	4
.nv.constant0.hensel_gpu_update_defect_offset:
	.zero		944


//--------------------- .nv.constant0.hensel_gpu_compute_digit_offset --------------------------
	.section	.nv.constant0.hensel_gpu_compute_digit_offset,"a",@progbits
	.sectionflags	@""
	.align	4
.nv.constant0.hensel_gpu_compute_digit_offset:
	.zero		936


//--------------------- .nv.constant0.hensel_gpu_lift_step --------------------------
	.section	.nv.constant0.hensel_gpu_lift_step,"a",@progbits
	.sectionflags	@""
	.align	4
.nv.constant0.hensel_gpu_lift_step:
	.zero		940


//--------------------- .nv.constant0.hensel_gpu_update_defect_tiled --------------------------
	.section	.nv.constant0.hensel_gpu_update_defect_tiled,"a",@progbits
	.sectionflags	@""
	.align	4
.nv.constant0.hensel_gpu_update_defect_tiled:
	.zero		936


//--------------------- .nv.constant0.hensel_gpu_compute_digit_tiled --------------------------
	.section	.nv.constant0.hensel_gpu_compute_digit_tiled,"a",@progbits
	.sectionflags	@""
	.align	4
.nv.constant0.hensel_gpu_compute_digit_tiled:
	.zero		932


//--------------------- .nv.constant0.hensel_gpu_update_defect --------------------------
	.section	.nv.constant0.hensel_gpu_update_defect,"a",@progbits
	.sectionflags	@""
	.align	4
.nv.constant0.hensel_gpu_update_defect:
	.zero		936


//--------------------- .nv.constant0.hensel_gpu_compute_digit --------------------------
	.section	.nv.constant0.hensel_gpu_compute_digit,"a",@progbits
	.sectionflags	@""
	.align	4
.nv.constant0.hensel_gpu_compute_digit:
	.zero		932


//--------------------- .nv.constant0.hensel_gpu_init_defect --------------------------
	.section	.nv.constant0.hensel_gpu_init_defect,"a",@progbits
	.sectionflags	@""
	.align	4
.nv.constant0.hensel_gpu_init_defect:
	.zero		920


//--------------------- .nv.constant0.hensel_solve_full --------------------------
	.section	.nv.constant0.hensel_solve_full,"a",@progbits
	.sectionflags	@""
	.align	4
.nv.constant0.hensel_solve_full:
	.zero		952


//--------------------- .nv.constant0.hensel_lift_simple --------------------------
	.section	.nv.constant0.hensel_lift_simple,"a",@progbits
	.sectionflags	@""
	.align	4
.nv.constant0.hensel_lift_simple:
	.zero		960


//--------------------- .nv.constant0.hensel_lift_iteration --------------------------
	.section	.nv.constant0.hensel_lift_iteration,"a",@progbits
	.sectionflags	@""
	.align	4
.nv.constant0.hensel_lift_iteration:
	.zero		960


//--------------------- .nv.constant0.hensel_initial_solve --------------------------
	.section	.nv.constant0.hensel_initial_solve,"a",@progbits
	.sectionflags	@""
	.align	4
.nv.constant0.hensel_initial_solve:
	.zero		940


//--------------------- .nv.constant0.hensel_matvec --------------------------
	.section	.nv.constant0.hensel_matvec,"a",@progbits
	.sectionflags	@""
	.align	4
.nv.constant0.hensel_matvec:
	.zero		940


//--------------------- .nv.constant0.hensel_batch_matrix_inverse --------------------------
	.section	.nv.constant0.hensel_batch_matrix_inverse,"a",@progbits
	.sectionflags	@""
	.align	4
.nv.constant0.hensel_batch_matrix_inverse:
	.zero		936


//--------------------- .nv.constant0.hensel_matrix_inverse --------------------------
	.section	.nv.constant0.hensel_matrix_inverse,"a",@progbits
	.sectionflags	@""
	.align	4
.nv.constant0.hensel_matrix_inverse:
	.zero		928


//--------------------- .nv.constant0.check_lovasz_condition --------------------------
	.section	.nv.constant0.check_lovasz_condition,"a",@progbits
	.sectionflags	@""
	.align	4
.nv.constant0.check_lovasz_condition:
	.zero		956


//--------------------- .nv.constant0.crt_to_signed_64 --------------------------
	.section	.nv.constant0.crt_to_signed_64,"a",@progbits
	.sectionflags	@""
	.align	4
.nv.constant0.crt_to_signed_64:
	.zero		944


//--------------------- .nv.constant0.crt_reconstruct_full_64 --------------------------
	.section	.nv.constant0.crt_reconstruct_full_64,"a",@progbits
	.sectionflags	@""
	.align	4
.nv.constant0.crt_reconstruct_full_64:
	.zero		980


//--------------------- .nv.constant0.modular_solve_multi_rhs_tiled_64 --------------------------
	.section	.nv.constant0.modular_solve_multi_rhs_tiled_64,"a",@progbits
	.sectionflags	@""
	.align	4
.nv.constant0.modular_solve_multi_rhs_tiled_64:
	.zero		948


//--------------------- .nv.constant0.modular_solve_multi_rhs_64 --------------------------
	.section	.nv.constant0.modular_solve_multi_rhs_64,"a",@progbits
	.sectionflags	@""
	.align	4
.nv.constant0.modular_solve_multi_rhs_64:
	.zero		948


//--------------------- .nv.constant0.gram_schmidt_step --------------------------
	.section	.nv.constant0.gram_schmidt_step,"a",@progbits
	.sectionflags	@""
	.align	4
.nv.constant0.gram_schmidt_step:
	.zero		960


//--------------------- .nv.constant0.batch_squared_norms --------------------------
	.section	.nv.constant0.batch_squared_norms,"a",@progbits
	.sectionflags	@""
	.align	4
.nv.constant0.batch_squared_norms:
	.zero		932


//--------------------- .nv.constant0.batch_swap_vectors --------------------------
	.section	.nv.constant0.batch_swap_vectors,"a",@progbits
	.sectionflags	@""
	.align	4
.nv.constant0.batch_swap_vectors:
	.zero		932


//--------------------- .nv.constant0.batch_size_reduce --------------------------
	.section	.nv.constant0.batch_size_reduce,"a",@progbits
	.sectionflags	@""
	.align	4
.nv.constant0.batch_size_reduce:
	.zero		940


//--------------------- .nv.constant0.batch_inner_product_gs --------------------------
	.section	.nv.constant0.batch_inner_product_gs,"a",@progbits
	.sectionflags	@""
	.align	4
.nv.constant0.batch_inner_product_gs:
	.zero		940


//--------------------- .nv.constant0.batch_gram_matrix --------------------------
	.section	.nv.constant0.batch_gram_matrix,"a",@progbits
	.sectionflags	@""
	.align	4
.nv.constant0.batch_gram_matrix:
	.zero		932


//--------------------- .nv.constant0.crt_to_signed --------------------------
	.section	.nv.constant0.crt_to_signed,"a",@progbits
	.sectionflags	@""
	.align	4
.nv.constant0.crt_to_signed:
	.zero		944


//--------------------- .nv.constant0.crt_reconstruct_full --------------------------
	.section	.nv.constant0.crt_reconstruct_full,"a",@progbits
	.sectionflags	@""
	.align	4
.nv.constant0.crt_reconstruct_full:
	.zero		980


//--------------------- .nv.constant0.bigint_compare_half --------------------------
	.section	.nv.constant0.bigint_compare_half,"a",@progbits
	.sectionflags	@""
	.align	4
.nv.constant0.bigint_compare_half:
	.zero		928


//--------------------- .nv.constant0.bigint_mod_prime --------------------------
	.section	.nv.constant0.bigint_mod_prime,"a",@progbits
	.sectionflags	@""
	.align	4
.nv.constant0.bigint_mod_prime:
	.zero		924


//--------------------- .nv.constant0.crt_garner_step --------------------------
	.section	.nv.constant0.crt_garner_step,"a",@progbits
	.sectionflags	@""
	.align	4
.nv.constant0.crt_garner_step:
	.zero		948


//--------------------- .nv.constant0.sparse_matvec_csr_single --------------------------
	.section	.nv.constant0.sparse_matvec_csr_single,"a",@progbits
	.sectionflags	@""
	.align	4
.nv.constant0.sparse_matvec_csr_single:
	.zero		944


//--------------------- .nv.constant0.sparse_matvec_csr --------------------------
	.section	.nv.constant0.sparse_matvec_csr,"a",@progbits
	.sectionflags	@""
	.align	4
.nv.constant0.sparse_matvec_csr:
	.zero		956


//--------------------- .nv.constant0.modular_solve_multi_rhs_tiled --------------------------
	.section	.nv.constant0.modular_solve_multi_rhs_tiled,"a",@progbits
	.sectionflags	@""
	.align	4
.nv.constant0.modular_solve_multi_rhs_tiled:
	.zero		948


//--------------------- .nv.constant0.modular_solve_multi_rhs --------------------------
	.section	.nv.constant0.modular_solve_multi_rhs,"a",@progbits
	.sectionflags	@""
	.align	4
.nv.constant0.modular_solve_multi_rhs:
	.zero		948


//--------------------- .nv.constant0.modular_solve --------------------------
	.section	.nv.constant0.modular_solve,"a",@progbits
	.sectionflags	@""
	.align	4
.nv.constant0.modular_solve:
	.zero		944


//--------------------- .nv.constant0.modular_determinant_tiled --------------------------
	.section	.nv.constant0.modular_determinant_tiled,"a",@progbits
	.sectionflags	@""
	.align	4
.nv.constant0.modular_determinant_tiled:
	.zero		944


//--------------------- .nv.constant0.modular_determinant_small --------------------------
	.section	.nv.constant0.modular_determinant_small,"a",@progbits
	.sectionflags	@""
	.align	4
.nv.constant0.modular_determinant_small:
	.zero		936


//--------------------- .nv.constant0.modular_determinant --------------------------
	.section	.nv.constant0.modular_determinant,"a",@progbits
	.sectionflags	@""
	.align	4
.nv.constant0.modular_determinant:
	.zero		944


//--------------------- SYMBOLS --------------------------

	.type		.nv.reservedSmem.offset0,@object
	.size		.nv.reservedSmem.offset0,0x4
	.type		.nv.reservedSmem.cap,@object
	.size		.nv.reservedSmem.cap,0x4
